//
// Generated by NVIDIA NVVM Compiler
//
// Compiler Build ID: CL-36424714
// Cuda compilation tools, release 13.0, V13.0.88
// Based on NVVM 20.0.0
//

.version 9.0
.target sm_100
.address_size 64

	// .globl	_Z8initPRNGiP17curandStateXORWOW
.global .align 4 .b8 precalc_xorwow_matrix[102400];
.global .align 4 .b8 precalc_xorwow_offset_matrix[102400];
.global .align 4 .b8 mrg32k3aM1[2304];
.global .align 4 .b8 mrg32k3aM2[2304];
.global .align 4 .b8 mrg32k3aM1SubSeq[2016];
.global .align 4 .b8 mrg32k3aM2SubSeq[2016];
.global .align 4 .b8 mrg32k3aM1Seq[2304];
.global .align 4 .b8 mrg32k3aM2Seq[2304];
.const .align 8 .b8 __cr_lgamma_table[72];
// _ZZN3cub18CUB_300001_SM_10006detail10radix_sort31DeviceRadixSortSingleTileKernelINS1_5radix10policy_hubIjNS0_8NullTypeEyE10Policy1000ELNS0_9SortOrderE0EjS6_yNS1_21identity_decomposer_tEEEvPKT1_PSB_PKT2_PSF_T3_iiT4_E12temp_storage has been demoted
// _ZZN3cub18CUB_300001_SM_10006detail10radix_sort30DeviceRadixSortHistogramKernelINS1_5radix10policy_hubIjNS0_8NullTypeEyE10Policy1000ELNS0_9SortOrderE0EjyNS1_21identity_decomposer_tEEEvPT2_PKT1_SB_iiT3_E12temp_storage has been demoted
// _ZZN3cub18CUB_300001_SM_10006detail10radix_sort33DeviceRadixSortExclusiveSumKernelINS1_5radix10policy_hubIjNS0_8NullTypeEyE10Policy1000EyEEvPT0_E12temp_storage has been demoted
// _ZZN3cub18CUB_300001_SM_10006detail10radix_sort29DeviceRadixSortOnesweepKernelINS1_5radix10policy_hubIjNS0_8NullTypeEyE10Policy1000ELNS0_9SortOrderE0EjS6_yiiNS1_21identity_decomposer_tEEEvPT5_SC_PT3_PKSD_PT1_PKSH_PT2_PKSL_T4_iiT6_E1s has been demoted
// _ZZN3cub18CUB_300001_SM_10006detail19adjacent_difference40DeviceAdjacentDifferenceDifferenceKernelINS2_10policy_hubIPjLb0EE9Policy500ES5_S5_N4cuda3std3__45minusIjEEijLb0ELb1EEEvT0_PT4_T1_T2_T3_E7storage has been demoted
// _ZZN3cub18CUB_300001_SM_10006detail19adjacent_difference40DeviceAdjacentDifferenceDifferenceKernelINS2_10policy_hubIPjLb0EE9Policy500ES5_S5_N4cuda3std3__45minusIjEEljLb0ELb1EEEvT0_PT4_T1_T2_T3_E7storage has been demoted
// _ZZN3cub18CUB_300001_SM_10006detail19adjacent_difference40DeviceAdjacentDifferenceDifferenceKernelINS2_10policy_hubIPjLb1EE9Policy500ES5_S5_N4cuda3std3__45minusIjEEijLb1ELb1EEEvT0_PT4_T1_T2_T3_E7storage has been demoted
// _ZZN3cub18CUB_300001_SM_10006detail19adjacent_difference40DeviceAdjacentDifferenceDifferenceKernelINS2_10policy_hubIPjLb1EE9Policy500ES5_S5_N4cuda3std3__45minusIjEEljLb1ELb1EEEvT0_PT4_T1_T2_T3_E7storage has been demoted
.global .align 1 .b8 _ZN34_INTERNAL_89b1d86f_4_k_cu_e6e3fe344cuda3std3__45__cpo5beginE[1];
.global .align 1 .b8 _ZN34_INTERNAL_89b1d86f_4_k_cu_e6e3fe344cuda3std3__45__cpo3endE[1];
.global .align 1 .b8 _ZN34_INTERNAL_89b1d86f_4_k_cu_e6e3fe344cuda3std3__45__cpo6cbeginE[1];
.global .align 1 .b8 _ZN34_INTERNAL_89b1d86f_4_k_cu_e6e3fe344cuda3std3__45__cpo4cendE[1];
.global .align 1 .b8 _ZN34_INTERNAL_89b1d86f_4_k_cu_e6e3fe344cuda3std3__45__cpo6rbeginE[1];
.global .align 1 .b8 _ZN34_INTERNAL_89b1d86f_4_k_cu_e6e3fe344cuda3std3__45__cpo4rendE[1];
.global .align 1 .b8 _ZN34_INTERNAL_89b1d86f_4_k_cu_e6e3fe344cuda3std3__45__cpo7crbeginE[1];
.global .align 1 .b8 _ZN34_INTERNAL_89b1d86f_4_k_cu_e6e3fe344cuda3std3__45__cpo5crendE[1];
.global .align 1 .b8 _ZN34_INTERNAL_89b1d86f_4_k_cu_e6e3fe344cuda3std3__436_GLOBAL__N__89b1d86f_4_k_cu_e6e3fe346ignoreE[1];
.global .align 1 .b8 _ZN34_INTERNAL_89b1d86f_4_k_cu_e6e3fe344cuda3std3__419piecewise_constructE[1];
.global .align 1 .b8 _ZN34_INTERNAL_89b1d86f_4_k_cu_e6e3fe344cuda3std3__48in_placeE[1];
.global .align 1 .b8 _ZN34_INTERNAL_89b1d86f_4_k_cu_e6e3fe344cuda3std3__420unreachable_sentinelE[1];
.global .align 1 .b8 _ZN34_INTERNAL_89b1d86f_4_k_cu_e6e3fe344cuda3std3__47nulloptE[1];
.global .align 1 .b8 _ZN34_INTERNAL_89b1d86f_4_k_cu_e6e3fe344cuda3std3__48unexpectE[1];
.global .align 1 .b8 _ZN34_INTERNAL_89b1d86f_4_k_cu_e6e3fe344cuda3std6ranges3__45__cpo4swapE[1];
.global .align 1 .b8 _ZN34_INTERNAL_89b1d86f_4_k_cu_e6e3fe344cuda3std6ranges3__45__cpo9iter_moveE[1];
.global .align 1 .b8 _ZN34_INTERNAL_89b1d86f_4_k_cu_e6e3fe344cuda3std6ranges3__45__cpo5beginE[1];
.global .align 1 .b8 _ZN34_INTERNAL_89b1d86f_4_k_cu_e6e3fe344cuda3std6ranges3__45__cpo3endE[1];
.global .align 1 .b8 _ZN34_INTERNAL_89b1d86f_4_k_cu_e6e3fe344cuda3std6ranges3__45__cpo6cbeginE[1];
.global .align 1 .b8 _ZN34_INTERNAL_89b1d86f_4_k_cu_e6e3fe344cuda3std6ranges3__45__cpo4cendE[1];
.global .align 1 .b8 _ZN34_INTERNAL_89b1d86f_4_k_cu_e6e3fe344cuda3std6ranges3__45__cpo7advanceE[1];
.global .align 1 .b8 _ZN34_INTERNAL_89b1d86f_4_k_cu_e6e3fe344cuda3std6ranges3__45__cpo9iter_swapE[1];
.global .align 1 .b8 _ZN34_INTERNAL_89b1d86f_4_k_cu_e6e3fe344cuda3std6ranges3__45__cpo4nextE[1];
.global .align 1 .b8 _ZN34_INTERNAL_89b1d86f_4_k_cu_e6e3fe344cuda3std6ranges3__45__cpo4prevE[1];
.global .align 1 .b8 _ZN34_INTERNAL_89b1d86f_4_k_cu_e6e3fe344cuda3std6ranges3__45__cpo4dataE[1];
.global .align 1 .b8 _ZN34_INTERNAL_89b1d86f_4_k_cu_e6e3fe344cuda3std6ranges3__45__cpo5cdataE[1];
.global .align 1 .b8 _ZN34_INTERNAL_89b1d86f_4_k_cu_e6e3fe344cuda3std6ranges3__45__cpo4sizeE[1];
.global .align 1 .b8 _ZN34_INTERNAL_89b1d86f_4_k_cu_e6e3fe344cuda3std6ranges3__45__cpo5ssizeE[1];
.global .align 1 .b8 _ZN34_INTERNAL_89b1d86f_4_k_cu_e6e3fe344cuda3std6ranges3__45__cpo8distanceE[1];
.global .align 1 .b8 _ZN34_INTERNAL_89b1d86f_4_k_cu_e6e3fe346thrust24THRUST_300001_SM_1000_NS8cuda_cub3parE[1];
.global .align 1 .b8 _ZN34_INTERNAL_89b1d86f_4_k_cu_e6e3fe346thrust24THRUST_300001_SM_1000_NS8cuda_cub10par_nosyncE[1];
.global .align 1 .b8 _ZN34_INTERNAL_89b1d86f_4_k_cu_e6e3fe346thrust24THRUST_300001_SM_1000_NS6system6detail10sequential3seqE[1];
.global .align 1 .b8 _ZN34_INTERNAL_89b1d86f_4_k_cu_e6e3fe346thrust24THRUST_300001_SM_1000_NS6system3cpp3parE[1];
.global .align 1 .b8 _ZN34_INTERNAL_89b1d86f_4_k_cu_e6e3fe346thrust24THRUST_300001_SM_1000_NS12placeholders2_1E[1];
.global .align 1 .b8 _ZN34_INTERNAL_89b1d86f_4_k_cu_e6e3fe346thrust24THRUST_300001_SM_1000_NS12placeholders2_2E[1];
.global .align 1 .b8 _ZN34_INTERNAL_89b1d86f_4_k_cu_e6e3fe346thrust24THRUST_300001_SM_1000_NS12placeholders2_3E[1];
.global .align 1 .b8 _ZN34_INTERNAL_89b1d86f_4_k_cu_e6e3fe346thrust24THRUST_300001_SM_1000_NS12placeholders2_4E[1];
.global .align 1 .b8 _ZN34_INTERNAL_89b1d86f_4_k_cu_e6e3fe346thrust24THRUST_300001_SM_1000_NS12placeholders2_5E[1];
.global .align 1 .b8 _ZN34_INTERNAL_89b1d86f_4_k_cu_e6e3fe346thrust24THRUST_300001_SM_1000_NS12placeholders2_6E[1];
.global .align 1 .b8 _ZN34_INTERNAL_89b1d86f_4_k_cu_e6e3fe346thrust24THRUST_300001_SM_1000_NS12placeholders2_7E[1];
.global .align 1 .b8 _ZN34_INTERNAL_89b1d86f_4_k_cu_e6e3fe346thrust24THRUST_300001_SM_1000_NS12placeholders2_8E[1];
.global .align 1 .b8 _ZN34_INTERNAL_89b1d86f_4_k_cu_e6e3fe346thrust24THRUST_300001_SM_1000_NS12placeholders2_9E[1];
.global .align 1 .b8 _ZN34_INTERNAL_89b1d86f_4_k_cu_e6e3fe346thrust24THRUST_300001_SM_1000_NS12placeholders3_10E[1];
.global .align 1 .b8 _ZN34_INTERNAL_89b1d86f_4_k_cu_e6e3fe346thrust24THRUST_300001_SM_1000_NS3seqE[1];
.global .align 1 .b8 _ZN34_INTERNAL_89b1d86f_4_k_cu_e6e3fe346thrust24THRUST_300001_SM_1000_NS6deviceE[1];

.visible .entry _Z8initPRNGiP17curandStateXORWOW(
	.param .u32 _Z8initPRNGiP17curandStateXORWOW_param_0,
	.param .u64 .ptr .align 1 _Z8initPRNGiP17curandStateXORWOW_param_1
)
{
	.reg .pred 	%p<25>;
	.reg .b32 	%r<411>;
	.reg .b64 	%rd<18>;

	ld.param.u32 	%r182, [_Z8initPRNGiP17curandStateXORWOW_param_0];
	ld.param.u64 	%rd8, [_Z8initPRNGiP17curandStateXORWOW_param_1];
	cvta.to.global.u64 	%rd9, %rd8;
	mov.u32 	%r183, %tid.x;
	mov.u32 	%r184, %ctaid.x;
	mov.u32 	%r185, %ntid.x;
	mad.lo.s32 	%r186, %r184, %r185, %r183;
	cvt.u64.u32 	%rd17, %r186;
	mul.wide.u32 	%rd10, %r186, 48;
	add.s64 	%rd2, %rd9, %rd10;
	xor.b32  	%r187, %r182, -1429050551;
	mul.lo.s32 	%r188, %r187, 1099087573;
	setp.gt.s32 	%p1, %r182, -1;
	selp.b32 	%r189, -644748465, -1947113066, %p1;
	add.s32 	%r190, %r189, %r188;
	add.s32 	%r191, %r190, 6615241;
	add.s32 	%r192, %r188, 123456789;
	st.global.v2.u32 	[%rd2], {%r191, %r192};
	xor.b32  	%r193, %r188, 362436069;
	add.s32 	%r194, %r189, 521288629;
	st.global.v2.u32 	[%rd2+8], {%r193, %r194};
	xor.b32  	%r195, %r189, 88675123;
	add.s32 	%r196, %r188, 5783321;
	st.global.v2.u32 	[%rd2+16], {%r195, %r196};
	setp.eq.s32 	%p2, %r186, 0;
	@%p2 bra 	$L__BB0_42;
	mov.b32 	%r317, 0;
	mov.u64 	%rd12, precalc_xorwow_matrix;
$L__BB0_2:
	and.b64  	%rd4, %rd17, 3;
	setp.eq.s64 	%p3, %rd4, 0;
	@%p3 bra 	$L__BB0_41;
	mul.wide.u32 	%rd11, %r317, 3200;
	add.s64 	%rd5, %rd12, %rd11;
	cvt.u32.u64 	%r2, %rd4;
	mov.b32 	%r318, 0;
$L__BB0_4:
	mov.b32 	%r331, 0;
	mov.u32 	%r332, %r331;
	mov.u32 	%r333, %r331;
	mov.u32 	%r334, %r331;
	mov.u32 	%r335, %r331;
	mov.u32 	%r324, %r331;
$L__BB0_5:
	mul.wide.u32 	%rd13, %r324, 4;
	add.s64 	%rd14, %rd2, %rd13;
	ld.global.u32 	%r10, [%rd14+4];
	shl.b32 	%r11, %r324, 5;
	mov.b32 	%r330, 0;
$L__BB0_6:
	.pragma "nounroll";
	shr.u32 	%r201, %r10, %r330;
	and.b32  	%r202, %r201, 1;
	setp.eq.b32 	%p4, %r202, 1;
	not.pred 	%p5, %p4;
	add.s32 	%r203, %r11, %r330;
	mul.lo.s32 	%r204, %r203, 5;
	mul.wide.u32 	%rd15, %r204, 4;
	add.s64 	%rd6, %rd5, %rd15;
	@%p5 bra 	$L__BB0_8;
	ld.global.u32 	%r205, [%rd6];
	xor.b32  	%r335, %r335, %r205;
	ld.global.u32 	%r206, [%rd6+4];
	xor.b32  	%r334, %r334, %r206;
	ld.global.u32 	%r207, [%rd6+8];
	xor.b32  	%r333, %r333, %r207;
	ld.global.u32 	%r208, [%rd6+12];
	xor.b32  	%r332, %r332, %r208;
	ld.global.u32 	%r209, [%rd6+16];
	xor.b32  	%r331, %r331, %r209;
$L__BB0_8:
	and.b32  	%r211, %r201, 2;
	setp.eq.s32 	%p6, %r211, 0;
	@%p6 bra 	$L__BB0_10;
	ld.global.u32 	%r212, [%rd6+20];
	xor.b32  	%r335, %r335, %r212;
	ld.global.u32 	%r213, [%rd6+24];
	xor.b32  	%r334, %r334, %r213;
	ld.global.u32 	%r214, [%rd6+28];
	xor.b32  	%r333, %r333, %r214;
	ld.global.u32 	%r215, [%rd6+32];
	xor.b32  	%r332, %r332, %r215;
	ld.global.u32 	%r216, [%rd6+36];
	xor.b32  	%r331, %r331, %r216;
$L__BB0_10:
	and.b32  	%r218, %r201, 4;
	setp.eq.s32 	%p7, %r218, 0;
	@%p7 bra 	$L__BB0_12;
	ld.global.u32 	%r219, [%rd6+40];
	xor.b32  	%r335, %r335, %r219;
	ld.global.u32 	%r220, [%rd6+44];
	xor.b32  	%r334, %r334, %r220;
	ld.global.u32 	%r221, [%rd6+48];
	xor.b32  	%r333, %r333, %r221;
	ld.global.u32 	%r222, [%rd6+52];
	xor.b32  	%r332, %r332, %r222;
	ld.global.u32 	%r223, [%rd6+56];
	xor.b32  	%r331, %r331, %r223;
$L__BB0_12:
	and.b32  	%r225, %r201, 8;
	setp.eq.s32 	%p8, %r225, 0;
	@%p8 bra 	$L__BB0_14;
	ld.global.u32 	%r226, [%rd6+60];
	xor.b32  	%r335, %r335, %r226;
	ld.global.u32 	%r227, [%rd6+64];
	xor.b32  	%r334, %r334, %r227;
	ld.global.u32 	%r228, [%rd6+68];
	xor.b32  	%r333, %r333, %r228;
	ld.global.u32 	%r229, [%rd6+72];
	xor.b32  	%r332, %r332, %r229;
	ld.global.u32 	%r230, [%rd6+76];
	xor.b32  	%r331, %r331, %r230;
$L__BB0_14:
	and.b32  	%r232, %r201, 16;
	setp.eq.s32 	%p9, %r232, 0;
	@%p9 bra 	$L__BB0_16;
	ld.global.u32 	%r233, [%rd6+80];
	xor.b32  	%r335, %r335, %r233;
	ld.global.u32 	%r234, [%rd6+84];
	xor.b32  	%r334, %r334, %r234;
	ld.global.u32 	%r235, [%rd6+88];
	xor.b32  	%r333, %r333, %r235;
	ld.global.u32 	%r236, [%rd6+92];
	xor.b32  	%r332, %r332, %r236;
	ld.global.u32 	%r237, [%rd6+96];
	xor.b32  	%r331, %r331, %r237;
$L__BB0_16:
	and.b32  	%r239, %r201, 32;
	setp.eq.s32 	%p10, %r239, 0;
	@%p10 bra 	$L__BB0_18;
	ld.global.u32 	%r240, [%rd6+100];
	xor.b32  	%r335, %r335, %r240;
	ld.global.u32 	%r241, [%rd6+104];
	xor.b32  	%r334, %r334, %r241;
	ld.global.u32 	%r242, [%rd6+108];
	xor.b32  	%r333, %r333, %r242;
	ld.global.u32 	%r243, [%rd6+112];
	xor.b32  	%r332, %r332, %r243;
	ld.global.u32 	%r244, [%rd6+116];
	xor.b32  	%r331, %r331, %r244;
$L__BB0_18:
	and.b32  	%r246, %r201, 64;
	setp.eq.s32 	%p11, %r246, 0;
	@%p11 bra 	$L__BB0_20;
	ld.global.u32 	%r247, [%rd6+120];
	xor.b32  	%r335, %r335, %r247;
	ld.global.u32 	%r248, [%rd6+124];
	xor.b32  	%r334, %r334, %r248;
	ld.global.u32 	%r249, [%rd6+128];
	xor.b32  	%r333, %r333, %r249;
	ld.global.u32 	%r250, [%rd6+132];
	xor.b32  	%r332, %r332, %r250;
	ld.global.u32 	%r251, [%rd6+136];
	xor.b32  	%r331, %r331, %r251;
$L__BB0_20:
	and.b32  	%r253, %r201, 128;
	setp.eq.s32 	%p12, %r253, 0;
	@%p12 bra 	$L__BB0_22;
	ld.global.u32 	%r254, [%rd6+140];
	xor.b32  	%r335, %r335, %r254;
	ld.global.u32 	%r255, [%rd6+144];
	xor.b32  	%r334, %r334, %r255;
	ld.global.u32 	%r256, [%rd6+148];
	xor.b32  	%r333, %r333, %r256;
	ld.global.u32 	%r257, [%rd6+152];
	xor.b32  	%r332, %r332, %r257;
	ld.global.u32 	%r258, [%rd6+156];
	xor.b32  	%r331, %r331, %r258;
$L__BB0_22:
	and.b32  	%r260, %r201, 256;
	setp.eq.s32 	%p13, %r260, 0;
	@%p13 bra 	$L__BB0_24;
	ld.global.u32 	%r261, [%rd6+160];
	xor.b32  	%r335, %r335, %r261;
	ld.global.u32 	%r262, [%rd6+164];
	xor.b32  	%r334, %r334, %r262;
	ld.global.u32 	%r263, [%rd6+168];
	xor.b32  	%r333, %r333, %r263;
	ld.global.u32 	%r264, [%rd6+172];
	xor.b32  	%r332, %r332, %r264;
	ld.global.u32 	%r265, [%rd6+176];
	xor.b32  	%r331, %r331, %r265;
$L__BB0_24:
	and.b32  	%r267, %r201, 512;
	setp.eq.s32 	%p14, %r267, 0;
	@%p14 bra 	$L__BB0_26;
	ld.global.u32 	%r268, [%rd6+180];
	xor.b32  	%r335, %r335, %r268;
	ld.global.u32 	%r269, [%rd6+184];
	xor.b32  	%r334, %r334, %r269;
	ld.global.u32 	%r270, [%rd6+188];
	xor.b32  	%r333, %r333, %r270;
	ld.global.u32 	%r271, [%rd6+192];
	xor.b32  	%r332, %r332, %r271;
	ld.global.u32 	%r272, [%rd6+196];
	xor.b32  	%r331, %r331, %r272;
$L__BB0_26:
	and.b32  	%r274, %r201, 1024;
	setp.eq.s32 	%p15, %r274, 0;
	@%p15 bra 	$L__BB0_28;
	ld.global.u32 	%r275, [%rd6+200];
	xor.b32  	%r335, %r335, %r275;
	ld.global.u32 	%r276, [%rd6+204];
	xor.b32  	%r334, %r334, %r276;
	ld.global.u32 	%r277, [%rd6+208];
	xor.b32  	%r333, %r333, %r277;
	ld.global.u32 	%r278, [%rd6+212];
	xor.b32  	%r332, %r332, %r278;
	ld.global.u32 	%r279, [%rd6+216];
	xor.b32  	%r331, %r331, %r279;
$L__BB0_28:
	and.b32  	%r281, %r201, 2048;
	setp.eq.s32 	%p16, %r281, 0;
	@%p16 bra 	$L__BB0_30;
	ld.global.u32 	%r282, [%rd6+220];
	xor.b32  	%r335, %r335, %r282;
	ld.global.u32 	%r283, [%rd6+224];
	xor.b32  	%r334, %r334, %r283;
	ld.global.u32 	%r284, [%rd6+228];
	xor.b32  	%r333, %r333, %r284;
	ld.global.u32 	%r285, [%rd6+232];
	xor.b32  	%r332, %r332, %r285;
	ld.global.u32 	%r286, [%rd6+236];
	xor.b32  	%r331, %r331, %r286;
$L__BB0_30:
	and.b32  	%r288, %r201, 4096;
	setp.eq.s32 	%p17, %r288, 0;
	@%p17 bra 	$L__BB0_32;
	ld.global.u32 	%r289, [%rd6+240];
	xor.b32  	%r335, %r335, %r289;
	ld.global.u32 	%r290, [%rd6+244];
	xor.b32  	%r334, %r334, %r290;
	ld.global.u32 	%r291, [%rd6+248];
	xor.b32  	%r333, %r333, %r291;
	ld.global.u32 	%r292, [%rd6+252];
	xor.b32  	%r332, %r332, %r292;
	ld.global.u32 	%r293, [%rd6+256];
	xor.b32  	%r331, %r331, %r293;
$L__BB0_32:
	and.b32  	%r295, %r201, 8192;
	setp.eq.s32 	%p18, %r295, 0;
	@%p18 bra 	$L__BB0_34;
	ld.global.u32 	%r296, [%rd6+260];
	xor.b32  	%r335, %r335, %r296;
	ld.global.u32 	%r297, [%rd6+264];
	xor.b32  	%r334, %r334, %r297;
	ld.global.u32 	%r298, [%rd6+268];
	xor.b32  	%r333, %r333, %r298;
	ld.global.u32 	%r299, [%rd6+272];
	xor.b32  	%r332, %r332, %r299;
	ld.global.u32 	%r300, [%rd6+276];
	xor.b32  	%r331, %r331, %r300;
$L__BB0_34:
	and.b32  	%r302, %r201, 16384;
	setp.eq.s32 	%p19, %r302, 0;
	@%p19 bra 	$L__BB0_36;
	ld.global.u32 	%r303, [%rd6+280];
	xor.b32  	%r335, %r335, %r303;
	ld.global.u32 	%r304, [%rd6+284];
	xor.b32  	%r334, %r334, %r304;
	ld.global.u32 	%r305, [%rd6+288];
	xor.b32  	%r333, %r333, %r305;
	ld.global.u32 	%r306, [%rd6+292];
	xor.b32  	%r332, %r332, %r306;
	ld.global.u32 	%r307, [%rd6+296];
	xor.b32  	%r331, %r331, %r307;
$L__BB0_36:
	and.b32  	%r309, %r201, 32768;
	setp.eq.s32 	%p20, %r309, 0;
	@%p20 bra 	$L__BB0_38;
	ld.global.u32 	%r310, [%rd6+300];
	xor.b32  	%r335, %r335, %r310;
	ld.global.u32 	%r311, [%rd6+304];
	xor.b32  	%r334, %r334, %r311;
	ld.global.u32 	%r312, [%rd6+308];
	xor.b32  	%r333, %r333, %r312;
	ld.global.u32 	%r313, [%rd6+312];
	xor.b32  	%r332, %r332, %r313;
	ld.global.u32 	%r314, [%rd6+316];
	xor.b32  	%r331, %r331, %r314;
$L__BB0_38:
	add.s32 	%r330, %r330, 16;
	setp.ne.s32 	%p21, %r330, 32;
	@%p21 bra 	$L__BB0_6;
	mad.lo.s32 	%r315, %r324, -31, %r11;
	add.s32 	%r324, %r315, 1;
	setp.ne.s32 	%p22, %r324, 5;
	@%p22 bra 	$L__BB0_5;
	st.global.u32 	[%rd2+4], %r335;
	st.global.u32 	[%rd2+8], %r334;
	st.global.u32 	[%rd2+12], %r333;
	st.global.u32 	[%rd2+16], %r332;
	st.global.u32 	[%rd2+20], %r331;
	add.s32 	%r318, %r318, 1;
	setp.lt.u32 	%p23, %r318, %r2;
	@%p23 bra 	$L__BB0_4;
$L__BB0_41:
	shr.u64 	%rd7, %rd17, 2;
	add.s32 	%r317, %r317, 1;
	setp.gt.u64 	%p24, %rd17, 3;
	mov.u64 	%rd17, %rd7;
	@%p24 bra 	$L__BB0_2;
$L__BB0_42:
	mov.b32 	%r316, 0;
	st.global.v2.u32 	[%rd2+24], {%r316, %r316};
	st.global.u32 	[%rd2+32], %r316;
	mov.b64 	%rd16, 0;
	st.global.u64 	[%rd2+40], %rd16;
	ret;

}
	// .globl	_Z20generate_uniform_intiPjiP17curandStateXORWOW
.visible .entry _Z20generate_uniform_intiPjiP17curandStateXORWOW(
	.param .u32 _Z20generate_uniform_intiPjiP17curandStateXORWOW_param_0,
	.param .u64 .ptr .align 1 _Z20generate_uniform_intiPjiP17curandStateXORWOW_param_1,
	.param .u32 _Z20generate_uniform_intiPjiP17curandStateXORWOW_param_2,
	.param .u64 .ptr .align 1 _Z20generate_uniform_intiPjiP17curandStateXORWOW_param_3
)
{
	.reg .pred 	%p<3>;
	.reg .b32 	%r<54>;
	.reg .b32 	%f<2>;
	.reg .b64 	%rd<9>;
	.reg .b64 	%fd<2>;

	ld.param.u32 	%r28, [_Z20generate_uniform_intiPjiP17curandStateXORWOW_param_0];
	ld.param.u64 	%rd3, [_Z20generate_uniform_intiPjiP17curandStateXORWOW_param_1];
	ld.param.u32 	%r29, [_Z20generate_uniform_intiPjiP17curandStateXORWOW_param_2];
	ld.param.u64 	%rd4, [_Z20generate_uniform_intiPjiP17curandStateXORWOW_param_3];
	cvta.to.global.u64 	%rd5, %rd4;
	mov.u32 	%r30, %tid.x;
	mov.u32 	%r31, %ctaid.x;
	mov.u32 	%r1, %ntid.x;
	mad.lo.s32 	%r41, %r31, %r1, %r30;
	mul.wide.u32 	%rd6, %r41, 48;
	add.s64 	%rd1, %rd5, %rd6;
	ld.global.v2.u32 	{%r53, %r52}, [%rd1];
	ld.global.v2.u32 	{%r51, %r50}, [%rd1+8];
	ld.global.v2.u32 	{%r49, %r48}, [%rd1+16];
	ld.global.v2.u32 	{%r9, %r10}, [%rd1+24];
	ld.global.f32 	%f1, [%rd1+32];
	ld.global.f64 	%fd1, [%rd1+40];
	setp.ge.s32 	%p1, %r41, %r28;
	@%p1 bra 	$L__BB1_3;
	mov.u32 	%r32, %nctaid.x;
	mul.lo.s32 	%r11, %r1, %r32;
	cvta.to.global.u64 	%rd2, %rd3;
	mov.u32 	%r47, %r52;
$L__BB1_2:
	mov.u32 	%r52, %r51;
	mov.u32 	%r51, %r50;
	mov.u32 	%r50, %r49;
	mov.u32 	%r49, %r48;
	shr.u32 	%r33, %r47, 2;
	xor.b32  	%r34, %r33, %r47;
	shl.b32 	%r35, %r49, 4;
	shl.b32 	%r36, %r34, 1;
	xor.b32  	%r37, %r35, %r36;
	xor.b32  	%r38, %r37, %r49;
	xor.b32  	%r48, %r38, %r34;
	add.s32 	%r53, %r53, 362437;
	add.s32 	%r39, %r48, %r53;
	rem.u32 	%r40, %r39, %r29;
	mul.wide.s32 	%rd7, %r41, 4;
	add.s64 	%rd8, %rd2, %rd7;
	st.global.u32 	[%rd8], %r40;
	add.s32 	%r41, %r41, %r11;
	setp.lt.s32 	%p2, %r41, %r28;
	mov.u32 	%r47, %r52;
	@%p2 bra 	$L__BB1_2;
$L__BB1_3:
	st.global.v2.u32 	[%rd1], {%r53, %r52};
	st.global.v2.u32 	[%rd1+8], {%r51, %r50};
	st.global.v2.u32 	[%rd1+16], {%r49, %r48};
	st.global.v2.u32 	[%rd1+24], {%r9, %r10};
	st.global.f32 	[%rd1+32], %f1;
	st.global.f64 	[%rd1+40], %fd1;
	ret;

}
	// .globl	_ZN3cub18CUB_300001_SM_10006detail11EmptyKernelIvEEvv
.visible .entry _ZN3cub18CUB_300001_SM_10006detail11EmptyKernelIvEEvv()
{


	ret;

}
	// .globl	_ZN3cub18CUB_300001_SM_10006detail8for_each13static_kernelINS2_12policy_hub_t12policy_500_tEmN6thrust24THRUST_300001_SM_1000_NS8cuda_cub20__uninitialized_fill7functorINS7_10device_ptrIjEEjEEEEvT0_T1_
.visible .entry _ZN3cub18CUB_300001_SM_10006detail8for_each13static_kernelINS2_12policy_hub_t12policy_500_tEmN6thrust24THRUST_300001_SM_1000_NS8cuda_cub20__uninitialized_fill7functorINS7_10device_ptrIjEEjEEEEvT0_T1_(
	.param .u64 _ZN3cub18CUB_300001_SM_10006detail8for_each13static_kernelINS2_12policy_hub_t12policy_500_tEmN6thrust24THRUST_300001_SM_1000_NS8cuda_cub20__uninitialized_fill7functorINS7_10device_ptrIjEEjEEEEvT0_T1__param_0,
	.param .align 8 .b8 _ZN3cub18CUB_300001_SM_10006detail8for_each13static_kernelINS2_12policy_hub_t12policy_500_tEmN6thrust24THRUST_300001_SM_1000_NS8cuda_cub20__uninitialized_fill7functorINS7_10device_ptrIjEEjEEEEvT0_T1__param_1[16]
)
.maxntid 256
{
	.reg .pred 	%p<4>;
	.reg .b16 	%rs<5>;
	.reg .b32 	%r<12>;
	.reg .b64 	%rd<16>;

	ld.param.u32 	%r3, [_ZN3cub18CUB_300001_SM_10006detail8for_each13static_kernelINS2_12policy_hub_t12policy_500_tEmN6thrust24THRUST_300001_SM_1000_NS8cuda_cub20__uninitialized_fill7functorINS7_10device_ptrIjEEjEEEEvT0_T1__param_1+8];
	ld.param.u64 	%rd4, [_ZN3cub18CUB_300001_SM_10006detail8for_each13static_kernelINS2_12policy_hub_t12policy_500_tEmN6thrust24THRUST_300001_SM_1000_NS8cuda_cub20__uninitialized_fill7functorINS7_10device_ptrIjEEjEEEEvT0_T1__param_1];
	ld.param.u64 	%rd5, [_ZN3cub18CUB_300001_SM_10006detail8for_each13static_kernelINS2_12policy_hub_t12policy_500_tEmN6thrust24THRUST_300001_SM_1000_NS8cuda_cub20__uninitialized_fill7functorINS7_10device_ptrIjEEjEEEEvT0_T1__param_0];
	mov.u32 	%r9, %ctaid.x;
	mul.wide.u32 	%rd1, %r9, 512;
	sub.s64 	%rd2, %rd5, %rd1;
	setp.lt.u64 	%p1, %rd2, 512;
	@%p1 bra 	$L__BB3_2;
	mov.u32 	%r11, %tid.x;
	cvta.to.global.u64 	%rd11, %rd4;
	cvt.u64.u32 	%rd12, %r11;
	add.s64 	%rd13, %rd1, %rd12;
	shl.b64 	%rd14, %rd13, 2;
	add.s64 	%rd15, %rd11, %rd14;
	st.global.u32 	[%rd15], %r3;
	st.global.u32 	[%rd15+1024], %r3;
	bra.uni 	$L__BB3_6;
$L__BB3_2:
	cvta.to.global.u64 	%rd6, %rd4;
	mov.u32 	%r2, %tid.x;
	cvt.u64.u32 	%rd7, %r2;
	setp.le.u64 	%p2, %rd2, %rd7;
	add.s64 	%rd8, %rd1, %rd7;
	shl.b64 	%rd9, %rd8, 2;
	add.s64 	%rd3, %rd6, %rd9;
	@%p2 bra 	$L__BB3_4;
	st.global.u32 	[%rd3], %r3;
$L__BB3_4:
	add.s32 	%r10, %r2, 256;
	cvt.u64.u32 	%rd10, %r10;
	setp.le.u64 	%p3, %rd2, %rd10;
	@%p3 bra 	$L__BB3_6;
	st.global.u32 	[%rd3+1024], %r3;
$L__BB3_6:
	ret;

}
	// .globl	_ZN3cub18CUB_300001_SM_10006detail8for_each13static_kernelINS2_12policy_hub_t12policy_500_tElNS2_12op_wrapper_tIlN6thrust24THRUST_300001_SM_1000_NS6system6detail7generic6detail21binary_search_functorINS8_10device_ptrIjEENSC_18binary_search_lessENSC_3ubfEEENS8_12zip_iteratorIN4cuda3std3__45tupleIJNS8_17counting_iteratorIjNS8_11use_defaultESP_SP_EENS8_6detail15normal_iteratorISF_EEEEEEEEEEEvT0_T1_
.visible .entry _ZN3cub18CUB_300001_SM_10006detail8for_each13static_kernelINS2_12policy_hub_t12policy_500_tElNS2_12op_wrapper_tIlN6thrust24THRUST_300001_SM_1000_NS6system6detail7generic6detail21binary_search_functorINS8_10device_ptrIjEENSC_18binary_search_lessENSC_3ubfEEENS8_12zip_iteratorIN4cuda3std3__45tupleIJNS8_17counting_iteratorIjNS8_11use_defaultESP_SP_EENS8_6detail15normal_iteratorISF_EEEEEEEEEEEvT0_T1_(
	.param .u64 _ZN3cub18CUB_300001_SM_10006detail8for_each13static_kernelINS2_12policy_hub_t12policy_500_tElNS2_12op_wrapper_tIlN6thrust24THRUST_300001_SM_1000_NS6system6detail7generic6detail21binary_search_functorINS8_10device_ptrIjEENSC_18binary_search_lessENSC_3ubfEEENS8_12zip_iteratorIN4cuda3std3__45tupleIJNS8_17counting_iteratorIjNS8_11use_defaultESP_SP_EENS8_6detail15normal_iteratorISF_EEEEEEEEEEEvT0_T1__param_0,
	.param .align 8 .b8 _ZN3cub18CUB_300001_SM_10006detail8for_each13static_kernelINS2_12policy_hub_t12policy_500_tElNS2_12op_wrapper_tIlN6thrust24THRUST_300001_SM_1000_NS6system6detail7generic6detail21binary_search_functorINS8_10device_ptrIjEENSC_18binary_search_lessENSC_3ubfEEENS8_12zip_iteratorIN4cuda3std3__45tupleIJNS8_17counting_iteratorIjNS8_11use_defaultESP_SP_EENS8_6detail15normal_iteratorISF_EEEEEEEEEEEvT0_T1__param_1[40]
)
.maxntid 256
{
	.reg .pred 	%p<16>;
	.reg .b16 	%rs<9>;
	.reg .b32 	%r<33>;
	.reg .b64 	%rd<100>;

	ld.param.u64 	%rd34, [_ZN3cub18CUB_300001_SM_10006detail8for_each13static_kernelINS2_12policy_hub_t12policy_500_tElNS2_12op_wrapper_tIlN6thrust24THRUST_300001_SM_1000_NS6system6detail7generic6detail21binary_search_functorINS8_10device_ptrIjEENSC_18binary_search_lessENSC_3ubfEEENS8_12zip_iteratorIN4cuda3std3__45tupleIJNS8_17counting_iteratorIjNS8_11use_defaultESP_SP_EENS8_6detail15normal_iteratorISF_EEEEEEEEEEEvT0_T1__param_1+24];
	ld.param.u64 	%rd33, [_ZN3cub18CUB_300001_SM_10006detail8for_each13static_kernelINS2_12policy_hub_t12policy_500_tElNS2_12op_wrapper_tIlN6thrust24THRUST_300001_SM_1000_NS6system6detail7generic6detail21binary_search_functorINS8_10device_ptrIjEENSC_18binary_search_lessENSC_3ubfEEENS8_12zip_iteratorIN4cuda3std3__45tupleIJNS8_17counting_iteratorIjNS8_11use_defaultESP_SP_EENS8_6detail15normal_iteratorISF_EEEEEEEEEEEvT0_T1__param_1+16];
	ld.param.u64 	%rd32, [_ZN3cub18CUB_300001_SM_10006detail8for_each13static_kernelINS2_12policy_hub_t12policy_500_tElNS2_12op_wrapper_tIlN6thrust24THRUST_300001_SM_1000_NS6system6detail7generic6detail21binary_search_functorINS8_10device_ptrIjEENSC_18binary_search_lessENSC_3ubfEEENS8_12zip_iteratorIN4cuda3std3__45tupleIJNS8_17counting_iteratorIjNS8_11use_defaultESP_SP_EENS8_6detail15normal_iteratorISF_EEEEEEEEEEEvT0_T1__param_1+8];
	ld.param.u32 	%r9, [_ZN3cub18CUB_300001_SM_10006detail8for_each13static_kernelINS2_12policy_hub_t12policy_500_tElNS2_12op_wrapper_tIlN6thrust24THRUST_300001_SM_1000_NS6system6detail7generic6detail21binary_search_functorINS8_10device_ptrIjEENSC_18binary_search_lessENSC_3ubfEEENS8_12zip_iteratorIN4cuda3std3__45tupleIJNS8_17counting_iteratorIjNS8_11use_defaultESP_SP_EENS8_6detail15normal_iteratorISF_EEEEEEEEEEEvT0_T1__param_1];
	ld.param.u64 	%rd35, [_ZN3cub18CUB_300001_SM_10006detail8for_each13static_kernelINS2_12policy_hub_t12policy_500_tElNS2_12op_wrapper_tIlN6thrust24THRUST_300001_SM_1000_NS6system6detail7generic6detail21binary_search_functorINS8_10device_ptrIjEENSC_18binary_search_lessENSC_3ubfEEENS8_12zip_iteratorIN4cuda3std3__45tupleIJNS8_17counting_iteratorIjNS8_11use_defaultESP_SP_EENS8_6detail15normal_iteratorISF_EEEEEEEEEEEvT0_T1__param_0];
	mov.u32 	%r20, %ctaid.x;
	mul.wide.u32 	%rd1, %r20, 512;
	sub.s64 	%rd2, %rd35, %rd1;
	setp.lt.s64 	%p1, %rd2, 512;
	@%p1 bra 	$L__BB4_8;
	cvta.to.global.u64 	%rd3, %rd33;
	mov.u32 	%r2, %tid.x;
	cvta.to.global.u64 	%rd4, %rd32;
	sub.s64 	%rd65, %rd33, %rd34;
	shr.s64 	%rd66, %rd65, 2;
	setp.gt.s64 	%p11, %rd66, -1;
	neg.s64 	%rd95, %rd66;
	@%p11 bra 	$L__BB4_7;
	cvt.u64.u32 	%rd72, %r2;
	add.s64 	%rd73, %rd1, %rd72;
	cvt.u32.u64 	%r30, %rd73;
	add.s32 	%r3, %r9, %r30;
	shl.b64 	%rd74, %rd73, 2;
	add.s64 	%rd6, %rd4, %rd74;
	mov.b64 	%rd92, 0;
	mov.u64 	%rd93, %rd95;
$L__BB4_3:
	sub.s64 	%rd75, %rd93, %rd92;
	shr.u64 	%rd76, %rd75, 63;
	add.s64 	%rd77, %rd75, %rd76;
	shr.s64 	%rd78, %rd77, 1;
	add.s64 	%rd79, %rd78, %rd92;
	shl.b64 	%rd80, %rd79, 2;
	add.s64 	%rd81, %rd3, %rd80;
	ld.global.u32 	%r31, [%rd81];
	setp.lt.u32 	%p12, %r3, %r31;
	add.s64 	%rd82, %rd79, 1;
	selp.b64 	%rd93, %rd79, %rd93, %p12;
	selp.b64 	%rd92, %rd92, %rd82, %p12;
	setp.lt.s64 	%p13, %rd92, %rd93;
	@%p13 bra 	$L__BB4_3;
	st.global.u32 	[%rd6], %rd92;
	add.s32 	%r4, %r3, 256;
	mov.b64 	%rd94, 0;
$L__BB4_5:
	sub.s64 	%rd84, %rd95, %rd94;
	shr.u64 	%rd85, %rd84, 63;
	add.s64 	%rd86, %rd84, %rd85;
	shr.s64 	%rd87, %rd86, 1;
	add.s64 	%rd88, %rd87, %rd94;
	shl.b64 	%rd89, %rd88, 2;
	add.s64 	%rd90, %rd3, %rd89;
	ld.global.u32 	%r32, [%rd90];
	setp.lt.u32 	%p14, %r4, %r32;
	add.s64 	%rd91, %rd88, 1;
	selp.b64 	%rd95, %rd88, %rd95, %p14;
	selp.b64 	%rd94, %rd94, %rd91, %p14;
	setp.lt.s64 	%p15, %rd94, %rd95;
	@%p15 bra 	$L__BB4_5;
	st.global.u32 	[%rd6+1024], %rd94;
	bra.uni 	$L__BB4_21;
$L__BB4_7:
	cvt.u64.u32 	%rd67, %r2;
	add.s64 	%rd68, %rd1, %rd67;
	shl.b64 	%rd69, %rd68, 2;
	add.s64 	%rd70, %rd4, %rd69;
	mov.b32 	%r29, 0;
	st.global.u32 	[%rd70], %r29;
	st.global.u32 	[%rd70+1024], %r29;
	bra.uni 	$L__BB4_21;
$L__BB4_8:
	cvta.to.global.u64 	%rd15, %rd33;
	mov.u32 	%r5, %tid.x;
	cvt.s64.s32 	%rd16, %rd2;
	cvta.to.global.u64 	%rd17, %rd32;
	sub.s64 	%rd36, %rd33, %rd34;
	shr.s64 	%rd37, %rd36, 2;
	setp.gt.s64 	%p2, %rd37, -1;
	neg.s64 	%rd99, %rd37;
	@%p2 bra 	$L__BB4_17;
	cvt.u64.u32 	%rd19, %r5;
	setp.le.s64 	%p5, %rd16, %rd19;
	@%p5 bra 	$L__BB4_13;
	add.s64 	%rd20, %rd1, %rd19;
	cvt.u32.u64 	%r24, %rd20;
	add.s32 	%r7, %r9, %r24;
	mov.b64 	%rd96, 0;
	mov.u64 	%rd97, %rd99;
$L__BB4_11:
	sub.s64 	%rd43, %rd97, %rd96;
	shr.u64 	%rd44, %rd43, 63;
	add.s64 	%rd45, %rd43, %rd44;
	shr.s64 	%rd46, %rd45, 1;
	add.s64 	%rd47, %rd46, %rd96;
	shl.b64 	%rd48, %rd47, 2;
	add.s64 	%rd49, %rd15, %rd48;
	ld.global.u32 	%r25, [%rd49];
	setp.lt.u32 	%p6, %r7, %r25;
	add.s64 	%rd50, %rd47, 1;
	selp.b64 	%rd97, %rd47, %rd97, %p6;
	selp.b64 	%rd96, %rd96, %rd50, %p6;
	setp.lt.s64 	%p7, %rd96, %rd97;
	@%p7 bra 	$L__BB4_11;
	shl.b64 	%rd51, %rd20, 2;
	add.s64 	%rd52, %rd17, %rd51;
	st.global.u32 	[%rd52], %rd96;
$L__BB4_13:
	add.s32 	%r26, %r5, 256;
	cvt.u64.u32 	%rd25, %r26;
	setp.le.s64 	%p8, %rd16, %rd25;
	@%p8 bra 	$L__BB4_21;
	add.s64 	%rd54, %rd1, %rd25;
	shl.b64 	%rd55, %rd54, 2;
	cvt.u32.u64 	%r27, %rd54;
	add.s32 	%r8, %r9, %r27;
	add.s64 	%rd56, %rd55, %rd17;
	add.s64 	%rd26, %rd56, -1024;
	mov.b64 	%rd98, 0;
$L__BB4_15:
	sub.s64 	%rd57, %rd99, %rd98;
	shr.u64 	%rd58, %rd57, 63;
	add.s64 	%rd59, %rd57, %rd58;
	shr.s64 	%rd60, %rd59, 1;
	add.s64 	%rd61, %rd60, %rd98;
	shl.b64 	%rd62, %rd61, 2;
	add.s64 	%rd63, %rd15, %rd62;
	ld.global.u32 	%r28, [%rd63];
	setp.lt.u32 	%p9, %r8, %r28;
	add.s64 	%rd64, %rd61, 1;
	selp.b64 	%rd99, %rd61, %rd99, %p9;
	selp.b64 	%rd98, %rd98, %rd64, %p9;
	setp.lt.s64 	%p10, %rd98, %rd99;
	@%p10 bra 	$L__BB4_15;
	st.global.u32 	[%rd26+1024], %rd98;
	bra.uni 	$L__BB4_21;
$L__BB4_17:
	cvt.u64.u32 	%rd38, %r5;
	setp.le.s64 	%p3, %rd16, %rd38;
	add.s64 	%rd39, %rd1, %rd38;
	shl.b64 	%rd40, %rd39, 2;
	add.s64 	%rd31, %rd17, %rd40;
	@%p3 bra 	$L__BB4_19;
	mov.b32 	%r21, 0;
	st.global.u32 	[%rd31], %r21;
$L__BB4_19:
	add.s32 	%r22, %r5, 256;
	cvt.u64.u32 	%rd41, %r22;
	setp.le.s64 	%p4, %rd16, %rd41;
	@%p4 bra 	$L__BB4_21;
	mov.b32 	%r23, 0;
	st.global.u32 	[%rd31+1024], %r23;
$L__BB4_21:
	ret;

}
	// .globl	_ZN3cub18CUB_300001_SM_10006detail10radix_sort31DeviceRadixSortSingleTileKernelINS1_5radix10policy_hubIjNS0_8NullTypeEyE10Policy1000ELNS0_9SortOrderE0EjS6_yNS1_21identity_decomposer_tEEEvPKT1_PSB_PKT2_PSF_T3_iiT4_
.visible .entry _ZN3cub18CUB_300001_SM_10006detail10radix_sort31DeviceRadixSortSingleTileKernelINS1_5radix10policy_hubIjNS0_8NullTypeEyE10Policy1000ELNS0_9SortOrderE0EjS6_yNS1_21identity_decomposer_tEEEvPKT1_PSB_PKT2_PSF_T3_iiT4_(
	.param .u64 .ptr .align 1 _ZN3cub18CUB_300001_SM_10006detail10radix_sort31DeviceRadixSortSingleTileKernelINS1_5radix10policy_hubIjNS0_8NullTypeEyE10Policy1000ELNS0_9SortOrderE0EjS6_yNS1_21identity_decomposer_tEEEvPKT1_PSB_PKT2_PSF_T3_iiT4__param_0,
	.param .u64 .ptr .align 1 _ZN3cub18CUB_300001_SM_10006detail10radix_sort31DeviceRadixSortSingleTileKernelINS1_5radix10policy_hubIjNS0_8NullTypeEyE10Policy1000ELNS0_9SortOrderE0EjS6_yNS1_21identity_decomposer_tEEEvPKT1_PSB_PKT2_PSF_T3_iiT4__param_1,
	.param .u64 .ptr .align 1 _ZN3cub18CUB_300001_SM_10006detail10radix_sort31DeviceRadixSortSingleTileKernelINS1_5radix10policy_hubIjNS0_8NullTypeEyE10Policy1000ELNS0_9SortOrderE0EjS6_yNS1_21identity_decomposer_tEEEvPKT1_PSB_PKT2_PSF_T3_iiT4__param_2,
	.param .u64 .ptr .align 1 _ZN3cub18CUB_300001_SM_10006detail10radix_sort31DeviceRadixSortSingleTileKernelINS1_5radix10policy_hubIjNS0_8NullTypeEyE10Policy1000ELNS0_9SortOrderE0EjS6_yNS1_21identity_decomposer_tEEEvPKT1_PSB_PKT2_PSF_T3_iiT4__param_3,
	.param .u64 _ZN3cub18CUB_300001_SM_10006detail10radix_sort31DeviceRadixSortSingleTileKernelINS1_5radix10policy_hubIjNS0_8NullTypeEyE10Policy1000ELNS0_9SortOrderE0EjS6_yNS1_21identity_decomposer_tEEEvPKT1_PSB_PKT2_PSF_T3_iiT4__param_4,
	.param .u32 _ZN3cub18CUB_300001_SM_10006detail10radix_sort31DeviceRadixSortSingleTileKernelINS1_5radix10policy_hubIjNS0_8NullTypeEyE10Policy1000ELNS0_9SortOrderE0EjS6_yNS1_21identity_decomposer_tEEEvPKT1_PSB_PKT2_PSF_T3_iiT4__param_5,
	.param .u32 _ZN3cub18CUB_300001_SM_10006detail10radix_sort31DeviceRadixSortSingleTileKernelINS1_5radix10policy_hubIjNS0_8NullTypeEyE10Policy1000ELNS0_9SortOrderE0EjS6_yNS1_21identity_decomposer_tEEEvPKT1_PSB_PKT2_PSF_T3_iiT4__param_6,
	.param .align 1 .b8 _ZN3cub18CUB_300001_SM_10006detail10radix_sort31DeviceRadixSortSingleTileKernelINS1_5radix10policy_hubIjNS0_8NullTypeEyE10Policy1000ELNS0_9SortOrderE0EjS6_yNS1_21identity_decomposer_tEEEvPKT1_PSB_PKT2_PSF_T3_iiT4__param_7[1]
)
.maxntid 256
.minnctapersm 1
{
	.reg .pred 	%p<52>;
	.reg .b16 	%rs<39>;
	.reg .b32 	%r<706>;
	.reg .b64 	%rd<29>;
	// demoted variable
	.shared .align 16 .b8 _ZZN3cub18CUB_300001_SM_10006detail10radix_sort31DeviceRadixSortSingleTileKernelINS1_5radix10policy_hubIjNS0_8NullTypeEyE10Policy1000ELNS0_9SortOrderE0EjS6_yNS1_21identity_decomposer_tEEEvPKT1_PSB_PKT2_PSF_T3_iiT4_E12temp_storage[33856];
	ld.param.u64 	%rd5, [_ZN3cub18CUB_300001_SM_10006detail10radix_sort31DeviceRadixSortSingleTileKernelINS1_5radix10policy_hubIjNS0_8NullTypeEyE10Policy1000ELNS0_9SortOrderE0EjS6_yNS1_21identity_decomposer_tEEEvPKT1_PSB_PKT2_PSF_T3_iiT4__param_0];
	ld.param.u64 	%rd3, [_ZN3cub18CUB_300001_SM_10006detail10radix_sort31DeviceRadixSortSingleTileKernelINS1_5radix10policy_hubIjNS0_8NullTypeEyE10Policy1000ELNS0_9SortOrderE0EjS6_yNS1_21identity_decomposer_tEEEvPKT1_PSB_PKT2_PSF_T3_iiT4__param_1];
	ld.param.u64 	%rd4, [_ZN3cub18CUB_300001_SM_10006detail10radix_sort31DeviceRadixSortSingleTileKernelINS1_5radix10policy_hubIjNS0_8NullTypeEyE10Policy1000ELNS0_9SortOrderE0EjS6_yNS1_21identity_decomposer_tEEEvPKT1_PSB_PKT2_PSF_T3_iiT4__param_4];
	ld.param.u32 	%r189, [_ZN3cub18CUB_300001_SM_10006detail10radix_sort31DeviceRadixSortSingleTileKernelINS1_5radix10policy_hubIjNS0_8NullTypeEyE10Policy1000ELNS0_9SortOrderE0EjS6_yNS1_21identity_decomposer_tEEEvPKT1_PSB_PKT2_PSF_T3_iiT4__param_5];
	ld.param.u32 	%r190, [_ZN3cub18CUB_300001_SM_10006detail10radix_sort31DeviceRadixSortSingleTileKernelINS1_5radix10policy_hubIjNS0_8NullTypeEyE10Policy1000ELNS0_9SortOrderE0EjS6_yNS1_21identity_decomposer_tEEEvPKT1_PSB_PKT2_PSF_T3_iiT4__param_6];
	cvta.to.global.u64 	%rd6, %rd5;
	cvt.u32.u64 	%r1, %rd4;
	mov.u32 	%r2, %tid.x;
	mul.lo.s32 	%r3, %r2, 19;
	setp.ge.s32 	%p1, %r3, %r1;
	mul.wide.u32 	%rd7, %r3, 4;
	add.s64 	%rd1, %rd6, %rd7;
	mov.b32 	%r703, -1;
	@%p1 bra 	$L__BB5_2;
	ld.global.u32 	%r703, [%rd1];
$L__BB5_2:
	add.s32 	%r193, %r3, 1;
	setp.ge.s32 	%p2, %r193, %r1;
	mov.b32 	%r702, -1;
	@%p2 bra 	$L__BB5_4;
	ld.global.u32 	%r702, [%rd1+4];
$L__BB5_4:
	add.s32 	%r195, %r3, 2;
	setp.ge.s32 	%p3, %r195, %r1;
	mov.b32 	%r701, -1;
	@%p3 bra 	$L__BB5_6;
	ld.global.u32 	%r701, [%rd1+8];
$L__BB5_6:
	add.s32 	%r197, %r3, 3;
	setp.ge.s32 	%p4, %r197, %r1;
	mov.b32 	%r700, -1;
	@%p4 bra 	$L__BB5_8;
	ld.global.u32 	%r700, [%rd1+12];
$L__BB5_8:
	add.s32 	%r199, %r3, 4;
	setp.ge.s32 	%p5, %r199, %r1;
	mov.b32 	%r699, -1;
	@%p5 bra 	$L__BB5_10;
	ld.global.u32 	%r699, [%rd1+16];
$L__BB5_10:
	add.s32 	%r201, %r3, 5;
	setp.ge.s32 	%p6, %r201, %r1;
	mov.b32 	%r698, -1;
	@%p6 bra 	$L__BB5_12;
	ld.global.u32 	%r698, [%rd1+20];
$L__BB5_12:
	add.s32 	%r203, %r3, 6;
	setp.ge.s32 	%p7, %r203, %r1;
	mov.b32 	%r697, -1;
	@%p7 bra 	$L__BB5_14;
	ld.global.u32 	%r697, [%rd1+24];
$L__BB5_14:
	add.s32 	%r205, %r3, 7;
	setp.ge.s32 	%p8, %r205, %r1;
	mov.b32 	%r696, -1;
	@%p8 bra 	$L__BB5_16;
	ld.global.u32 	%r696, [%rd1+28];
$L__BB5_16:
	add.s32 	%r207, %r3, 8;
	setp.ge.s32 	%p9, %r207, %r1;
	mov.b32 	%r695, -1;
	@%p9 bra 	$L__BB5_18;
	ld.global.u32 	%r695, [%rd1+32];
$L__BB5_18:
	add.s32 	%r209, %r3, 9;
	setp.ge.s32 	%p10, %r209, %r1;
	mov.b32 	%r694, -1;
	@%p10 bra 	$L__BB5_20;
	ld.global.u32 	%r694, [%rd1+36];
$L__BB5_20:
	add.s32 	%r211, %r3, 10;
	setp.ge.s32 	%p11, %r211, %r1;
	mov.b32 	%r693, -1;
	@%p11 bra 	$L__BB5_22;
	ld.global.u32 	%r693, [%rd1+40];
$L__BB5_22:
	add.s32 	%r213, %r3, 11;
	setp.ge.s32 	%p12, %r213, %r1;
	mov.b32 	%r692, -1;
	@%p12 bra 	$L__BB5_24;
	ld.global.u32 	%r692, [%rd1+44];
$L__BB5_24:
	add.s32 	%r215, %r3, 12;
	setp.ge.s32 	%p13, %r215, %r1;
	mov.b32 	%r691, -1;
	@%p13 bra 	$L__BB5_26;
	ld.global.u32 	%r691, [%rd1+48];
$L__BB5_26:
	add.s32 	%r217, %r3, 13;
	setp.ge.s32 	%p14, %r217, %r1;
	mov.b32 	%r690, -1;
	@%p14 bra 	$L__BB5_28;
	ld.global.u32 	%r690, [%rd1+52];
$L__BB5_28:
	add.s32 	%r219, %r3, 14;
	setp.ge.s32 	%p15, %r219, %r1;
	mov.b32 	%r689, -1;
	@%p15 bra 	$L__BB5_30;
	ld.global.u32 	%r689, [%rd1+56];
$L__BB5_30:
	add.s32 	%r221, %r3, 15;
	setp.ge.s32 	%p16, %r221, %r1;
	mov.b32 	%r688, -1;
	@%p16 bra 	$L__BB5_32;
	ld.global.u32 	%r688, [%rd1+60];
$L__BB5_32:
	add.s32 	%r223, %r3, 16;
	setp.ge.s32 	%p17, %r223, %r1;
	mov.b32 	%r687, -1;
	@%p17 bra 	$L__BB5_34;
	ld.global.u32 	%r687, [%rd1+64];
$L__BB5_34:
	add.s32 	%r225, %r3, 17;
	setp.ge.s32 	%p18, %r225, %r1;
	mov.b32 	%r686, -1;
	@%p18 bra 	$L__BB5_36;
	ld.global.u32 	%r686, [%rd1+68];
$L__BB5_36:
	add.s32 	%r227, %r3, 18;
	setp.ge.s32 	%p19, %r227, %r1;
	mov.b32 	%r685, -1;
	@%p19 bra 	$L__BB5_38;
	ld.global.u32 	%r685, [%rd1+72];
$L__BB5_38:
	bar.sync 	0;
	shr.u32 	%r42, %r2, 5;
	shl.b32 	%r229, %r2, 2;
	mov.u32 	%r230, _ZZN3cub18CUB_300001_SM_10006detail10radix_sort31DeviceRadixSortSingleTileKernelINS1_5radix10policy_hubIjNS0_8NullTypeEyE10Policy1000ELNS0_9SortOrderE0EjS6_yNS1_21identity_decomposer_tEEEvPKT1_PSB_PKT2_PSF_T3_iiT4_E12temp_storage;
	add.s32 	%r43, %r230, %r229;
	shl.b32 	%r231, %r2, 7;
	add.s32 	%r44, %r43, %r231;
	shl.b32 	%r232, %r42, 2;
	add.s32 	%r233, %r230, %r232;
	add.s32 	%r45, %r233, 33792;
	mad.lo.s32 	%r46, %r2, -56, %r44;
	add.s32 	%r684, %r189, 6;
	sub.s32 	%r683, %r190, %r189;
$L__BB5_39:
	add.s32 	%r293, %r684, -6;
	min.s32 	%r236, %r683, 6;
	mov.b32 	%r322, 0;
	st.shared.u32 	[%r43], %r322;
	st.shared.u32 	[%r43+1024], %r322;
	st.shared.u32 	[%r43+2048], %r322;
	st.shared.u32 	[%r43+3072], %r322;
	st.shared.u32 	[%r43+4096], %r322;
	st.shared.u32 	[%r43+5120], %r322;
	st.shared.u32 	[%r43+6144], %r322;
	st.shared.u32 	[%r43+7168], %r322;
	st.shared.u32 	[%r43+8192], %r322;
	st.shared.u32 	[%r43+9216], %r322;
	st.shared.u32 	[%r43+10240], %r322;
	st.shared.u32 	[%r43+11264], %r322;
	st.shared.u32 	[%r43+12288], %r322;
	st.shared.u32 	[%r43+13312], %r322;
	st.shared.u32 	[%r43+14336], %r322;
	st.shared.u32 	[%r43+15360], %r322;
	st.shared.u32 	[%r43+16384], %r322;
	st.shared.u32 	[%r43+17408], %r322;
	st.shared.u32 	[%r43+18432], %r322;
	st.shared.u32 	[%r43+19456], %r322;
	st.shared.u32 	[%r43+20480], %r322;
	st.shared.u32 	[%r43+21504], %r322;
	st.shared.u32 	[%r43+22528], %r322;
	st.shared.u32 	[%r43+23552], %r322;
	st.shared.u32 	[%r43+24576], %r322;
	st.shared.u32 	[%r43+25600], %r322;
	st.shared.u32 	[%r43+26624], %r322;
	st.shared.u32 	[%r43+27648], %r322;
	st.shared.u32 	[%r43+28672], %r322;
	st.shared.u32 	[%r43+29696], %r322;
	st.shared.u32 	[%r43+30720], %r322;
	st.shared.u32 	[%r43+31744], %r322;
	st.shared.u32 	[%r43+32768], %r322;
	// begin inline asm
	bmsk.clamp.b32 %r234, %r322, %r236;
	// end inline asm
	// begin inline asm
	shr.b32 %r237, %r703, %r293;
	// end inline asm
	and.b32  	%r325, %r234, %r237;
	shl.b32 	%r326, %r325, 10;
	and.b32  	%r327, %r326, 31744;
	add.s32 	%r328, %r43, %r327;
	shr.u32 	%r329, %r325, 4;
	and.b32  	%r330, %r329, 268435454;
	add.s32 	%r71, %r328, %r330;
	ld.shared.u16 	%rs1, [%r71];
	add.s16 	%rs20, %rs1, 1;
	st.shared.u16 	[%r71], %rs20;
	// begin inline asm
	shr.b32 %r240, %r702, %r293;
	// end inline asm
	and.b32  	%r331, %r234, %r240;
	shl.b32 	%r332, %r331, 10;
	and.b32  	%r333, %r332, 31744;
	add.s32 	%r334, %r43, %r333;
	shr.u32 	%r335, %r331, 4;
	and.b32  	%r336, %r335, 268435454;
	add.s32 	%r72, %r334, %r336;
	ld.shared.u16 	%rs2, [%r72];
	add.s16 	%rs21, %rs2, 1;
	st.shared.u16 	[%r72], %rs21;
	// begin inline asm
	shr.b32 %r243, %r701, %r293;
	// end inline asm
	and.b32  	%r337, %r234, %r243;
	shl.b32 	%r338, %r337, 10;
	and.b32  	%r339, %r338, 31744;
	add.s32 	%r340, %r43, %r339;
	shr.u32 	%r341, %r337, 4;
	and.b32  	%r342, %r341, 268435454;
	add.s32 	%r73, %r340, %r342;
	ld.shared.u16 	%rs3, [%r73];
	add.s16 	%rs22, %rs3, 1;
	st.shared.u16 	[%r73], %rs22;
	// begin inline asm
	shr.b32 %r246, %r700, %r293;
	// end inline asm
	and.b32  	%r343, %r234, %r246;
	shl.b32 	%r344, %r343, 10;
	and.b32  	%r345, %r344, 31744;
	add.s32 	%r346, %r43, %r345;
	shr.u32 	%r347, %r343, 4;
	and.b32  	%r348, %r347, 268435454;
	add.s32 	%r74, %r346, %r348;
	ld.shared.u16 	%rs4, [%r74];
	add.s16 	%rs23, %rs4, 1;
	st.shared.u16 	[%r74], %rs23;
	// begin inline asm
	shr.b32 %r249, %r699, %r293;
	// end inline asm
	and.b32  	%r349, %r234, %r249;
	shl.b32 	%r350, %r349, 10;
	and.b32  	%r351, %r350, 31744;
	add.s32 	%r352, %r43, %r351;
	shr.u32 	%r353, %r349, 4;
	and.b32  	%r354, %r353, 268435454;
	add.s32 	%r75, %r352, %r354;
	ld.shared.u16 	%rs5, [%r75];
	add.s16 	%rs24, %rs5, 1;
	st.shared.u16 	[%r75], %rs24;
	// begin inline asm
	shr.b32 %r252, %r698, %r293;
	// end inline asm
	and.b32  	%r355, %r234, %r252;
	shl.b32 	%r356, %r355, 10;
	and.b32  	%r357, %r356, 31744;
	add.s32 	%r358, %r43, %r357;
	shr.u32 	%r359, %r355, 4;
	and.b32  	%r360, %r359, 268435454;
	add.s32 	%r76, %r358, %r360;
	ld.shared.u16 	%rs6, [%r76];
	add.s16 	%rs25, %rs6, 1;
	st.shared.u16 	[%r76], %rs25;
	// begin inline asm
	shr.b32 %r255, %r697, %r293;
	// end inline asm
	and.b32  	%r361, %r234, %r255;
	shl.b32 	%r362, %r361, 10;
	and.b32  	%r363, %r362, 31744;
	add.s32 	%r364, %r43, %r363;
	shr.u32 	%r365, %r361, 4;
	and.b32  	%r366, %r365, 268435454;
	add.s32 	%r77, %r364, %r366;
	ld.shared.u16 	%rs7, [%r77];
	add.s16 	%rs26, %rs7, 1;
	st.shared.u16 	[%r77], %rs26;
	// begin inline asm
	shr.b32 %r258, %r696, %r293;
	// end inline asm
	and.b32  	%r367, %r234, %r258;
	shl.b32 	%r368, %r367, 10;
	and.b32  	%r369, %r368, 31744;
	add.s32 	%r370, %r43, %r369;
	shr.u32 	%r371, %r367, 4;
	and.b32  	%r372, %r371, 268435454;
	add.s32 	%r78, %r370, %r372;
	ld.shared.u16 	%rs8, [%r78];
	add.s16 	%rs27, %rs8, 1;
	st.shared.u16 	[%r78], %rs27;
	// begin inline asm
	shr.b32 %r261, %r695, %r293;
	// end inline asm
	and.b32  	%r373, %r234, %r261;
	shl.b32 	%r374, %r373, 10;
	and.b32  	%r375, %r374, 31744;
	add.s32 	%r376, %r43, %r375;
	shr.u32 	%r377, %r373, 4;
	and.b32  	%r378, %r377, 268435454;
	add.s32 	%r79, %r376, %r378;
	ld.shared.u16 	%rs9, [%r79];
	add.s16 	%rs28, %rs9, 1;
	st.shared.u16 	[%r79], %rs28;
	// begin inline asm
	shr.b32 %r264, %r694, %r293;
	// end inline asm
	and.b32  	%r379, %r234, %r264;
	shl.b32 	%r380, %r379, 10;
	and.b32  	%r381, %r380, 31744;
	add.s32 	%r382, %r43, %r381;
	shr.u32 	%r383, %r379, 4;
	and.b32  	%r384, %r383, 268435454;
	add.s32 	%r80, %r382, %r384;
	ld.shared.u16 	%rs10, [%r80];
	add.s16 	%rs29, %rs10, 1;
	st.shared.u16 	[%r80], %rs29;
	// begin inline asm
	shr.b32 %r267, %r693, %r293;
	// end inline asm
	and.b32  	%r385, %r234, %r267;
	shl.b32 	%r386, %r385, 10;
	and.b32  	%r387, %r386, 31744;
	add.s32 	%r388, %r43, %r387;
	shr.u32 	%r389, %r385, 4;
	and.b32  	%r390, %r389, 268435454;
	add.s32 	%r81, %r388, %r390;
	ld.shared.u16 	%rs11, [%r81];
	add.s16 	%rs30, %rs11, 1;
	st.shared.u16 	[%r81], %rs30;
	// begin inline asm
	shr.b32 %r270, %r692, %r293;
	// end inline asm
	and.b32  	%r391, %r234, %r270;
	shl.b32 	%r392, %r391, 10;
	and.b32  	%r393, %r392, 31744;
	add.s32 	%r394, %r43, %r393;
	shr.u32 	%r395, %r391, 4;
	and.b32  	%r396, %r395, 268435454;
	add.s32 	%r82, %r394, %r396;
	ld.shared.u16 	%rs12, [%r82];
	add.s16 	%rs31, %rs12, 1;
	st.shared.u16 	[%r82], %rs31;
	// begin inline asm
	shr.b32 %r273, %r691, %r293;
	// end inline asm
	and.b32  	%r397, %r234, %r273;
	shl.b32 	%r398, %r397, 10;
	and.b32  	%r399, %r398, 31744;
	add.s32 	%r400, %r43, %r399;
	shr.u32 	%r401, %r397, 4;
	and.b32  	%r402, %r401, 268435454;
	add.s32 	%r83, %r400, %r402;
	ld.shared.u16 	%rs13, [%r83];
	add.s16 	%rs32, %rs13, 1;
	st.shared.u16 	[%r83], %rs32;
	// begin inline asm
	shr.b32 %r276, %r690, %r293;
	// end inline asm
	and.b32  	%r403, %r234, %r276;
	shl.b32 	%r404, %r403, 10;
	and.b32  	%r405, %r404, 31744;
	add.s32 	%r406, %r43, %r405;
	shr.u32 	%r407, %r403, 4;
	and.b32  	%r408, %r407, 268435454;
	add.s32 	%r84, %r406, %r408;
	ld.shared.u16 	%rs14, [%r84];
	add.s16 	%rs33, %rs14, 1;
	st.shared.u16 	[%r84], %rs33;
	// begin inline asm
	shr.b32 %r279, %r689, %r293;
	// end inline asm
	and.b32  	%r409, %r234, %r279;
	shl.b32 	%r410, %r409, 10;
	and.b32  	%r411, %r410, 31744;
	add.s32 	%r412, %r43, %r411;
	shr.u32 	%r413, %r409, 4;
	and.b32  	%r414, %r413, 268435454;
	add.s32 	%r85, %r412, %r414;
	ld.shared.u16 	%rs15, [%r85];
	add.s16 	%rs34, %rs15, 1;
	st.shared.u16 	[%r85], %rs34;
	// begin inline asm
	shr.b32 %r282, %r688, %r293;
	// end inline asm
	and.b32  	%r415, %r234, %r282;
	shl.b32 	%r416, %r415, 10;
	and.b32  	%r417, %r416, 31744;
	add.s32 	%r418, %r43, %r417;
	shr.u32 	%r419, %r415, 4;
	and.b32  	%r420, %r419, 268435454;
	add.s32 	%r86, %r418, %r420;
	ld.shared.u16 	%rs16, [%r86];
	add.s16 	%rs35, %rs16, 1;
	st.shared.u16 	[%r86], %rs35;
	// begin inline asm
	shr.b32 %r285, %r687, %r293;
	// end inline asm
	and.b32  	%r421, %r234, %r285;
	shl.b32 	%r422, %r421, 10;
	and.b32  	%r423, %r422, 31744;
	add.s32 	%r424, %r43, %r423;
	shr.u32 	%r425, %r421, 4;
	and.b32  	%r426, %r425, 268435454;
	add.s32 	%r87, %r424, %r426;
	ld.shared.u16 	%rs17, [%r87];
	add.s16 	%rs36, %rs17, 1;
	st.shared.u16 	[%r87], %rs36;
	// begin inline asm
	shr.b32 %r288, %r686, %r293;
	// end inline asm
	and.b32  	%r427, %r234, %r288;
	shl.b32 	%r428, %r427, 10;
	and.b32  	%r429, %r428, 31744;
	add.s32 	%r430, %r43, %r429;
	shr.u32 	%r431, %r427, 4;
	and.b32  	%r432, %r431, 268435454;
	add.s32 	%r88, %r430, %r432;
	ld.shared.u16 	%rs18, [%r88];
	add.s16 	%rs37, %rs18, 1;
	st.shared.u16 	[%r88], %rs37;
	// begin inline asm
	shr.b32 %r291, %r685, %r293;
	// end inline asm
	and.b32  	%r433, %r234, %r291;
	shl.b32 	%r434, %r433, 10;
	and.b32  	%r435, %r434, 31744;
	add.s32 	%r436, %r43, %r435;
	shr.u32 	%r437, %r433, 4;
	and.b32  	%r438, %r437, 268435454;
	add.s32 	%r89, %r436, %r438;
	ld.shared.u16 	%rs19, [%r89];
	add.s16 	%rs38, %rs19, 1;
	st.shared.u16 	[%r89], %rs38;
	bar.sync 	0;
	ld.shared.u32 	%r90, [%r44];
	ld.shared.u32 	%r439, [%r44+4];
	ld.shared.u32 	%r440, [%r44+8];
	ld.shared.u32 	%r441, [%r44+12];
	ld.shared.u32 	%r442, [%r44+16];
	ld.shared.u32 	%r443, [%r44+20];
	ld.shared.u32 	%r444, [%r44+24];
	ld.shared.u32 	%r445, [%r44+28];
	ld.shared.u32 	%r446, [%r44+32];
	ld.shared.u32 	%r447, [%r44+36];
	ld.shared.u32 	%r448, [%r44+40];
	ld.shared.u32 	%r449, [%r44+44];
	ld.shared.u32 	%r450, [%r44+48];
	ld.shared.u32 	%r451, [%r44+52];
	ld.shared.u32 	%r452, [%r44+56];
	ld.shared.u32 	%r453, [%r44+60];
	ld.shared.u32 	%r454, [%r44+64];
	ld.shared.u32 	%r455, [%r44+68];
	ld.shared.u32 	%r456, [%r44+72];
	ld.shared.u32 	%r457, [%r44+76];
	ld.shared.u32 	%r458, [%r44+80];
	ld.shared.u32 	%r459, [%r44+84];
	ld.shared.u32 	%r460, [%r44+88];
	ld.shared.u32 	%r461, [%r44+92];
	ld.shared.u32 	%r462, [%r44+96];
	ld.shared.u32 	%r463, [%r44+100];
	ld.shared.u32 	%r464, [%r44+104];
	ld.shared.u32 	%r465, [%r44+108];
	ld.shared.u32 	%r466, [%r44+112];
	ld.shared.u32 	%r467, [%r44+116];
	ld.shared.u32 	%r468, [%r44+120];
	ld.shared.u32 	%r469, [%r44+124];
	ld.shared.u32 	%r470, [%r44+128];
	add.s32 	%r91, %r439, %r90;
	add.s32 	%r92, %r440, %r91;
	add.s32 	%r93, %r441, %r92;
	add.s32 	%r94, %r442, %r93;
	add.s32 	%r95, %r443, %r94;
	add.s32 	%r96, %r444, %r95;
	add.s32 	%r97, %r445, %r96;
	add.s32 	%r98, %r446, %r97;
	add.s32 	%r99, %r447, %r98;
	add.s32 	%r100, %r448, %r99;
	add.s32 	%r101, %r449, %r100;
	add.s32 	%r102, %r450, %r101;
	add.s32 	%r103, %r451, %r102;
	add.s32 	%r104, %r452, %r103;
	add.s32 	%r105, %r453, %r104;
	add.s32 	%r106, %r454, %r105;
	add.s32 	%r107, %r455, %r106;
	add.s32 	%r108, %r456, %r107;
	add.s32 	%r109, %r457, %r108;
	add.s32 	%r110, %r458, %r109;
	add.s32 	%r111, %r459, %r110;
	add.s32 	%r112, %r460, %r111;
	add.s32 	%r113, %r461, %r112;
	add.s32 	%r114, %r462, %r113;
	add.s32 	%r115, %r463, %r114;
	add.s32 	%r116, %r464, %r115;
	add.s32 	%r117, %r465, %r116;
	add.s32 	%r118, %r466, %r117;
	add.s32 	%r119, %r467, %r118;
	add.s32 	%r120, %r468, %r119;
	add.s32 	%r121, %r469, %r120;
	add.s32 	%r299, %r470, %r121;
	// begin inline asm
	mov.u32 %r294, %laneid;
	// end inline asm
	mov.b32 	%r297, 1;
	mov.b32 	%r324, -1;
	// begin inline asm
	{  .reg .u32 r0;  .reg .pred p;  shfl.sync.up.b32 r0|p, %r299, %r297, %r322, %r324;  @p add.u32 r0, r0, %r299;  mov.u32 %r295, r0;}
	// end inline asm
	mov.b32 	%r303, 2;
	// begin inline asm
	{  .reg .u32 r0;  .reg .pred p;  shfl.sync.up.b32 r0|p, %r295, %r303, %r322, %r324;  @p add.u32 r0, r0, %r295;  mov.u32 %r301, r0;}
	// end inline asm
	mov.b32 	%r309, 4;
	// begin inline asm
	{  .reg .u32 r0;  .reg .pred p;  shfl.sync.up.b32 r0|p, %r301, %r309, %r322, %r324;  @p add.u32 r0, r0, %r301;  mov.u32 %r307, r0;}
	// end inline asm
	mov.b32 	%r315, 8;
	// begin inline asm
	{  .reg .u32 r0;  .reg .pred p;  shfl.sync.up.b32 r0|p, %r307, %r315, %r322, %r324;  @p add.u32 r0, r0, %r307;  mov.u32 %r313, r0;}
	// end inline asm
	mov.b32 	%r321, 16;
	// begin inline asm
	{  .reg .u32 r0;  .reg .pred p;  shfl.sync.up.b32 r0|p, %r313, %r321, %r322, %r324;  @p add.u32 r0, r0, %r313;  mov.u32 %r319, r0;}
	// end inline asm
	setp.ne.s32 	%p20, %r294, 31;
	@%p20 bra 	$L__BB5_41;
	st.shared.u32 	[%r45], %r319;
$L__BB5_41:
	sub.s32 	%r471, %r319, %r299;
	setp.gt.u32 	%p21, %r2, 31;
	setp.eq.s32 	%p22, %r42, 7;
	setp.eq.s32 	%p23, %r42, 6;
	setp.eq.s32 	%p24, %r42, 5;
	setp.eq.s32 	%p25, %r42, 4;
	setp.eq.s32 	%p26, %r42, 3;
	setp.eq.s32 	%p27, %r42, 2;
	setp.eq.s32 	%p28, %r42, 1;
	bar.sync 	0;
	ld.shared.v4.u32 	{%r472, %r473, %r474, %r475}, [_ZZN3cub18CUB_300001_SM_10006detail10radix_sort31DeviceRadixSortSingleTileKernelINS1_5radix10policy_hubIjNS0_8NullTypeEyE10Policy1000ELNS0_9SortOrderE0EjS6_yNS1_21identity_decomposer_tEEEvPKT1_PSB_PKT2_PSF_T3_iiT4_E12temp_storage+33792];
	selp.b32 	%r476, %r472, %r704, %p28;
	add.s32 	%r477, %r473, %r472;
	selp.b32 	%r478, %r477, %r476, %p27;
	add.s32 	%r479, %r477, %r474;
	selp.b32 	%r480, %r479, %r478, %p26;
	add.s32 	%r481, %r479, %r475;
	selp.b32 	%r482, %r481, %r480, %p25;
	ld.shared.v4.u32 	{%r483, %r484, %r485, %r486}, [_ZZN3cub18CUB_300001_SM_10006detail10radix_sort31DeviceRadixSortSingleTileKernelINS1_5radix10policy_hubIjNS0_8NullTypeEyE10Policy1000ELNS0_9SortOrderE0EjS6_yNS1_21identity_decomposer_tEEEvPKT1_PSB_PKT2_PSF_T3_iiT4_E12temp_storage+33808];
	add.s32 	%r487, %r481, %r483;
	selp.b32 	%r488, %r487, %r482, %p24;
	add.s32 	%r489, %r487, %r484;
	selp.b32 	%r490, %r489, %r488, %p23;
	add.s32 	%r491, %r489, %r485;
	selp.b32 	%r704, %r491, %r490, %p22;
	add.s32 	%r126, %r491, %r486;
	setp.ne.s32 	%p29, %r294, 0;
	selp.b32 	%r492, %r471, 0, %p29;
	add.s32 	%r493, %r704, %r492;
	or.pred  	%p30, %p21, %p29;
	selp.b32 	%r705, %r493, %r471, %p21;
	@%p30 bra 	$L__BB5_43;
	shl.b32 	%r705, %r126, 16;
	st.shared.u32 	[_ZZN3cub18CUB_300001_SM_10006detail10radix_sort31DeviceRadixSortSingleTileKernelINS1_5radix10policy_hubIjNS0_8NullTypeEyE10Policy1000ELNS0_9SortOrderE0EjS6_yNS1_21identity_decomposer_tEEEvPKT1_PSB_PKT2_PSF_T3_iiT4_E12temp_storage+33832], %r705;
$L__BB5_43:
	setp.eq.s32 	%p31, %r2, 0;
	bar.sync 	0;
	ld.shared.u32 	%r494, [_ZZN3cub18CUB_300001_SM_10006detail10radix_sort31DeviceRadixSortSingleTileKernelINS1_5radix10policy_hubIjNS0_8NullTypeEyE10Policy1000ELNS0_9SortOrderE0EjS6_yNS1_21identity_decomposer_tEEEvPKT1_PSB_PKT2_PSF_T3_iiT4_E12temp_storage+33832];
	selp.b32 	%r495, 0, %r494, %p31;
	add.s32 	%r496, %r705, %r495;
	add.s32 	%r497, %r90, %r496;
	add.s32 	%r498, %r91, %r496;
	add.s32 	%r499, %r92, %r496;
	add.s32 	%r500, %r93, %r496;
	add.s32 	%r501, %r94, %r496;
	add.s32 	%r502, %r95, %r496;
	add.s32 	%r503, %r96, %r496;
	add.s32 	%r504, %r97, %r496;
	add.s32 	%r505, %r98, %r496;
	add.s32 	%r506, %r99, %r496;
	add.s32 	%r507, %r100, %r496;
	add.s32 	%r508, %r101, %r496;
	add.s32 	%r509, %r102, %r496;
	add.s32 	%r510, %r103, %r496;
	add.s32 	%r511, %r104, %r496;
	add.s32 	%r512, %r105, %r496;
	add.s32 	%r513, %r106, %r496;
	add.s32 	%r514, %r107, %r496;
	add.s32 	%r515, %r108, %r496;
	add.s32 	%r516, %r109, %r496;
	add.s32 	%r517, %r110, %r496;
	add.s32 	%r518, %r111, %r496;
	add.s32 	%r519, %r112, %r496;
	add.s32 	%r520, %r113, %r496;
	add.s32 	%r521, %r114, %r496;
	add.s32 	%r522, %r115, %r496;
	add.s32 	%r523, %r116, %r496;
	add.s32 	%r524, %r117, %r496;
	add.s32 	%r525, %r118, %r496;
	add.s32 	%r526, %r119, %r496;
	add.s32 	%r527, %r120, %r496;
	add.s32 	%r528, %r121, %r496;
	st.shared.u32 	[%r44], %r496;
	st.shared.u32 	[%r44+4], %r497;
	st.shared.u32 	[%r44+8], %r498;
	st.shared.u32 	[%r44+12], %r499;
	st.shared.u32 	[%r44+16], %r500;
	st.shared.u32 	[%r44+20], %r501;
	st.shared.u32 	[%r44+24], %r502;
	st.shared.u32 	[%r44+28], %r503;
	st.shared.u32 	[%r44+32], %r504;
	st.shared.u32 	[%r44+36], %r505;
	st.shared.u32 	[%r44+40], %r506;
	st.shared.u32 	[%r44+44], %r507;
	st.shared.u32 	[%r44+48], %r508;
	st.shared.u32 	[%r44+52], %r509;
	st.shared.u32 	[%r44+56], %r510;
	st.shared.u32 	[%r44+60], %r511;
	st.shared.u32 	[%r44+64], %r512;
	st.shared.u32 	[%r44+68], %r513;
	st.shared.u32 	[%r44+72], %r514;
	st.shared.u32 	[%r44+76], %r515;
	st.shared.u32 	[%r44+80], %r516;
	st.shared.u32 	[%r44+84], %r517;
	st.shared.u32 	[%r44+88], %r518;
	st.shared.u32 	[%r44+92], %r519;
	st.shared.u32 	[%r44+96], %r520;
	st.shared.u32 	[%r44+100], %r521;
	st.shared.u32 	[%r44+104], %r522;
	st.shared.u32 	[%r44+108], %r523;
	st.shared.u32 	[%r44+112], %r524;
	st.shared.u32 	[%r44+116], %r525;
	st.shared.u32 	[%r44+120], %r526;
	st.shared.u32 	[%r44+124], %r527;
	st.shared.u32 	[%r44+128], %r528;
	bar.sync 	0;
	cvt.u32.u16 	%r529, %rs1;
	ld.shared.u16 	%r530, [%r71];
	add.s32 	%r130, %r530, %r529;
	cvt.u32.u16 	%r531, %rs2;
	ld.shared.u16 	%r532, [%r72];
	add.s32 	%r131, %r532, %r531;
	cvt.u32.u16 	%r533, %rs3;
	ld.shared.u16 	%r534, [%r73];
	add.s32 	%r132, %r534, %r533;
	cvt.u32.u16 	%r535, %rs4;
	ld.shared.u16 	%r536, [%r74];
	add.s32 	%r133, %r536, %r535;
	cvt.u32.u16 	%r537, %rs5;
	ld.shared.u16 	%r538, [%r75];
	add.s32 	%r134, %r538, %r537;
	cvt.u32.u16 	%r539, %rs6;
	ld.shared.u16 	%r540, [%r76];
	add.s32 	%r135, %r540, %r539;
	cvt.u32.u16 	%r541, %rs7;
	ld.shared.u16 	%r542, [%r77];
	add.s32 	%r136, %r542, %r541;
	cvt.u32.u16 	%r543, %rs8;
	ld.shared.u16 	%r544, [%r78];
	add.s32 	%r137, %r544, %r543;
	cvt.u32.u16 	%r545, %rs9;
	ld.shared.u16 	%r546, [%r79];
	add.s32 	%r138, %r546, %r545;
	cvt.u32.u16 	%r547, %rs10;
	ld.shared.u16 	%r548, [%r80];
	add.s32 	%r139, %r548, %r547;
	cvt.u32.u16 	%r549, %rs11;
	ld.shared.u16 	%r550, [%r81];
	add.s32 	%r140, %r550, %r549;
	cvt.u32.u16 	%r551, %rs12;
	ld.shared.u16 	%r552, [%r82];
	add.s32 	%r141, %r552, %r551;
	cvt.u32.u16 	%r553, %rs13;
	ld.shared.u16 	%r554, [%r83];
	add.s32 	%r142, %r554, %r553;
	cvt.u32.u16 	%r555, %rs14;
	ld.shared.u16 	%r556, [%r84];
	add.s32 	%r143, %r556, %r555;
	cvt.u32.u16 	%r557, %rs15;
	ld.shared.u16 	%r558, [%r85];
	add.s32 	%r144, %r558, %r557;
	cvt.u32.u16 	%r559, %rs16;
	ld.shared.u16 	%r560, [%r86];
	add.s32 	%r145, %r560, %r559;
	cvt.u32.u16 	%r561, %rs17;
	ld.shared.u16 	%r562, [%r87];
	add.s32 	%r146, %r562, %r561;
	cvt.u32.u16 	%r563, %rs18;
	ld.shared.u16 	%r564, [%r88];
	add.s32 	%r147, %r564, %r563;
	cvt.u32.u16 	%r565, %rs19;
	ld.shared.u16 	%r566, [%r89];
	add.s32 	%r148, %r566, %r565;
	bar.sync 	0;
	setp.lt.s32 	%p32, %r684, %r190;
	@%p32 bra 	$L__BB5_83;
	cvt.u64.u32 	%rd8, %r2;
	shl.b32 	%r567, %r130, 2;
	mov.u32 	%r568, _ZZN3cub18CUB_300001_SM_10006detail10radix_sort31DeviceRadixSortSingleTileKernelINS1_5radix10policy_hubIjNS0_8NullTypeEyE10Policy1000ELNS0_9SortOrderE0EjS6_yNS1_21identity_decomposer_tEEEvPKT1_PSB_PKT2_PSF_T3_iiT4_E12temp_storage;
	add.s32 	%r569, %r568, %r567;
	st.shared.u32 	[%r569], %r703;
	shl.b32 	%r570, %r131, 2;
	add.s32 	%r571, %r568, %r570;
	st.shared.u32 	[%r571], %r702;
	shl.b32 	%r572, %r132, 2;
	add.s32 	%r573, %r568, %r572;
	st.shared.u32 	[%r573], %r701;
	shl.b32 	%r574, %r133, 2;
	add.s32 	%r575, %r568, %r574;
	st.shared.u32 	[%r575], %r700;
	shl.b32 	%r576, %r134, 2;
	add.s32 	%r577, %r568, %r576;
	st.shared.u32 	[%r577], %r699;
	shl.b32 	%r578, %r135, 2;
	add.s32 	%r579, %r568, %r578;
	st.shared.u32 	[%r579], %r698;
	shl.b32 	%r580, %r136, 2;
	add.s32 	%r581, %r568, %r580;
	st.shared.u32 	[%r581], %r697;
	shl.b32 	%r582, %r137, 2;
	add.s32 	%r583, %r568, %r582;
	st.shared.u32 	[%r583], %r696;
	shl.b32 	%r584, %r138, 2;
	add.s32 	%r585, %r568, %r584;
	st.shared.u32 	[%r585], %r695;
	shl.b32 	%r586, %r139, 2;
	add.s32 	%r587, %r568, %r586;
	st.shared.u32 	[%r587], %r694;
	shl.b32 	%r588, %r140, 2;
	add.s32 	%r589, %r568, %r588;
	st.shared.u32 	[%r589], %r693;
	shl.b32 	%r590, %r141, 2;
	add.s32 	%r591, %r568, %r590;
	st.shared.u32 	[%r591], %r692;
	shl.b32 	%r592, %r142, 2;
	add.s32 	%r593, %r568, %r592;
	st.shared.u32 	[%r593], %r691;
	shl.b32 	%r594, %r143, 2;
	add.s32 	%r595, %r568, %r594;
	st.shared.u32 	[%r595], %r690;
	shl.b32 	%r596, %r144, 2;
	add.s32 	%r597, %r568, %r596;
	st.shared.u32 	[%r597], %r689;
	shl.b32 	%r598, %r145, 2;
	add.s32 	%r599, %r568, %r598;
	st.shared.u32 	[%r599], %r688;
	shl.b32 	%r600, %r146, 2;
	add.s32 	%r601, %r568, %r600;
	st.shared.u32 	[%r601], %r687;
	shl.b32 	%r602, %r147, 2;
	add.s32 	%r603, %r568, %r602;
	st.shared.u32 	[%r603], %r686;
	shl.b32 	%r604, %r148, 2;
	add.s32 	%r605, %r568, %r604;
	st.shared.u32 	[%r605], %r685;
	bar.sync 	0;
	mad.lo.s32 	%r149, %r2, -72, %r46;
	ld.shared.u32 	%r150, [%r149+1024];
	ld.shared.u32 	%r151, [%r149+2048];
	ld.shared.u32 	%r152, [%r149+3072];
	ld.shared.u32 	%r153, [%r149+4096];
	ld.shared.u32 	%r154, [%r149+5120];
	ld.shared.u32 	%r155, [%r149+6144];
	ld.shared.u32 	%r156, [%r149+7168];
	ld.shared.u32 	%r157, [%r149+8192];
	ld.shared.u32 	%r158, [%r149+9216];
	ld.shared.u32 	%r159, [%r149+10240];
	ld.shared.u32 	%r160, [%r149+11264];
	ld.shared.u32 	%r161, [%r149+12288];
	ld.shared.u32 	%r162, [%r149+13312];
	ld.shared.u32 	%r163, [%r149+14336];
	ld.shared.u32 	%r164, [%r149+15360];
	ld.shared.u32 	%r165, [%r149+16384];
	ld.shared.u32 	%r166, [%r149+17408];
	ld.shared.u32 	%r167, [%r149+18432];
	setp.gt.u64 	%p33, %rd4, %rd8;
	cvta.to.global.u64 	%rd9, %rd3;
	mul.wide.u32 	%rd10, %r2, 4;
	add.s64 	%rd2, %rd9, %rd10;
	@%p33 bra 	$L__BB5_45;
	bra.uni 	$L__BB5_46;
$L__BB5_45:
	ld.shared.u32 	%r606, [%r149];
	st.global.u32 	[%rd2], %r606;
$L__BB5_46:
	add.s32 	%r607, %r2, 256;
	cvt.u64.u32 	%rd11, %r607;
	setp.le.u64 	%p34, %rd4, %rd11;
	@%p34 bra 	$L__BB5_48;
	st.global.u32 	[%rd2+1024], %r150;
$L__BB5_48:
	add.s32 	%r608, %r2, 512;
	cvt.u64.u32 	%rd12, %r608;
	setp.le.u64 	%p35, %rd4, %rd12;
	@%p35 bra 	$L__BB5_50;
	st.global.u32 	[%rd2+2048], %r151;
$L__BB5_50:
	add.s32 	%r609, %r2, 768;
	cvt.u64.u32 	%rd13, %r609;
	setp.le.u64 	%p36, %rd4, %rd13;
	@%p36 bra 	$L__BB5_52;
	st.global.u32 	[%rd2+3072], %r152;
$L__BB5_52:
	or.b32  	%r610, %r2, 1024;
	cvt.u64.u32 	%rd14, %r610;
	setp.le.u64 	%p37, %rd4, %rd14;
	@%p37 bra 	$L__BB5_54;
	st.global.u32 	[%rd2+4096], %r153;
$L__BB5_54:
	add.s32 	%r611, %r2, 1280;
	cvt.u64.u32 	%rd15, %r611;
	setp.le.u64 	%p38, %rd4, %rd15;
	@%p38 bra 	$L__BB5_56;
	st.global.u32 	[%rd2+5120], %r154;
$L__BB5_56:
	add.s32 	%r612, %r2, 1536;
	cvt.u64.u32 	%rd16, %r612;
	setp.le.u64 	%p39, %rd4, %rd16;
	@%p39 bra 	$L__BB5_58;
	st.global.u32 	[%rd2+6144], %r155;
$L__BB5_58:
	add.s32 	%r613, %r2, 1792;
	cvt.u64.u32 	%rd17, %r613;
	setp.le.u64 	%p40, %rd4, %rd17;
	@%p40 bra 	$L__BB5_60;
	st.global.u32 	[%rd2+7168], %r156;
$L__BB5_60:
	or.b32  	%r614, %r2, 2048;
	cvt.u64.u32 	%rd18, %r614;
	setp.le.u64 	%p41, %rd4, %rd18;
	@%p41 bra 	$L__BB5_62;
	st.global.u32 	[%rd2+8192], %r157;
$L__BB5_62:
	add.s32 	%r615, %r2, 2304;
	cvt.u64.u32 	%rd19, %r615;
	setp.le.u64 	%p42, %rd4, %rd19;
	@%p42 bra 	$L__BB5_64;
	st.global.u32 	[%rd2+9216], %r158;
$L__BB5_64:
	add.s32 	%r616, %r2, 2560;
	cvt.u64.u32 	%rd20, %r616;
	setp.le.u64 	%p43, %rd4, %rd20;
	@%p43 bra 	$L__BB5_66;
	st.global.u32 	[%rd2+10240], %r159;
$L__BB5_66:
	add.s32 	%r617, %r2, 2816;
	cvt.u64.u32 	%rd21, %r617;
	setp.le.u64 	%p44, %rd4, %rd21;
	@%p44 bra 	$L__BB5_68;
	st.global.u32 	[%rd2+11264], %r160;
$L__BB5_68:
	or.b32  	%r618, %r2, 3072;
	cvt.u64.u32 	%rd22, %r618;
	setp.le.u64 	%p45, %rd4, %rd22;
	@%p45 bra 	$L__BB5_70;
	st.global.u32 	[%rd2+12288], %r161;
$L__BB5_70:
	add.s32 	%r619, %r2, 3328;
	cvt.u64.u32 	%rd23, %r619;
	setp.le.u64 	%p46, %rd4, %rd23;
	@%p46 bra 	$L__BB5_72;
	st.global.u32 	[%rd2+13312], %r162;
$L__BB5_72:
	add.s32 	%r620, %r2, 3584;
	cvt.u64.u32 	%rd24, %r620;
	setp.le.u64 	%p47, %rd4, %rd24;
	@%p47 bra 	$L__BB5_74;
	st.global.u32 	[%rd2+14336], %r163;
$L__BB5_74:
	add.s32 	%r621, %r2, 3840;
	cvt.u64.u32 	%rd25, %r621;
	setp.le.u64 	%p48, %rd4, %rd25;
	@%p48 bra 	$L__BB5_76;
	st.global.u32 	[%rd2+15360], %r164;
$L__BB5_76:
	or.b32  	%r622, %r2, 4096;
	cvt.u64.u32 	%rd26, %r622;
	setp.le.u64 	%p49, %rd4, %rd26;
	@%p49 bra 	$L__BB5_78;
	st.global.u32 	[%rd2+16384], %r165;
$L__BB5_78:
	add.s32 	%r623, %r2, 4352;
	cvt.u64.u32 	%rd27, %r623;
	setp.le.u64 	%p50, %rd4, %rd27;
	@%p50 bra 	$L__BB5_80;
	st.global.u32 	[%rd2+17408], %r166;
$L__BB5_80:
	add.s32 	%r624, %r2, 4608;
	cvt.u64.u32 	%rd28, %r624;
	setp.le.u64 	%p51, %rd4, %rd28;
	@%p51 bra 	$L__BB5_82;
	st.global.u32 	[%rd2+18432], %r167;
$L__BB5_82:
	ret;
$L__BB5_83:
	shl.b32 	%r625, %r130, 2;
	mov.u32 	%r626, _ZZN3cub18CUB_300001_SM_10006detail10radix_sort31DeviceRadixSortSingleTileKernelINS1_5radix10policy_hubIjNS0_8NullTypeEyE10Policy1000ELNS0_9SortOrderE0EjS6_yNS1_21identity_decomposer_tEEEvPKT1_PSB_PKT2_PSF_T3_iiT4_E12temp_storage;
	add.s32 	%r627, %r626, %r625;
	st.shared.u32 	[%r627], %r703;
	shl.b32 	%r628, %r131, 2;
	add.s32 	%r629, %r626, %r628;
	st.shared.u32 	[%r629], %r702;
	shl.b32 	%r630, %r132, 2;
	add.s32 	%r631, %r626, %r630;
	st.shared.u32 	[%r631], %r701;
	shl.b32 	%r632, %r133, 2;
	add.s32 	%r633, %r626, %r632;
	st.shared.u32 	[%r633], %r700;
	shl.b32 	%r634, %r134, 2;
	add.s32 	%r635, %r626, %r634;
	st.shared.u32 	[%r635], %r699;
	shl.b32 	%r636, %r135, 2;
	add.s32 	%r637, %r626, %r636;
	st.shared.u32 	[%r637], %r698;
	shl.b32 	%r638, %r136, 2;
	add.s32 	%r639, %r626, %r638;
	st.shared.u32 	[%r639], %r697;
	shl.b32 	%r640, %r137, 2;
	add.s32 	%r641, %r626, %r640;
	st.shared.u32 	[%r641], %r696;
	shl.b32 	%r642, %r138, 2;
	add.s32 	%r643, %r626, %r642;
	st.shared.u32 	[%r643], %r695;
	shl.b32 	%r644, %r139, 2;
	add.s32 	%r645, %r626, %r644;
	st.shared.u32 	[%r645], %r694;
	shl.b32 	%r646, %r140, 2;
	add.s32 	%r647, %r626, %r646;
	st.shared.u32 	[%r647], %r693;
	shl.b32 	%r648, %r141, 2;
	add.s32 	%r649, %r626, %r648;
	st.shared.u32 	[%r649], %r692;
	shl.b32 	%r650, %r142, 2;
	add.s32 	%r651, %r626, %r650;
	st.shared.u32 	[%r651], %r691;
	shl.b32 	%r652, %r143, 2;
	add.s32 	%r653, %r626, %r652;
	st.shared.u32 	[%r653], %r690;
	shl.b32 	%r654, %r144, 2;
	add.s32 	%r655, %r626, %r654;
	st.shared.u32 	[%r655], %r689;
	shl.b32 	%r656, %r145, 2;
	add.s32 	%r657, %r626, %r656;
	st.shared.u32 	[%r657], %r688;
	shl.b32 	%r658, %r146, 2;
	add.s32 	%r659, %r626, %r658;
	st.shared.u32 	[%r659], %r687;
	shl.b32 	%r660, %r147, 2;
	add.s32 	%r661, %r626, %r660;
	st.shared.u32 	[%r661], %r686;
	shl.b32 	%r662, %r148, 2;
	add.s32 	%r663, %r626, %r662;
	st.shared.u32 	[%r663], %r685;
	bar.sync 	0;
	ld.shared.u32 	%r703, [%r46];
	ld.shared.u32 	%r702, [%r46+4];
	ld.shared.u32 	%r701, [%r46+8];
	ld.shared.u32 	%r700, [%r46+12];
	ld.shared.u32 	%r699, [%r46+16];
	ld.shared.u32 	%r698, [%r46+20];
	ld.shared.u32 	%r697, [%r46+24];
	ld.shared.u32 	%r696, [%r46+28];
	ld.shared.u32 	%r695, [%r46+32];
	ld.shared.u32 	%r694, [%r46+36];
	ld.shared.u32 	%r693, [%r46+40];
	ld.shared.u32 	%r692, [%r46+44];
	ld.shared.u32 	%r691, [%r46+48];
	ld.shared.u32 	%r690, [%r46+52];
	ld.shared.u32 	%r689, [%r46+56];
	ld.shared.u32 	%r688, [%r46+60];
	ld.shared.u32 	%r687, [%r46+64];
	ld.shared.u32 	%r686, [%r46+68];
	ld.shared.u32 	%r685, [%r46+72];
	bar.sync 	0;
	add.s32 	%r684, %r684, 6;
	add.s32 	%r683, %r683, -6;
	bra.uni 	$L__BB5_39;

}
	// .globl	_ZN3cub18CUB_300001_SM_10006detail10radix_sort30DeviceRadixSortHistogramKernelINS1_5radix10policy_hubIjNS0_8NullTypeEyE10Policy1000ELNS0_9SortOrderE0EjyNS1_21identity_decomposer_tEEEvPT2_PKT1_SB_iiT3_
.visible .entry _ZN3cub18CUB_300001_SM_10006detail10radix_sort30DeviceRadixSortHistogramKernelINS1_5radix10policy_hubIjNS0_8NullTypeEyE10Policy1000ELNS0_9SortOrderE0EjyNS1_21identity_decomposer_tEEEvPT2_PKT1_SB_iiT3_(
	.param .u64 .ptr .align 1 _ZN3cub18CUB_300001_SM_10006detail10radix_sort30DeviceRadixSortHistogramKernelINS1_5radix10policy_hubIjNS0_8NullTypeEyE10Policy1000ELNS0_9SortOrderE0EjyNS1_21identity_decomposer_tEEEvPT2_PKT1_SB_iiT3__param_0,
	.param .u64 .ptr .align 1 _ZN3cub18CUB_300001_SM_10006detail10radix_sort30DeviceRadixSortHistogramKernelINS1_5radix10policy_hubIjNS0_8NullTypeEyE10Policy1000ELNS0_9SortOrderE0EjyNS1_21identity_decomposer_tEEEvPT2_PKT1_SB_iiT3__param_1,
	.param .u64 _ZN3cub18CUB_300001_SM_10006detail10radix_sort30DeviceRadixSortHistogramKernelINS1_5radix10policy_hubIjNS0_8NullTypeEyE10Policy1000ELNS0_9SortOrderE0EjyNS1_21identity_decomposer_tEEEvPT2_PKT1_SB_iiT3__param_2,
	.param .u32 _ZN3cub18CUB_300001_SM_10006detail10radix_sort30DeviceRadixSortHistogramKernelINS1_5radix10policy_hubIjNS0_8NullTypeEyE10Policy1000ELNS0_9SortOrderE0EjyNS1_21identity_decomposer_tEEEvPT2_PKT1_SB_iiT3__param_3,
	.param .u32 _ZN3cub18CUB_300001_SM_10006detail10radix_sort30DeviceRadixSortHistogramKernelINS1_5radix10policy_hubIjNS0_8NullTypeEyE10Policy1000ELNS0_9SortOrderE0EjyNS1_21identity_decomposer_tEEEvPT2_PKT1_SB_iiT3__param_4,
	.param .align 1 .b8 _ZN3cub18CUB_300001_SM_10006detail10radix_sort30DeviceRadixSortHistogramKernelINS1_5radix10policy_hubIjNS0_8NullTypeEyE10Policy1000ELNS0_9SortOrderE0EjyNS1_21identity_decomposer_tEEEvPT2_PKT1_SB_iiT3__param_5[1]
)
.maxntid 128
{
	.reg .pred 	%p<91>;
	.reg .b32 	%r<470>;
	.reg .b64 	%rd<137>;
	// demoted variable
	.shared .align 4 .b8 _ZZN3cub18CUB_300001_SM_10006detail10radix_sort30DeviceRadixSortHistogramKernelINS1_5radix10policy_hubIjNS0_8NullTypeEyE10Policy1000ELNS0_9SortOrderE0EjyNS1_21identity_decomposer_tEEEvPT2_PKT1_SB_iiT3_E12temp_storage[4096];
	ld.param.u64 	%rd18, [_ZN3cub18CUB_300001_SM_10006detail10radix_sort30DeviceRadixSortHistogramKernelINS1_5radix10policy_hubIjNS0_8NullTypeEyE10Policy1000ELNS0_9SortOrderE0EjyNS1_21identity_decomposer_tEEEvPT2_PKT1_SB_iiT3__param_0];
	ld.param.u64 	%rd19, [_ZN3cub18CUB_300001_SM_10006detail10radix_sort30DeviceRadixSortHistogramKernelINS1_5radix10policy_hubIjNS0_8NullTypeEyE10Policy1000ELNS0_9SortOrderE0EjyNS1_21identity_decomposer_tEEEvPT2_PKT1_SB_iiT3__param_1];
	ld.param.u64 	%rd17, [_ZN3cub18CUB_300001_SM_10006detail10radix_sort30DeviceRadixSortHistogramKernelINS1_5radix10policy_hubIjNS0_8NullTypeEyE10Policy1000ELNS0_9SortOrderE0EjyNS1_21identity_decomposer_tEEEvPT2_PKT1_SB_iiT3__param_2];
	ld.param.u32 	%r158, [_ZN3cub18CUB_300001_SM_10006detail10radix_sort30DeviceRadixSortHistogramKernelINS1_5radix10policy_hubIjNS0_8NullTypeEyE10Policy1000ELNS0_9SortOrderE0EjyNS1_21identity_decomposer_tEEEvPT2_PKT1_SB_iiT3__param_3];
	ld.param.u32 	%r159, [_ZN3cub18CUB_300001_SM_10006detail10radix_sort30DeviceRadixSortHistogramKernelINS1_5radix10policy_hubIjNS0_8NullTypeEyE10Policy1000ELNS0_9SortOrderE0EjyNS1_21identity_decomposer_tEEEvPT2_PKT1_SB_iiT3__param_4];
	cvta.to.global.u64 	%rd1, %rd19;
	cvta.to.global.u64 	%rd2, %rd18;
	setp.eq.s64 	%p2, %rd17, 0;
	@%p2 bra 	$L__BB6_153;
	sub.s32 	%r160, %r159, %r158;
	add.s32 	%r161, %r160, 7;
	shr.s32 	%r162, %r161, 31;
	shr.u32 	%r163, %r162, 29;
	add.s32 	%r164, %r161, %r163;
	shr.s32 	%r165, %r164, 3;
	mov.u32 	%r166, %tid.x;
	setp.gt.u32 	%p3, %r166, 255;
	setp.lt.s32 	%p4, %r161, 8;
	mov.u32 	%r167, %ctaid.x;
	shl.b32 	%r168, %r167, 11;
	cvt.u64.u32 	%rd3, %r168;
	mov.u32 	%r169, %nctaid.x;
	shl.b32 	%r170, %r169, 11;
	cvt.u64.u32 	%rd4, %r170;
	add.s32 	%r1, %r165, -1;
	and.b32  	%r2, %r165, 15;
	and.b32  	%r3, %r165, 7;
	add.s32 	%r4, %r3, -1;
	and.b32  	%r5, %r165, 3;
	or.pred  	%p1, %p3, %p4;
	shl.b32 	%r171, %r166, 2;
	mov.u32 	%r172, _ZZN3cub18CUB_300001_SM_10006detail10radix_sort30DeviceRadixSortHistogramKernelINS1_5radix10policy_hubIjNS0_8NullTypeEyE10Policy1000ELNS0_9SortOrderE0EjyNS1_21identity_decomposer_tEEEvPT2_PKT1_SB_iiT3_E12temp_storage;
	add.s32 	%r6, %r172, %r171;
	and.b32  	%r7, %r165, 268435440;
	cvt.u64.u32 	%rd5, %r166;
	add.s32 	%r8, %r166, 128;
	add.s32 	%r9, %r166, 256;
	add.s32 	%r10, %r166, 384;
	add.s32 	%r11, %r166, 512;
	add.s32 	%r12, %r166, 640;
	add.s32 	%r13, %r166, 768;
	add.s32 	%r14, %r166, 1280;
	add.s32 	%r15, %r166, 1920;
	and.b32  	%r16, %r165, 268435448;
	and.b32  	%r17, %r165, 1;
	neg.s32 	%r18, %r7;
	add.s32 	%r19, %r6, 8192;
	add.s64 	%rd21, %rd17, -1;
	shr.u64 	%rd22, %rd21, 30;
	add.s64 	%rd23, %rd22, 1;
	min.u64 	%rd6, %rd23, %rd17;
	mov.b64 	%rd135, 0;
$L__BB6_2:
	@%p1 bra 	$L__BB6_30;
	setp.lt.u32 	%p5, %r1, 15;
	mov.b32 	%r423, 0;
	@%p5 bra 	$L__BB6_6;
	mov.u32 	%r420, %r19;
	mov.u32 	%r421, %r18;
$L__BB6_5:
	.pragma "nounroll";
	mov.b32 	%r174, 0;
	st.shared.u32 	[%r420+-8192], %r174;
	st.shared.u32 	[%r420+-7168], %r174;
	st.shared.u32 	[%r420+-6144], %r174;
	st.shared.u32 	[%r420+-5120], %r174;
	st.shared.u32 	[%r420+-4096], %r174;
	st.shared.u32 	[%r420+-3072], %r174;
	st.shared.u32 	[%r420+-2048], %r174;
	st.shared.u32 	[%r420+-1024], %r174;
	st.shared.u32 	[%r420], %r174;
	st.shared.u32 	[%r420+1024], %r174;
	st.shared.u32 	[%r420+2048], %r174;
	st.shared.u32 	[%r420+3072], %r174;
	st.shared.u32 	[%r420+4096], %r174;
	st.shared.u32 	[%r420+5120], %r174;
	st.shared.u32 	[%r420+6144], %r174;
	st.shared.u32 	[%r420+7168], %r174;
	add.s32 	%r421, %r421, 16;
	add.s32 	%r420, %r420, 16384;
	setp.ne.s32 	%p6, %r421, 0;
	mov.u32 	%r423, %r7;
	@%p6 bra 	$L__BB6_5;
$L__BB6_6:
	add.s32 	%r25, %r2, -1;
	setp.eq.s32 	%p7, %r2, 0;
	@%p7 bra 	$L__BB6_16;
	setp.lt.u32 	%p8, %r25, 7;
	@%p8 bra 	$L__BB6_9;
	shl.b32 	%r175, %r423, 10;
	add.s32 	%r176, %r6, %r175;
	mov.b32 	%r177, 0;
	st.shared.u32 	[%r176], %r177;
	st.shared.u32 	[%r176+1024], %r177;
	st.shared.u32 	[%r176+2048], %r177;
	st.shared.u32 	[%r176+3072], %r177;
	st.shared.u32 	[%r176+4096], %r177;
	st.shared.u32 	[%r176+5120], %r177;
	st.shared.u32 	[%r176+6144], %r177;
	st.shared.u32 	[%r176+7168], %r177;
	add.s32 	%r423, %r423, 8;
$L__BB6_9:
	setp.eq.s32 	%p9, %r3, 0;
	@%p9 bra 	$L__BB6_16;
	setp.lt.u32 	%p10, %r4, 3;
	@%p10 bra 	$L__BB6_12;
	shl.b32 	%r178, %r423, 10;
	add.s32 	%r179, %r6, %r178;
	mov.b32 	%r180, 0;
	st.shared.u32 	[%r179], %r180;
	st.shared.u32 	[%r179+1024], %r180;
	st.shared.u32 	[%r179+2048], %r180;
	st.shared.u32 	[%r179+3072], %r180;
	add.s32 	%r423, %r423, 4;
$L__BB6_12:
	setp.eq.s32 	%p11, %r5, 0;
	@%p11 bra 	$L__BB6_16;
	setp.eq.s32 	%p12, %r5, 1;
	shl.b32 	%r181, %r423, 10;
	add.s32 	%r30, %r6, %r181;
	mov.b32 	%r182, 0;
	st.shared.u32 	[%r30], %r182;
	@%p12 bra 	$L__BB6_16;
	setp.eq.s32 	%p13, %r5, 2;
	mov.b32 	%r183, 0;
	st.shared.u32 	[%r30+1024], %r183;
	@%p13 bra 	$L__BB6_16;
	mov.b32 	%r184, 0;
	st.shared.u32 	[%r30+2048], %r184;
$L__BB6_16:
	cvt.u32.u64 	%r185, %rd5;
	setp.gt.u32 	%p14, %r185, 127;
	@%p14 bra 	$L__BB6_30;
	setp.lt.u32 	%p15, %r1, 15;
	mov.b32 	%r427, 0;
	@%p15 bra 	$L__BB6_20;
	mov.b32 	%r425, 0;
$L__BB6_19:
	.pragma "nounroll";
	shl.b32 	%r188, %r425, 10;
	add.s32 	%r189, %r6, %r188;
	mov.b32 	%r190, 0;
	st.shared.u32 	[%r189+512], %r190;
	st.shared.u32 	[%r189+1536], %r190;
	st.shared.u32 	[%r189+2560], %r190;
	st.shared.u32 	[%r189+3584], %r190;
	st.shared.u32 	[%r189+4608], %r190;
	st.shared.u32 	[%r189+5632], %r190;
	st.shared.u32 	[%r189+6656], %r190;
	st.shared.u32 	[%r189+7680], %r190;
	st.shared.u32 	[%r189+8704], %r190;
	st.shared.u32 	[%r189+9728], %r190;
	st.shared.u32 	[%r189+10752], %r190;
	st.shared.u32 	[%r189+11776], %r190;
	st.shared.u32 	[%r189+12800], %r190;
	st.shared.u32 	[%r189+13824], %r190;
	st.shared.u32 	[%r189+14848], %r190;
	st.shared.u32 	[%r189+15872], %r190;
	add.s32 	%r425, %r425, 16;
	setp.ne.s32 	%p16, %r425, %r7;
	mov.u32 	%r427, %r7;
	@%p16 bra 	$L__BB6_19;
$L__BB6_20:
	setp.eq.s32 	%p17, %r2, 0;
	@%p17 bra 	$L__BB6_30;
	setp.lt.u32 	%p18, %r25, 7;
	@%p18 bra 	$L__BB6_23;
	shl.b32 	%r191, %r427, 10;
	add.s32 	%r192, %r6, %r191;
	mov.b32 	%r193, 0;
	st.shared.u32 	[%r192+512], %r193;
	st.shared.u32 	[%r192+1536], %r193;
	st.shared.u32 	[%r192+2560], %r193;
	st.shared.u32 	[%r192+3584], %r193;
	st.shared.u32 	[%r192+4608], %r193;
	st.shared.u32 	[%r192+5632], %r193;
	st.shared.u32 	[%r192+6656], %r193;
	st.shared.u32 	[%r192+7680], %r193;
	add.s32 	%r427, %r427, 8;
$L__BB6_23:
	setp.eq.s32 	%p19, %r3, 0;
	@%p19 bra 	$L__BB6_30;
	setp.lt.u32 	%p20, %r4, 3;
	@%p20 bra 	$L__BB6_26;
	shl.b32 	%r194, %r427, 10;
	add.s32 	%r195, %r6, %r194;
	mov.b32 	%r196, 0;
	st.shared.u32 	[%r195+512], %r196;
	st.shared.u32 	[%r195+1536], %r196;
	st.shared.u32 	[%r195+2560], %r196;
	st.shared.u32 	[%r195+3584], %r196;
	add.s32 	%r427, %r427, 4;
$L__BB6_26:
	setp.eq.s32 	%p21, %r5, 0;
	@%p21 bra 	$L__BB6_30;
	setp.eq.s32 	%p22, %r5, 1;
	shl.b32 	%r197, %r427, 10;
	add.s32 	%r38, %r6, %r197;
	mov.b32 	%r198, 0;
	st.shared.u32 	[%r38+512], %r198;
	@%p22 bra 	$L__BB6_30;
	setp.eq.s32 	%p23, %r5, 2;
	mov.b32 	%r199, 0;
	st.shared.u32 	[%r38+1536], %r199;
	@%p23 bra 	$L__BB6_30;
	mov.b32 	%r200, 0;
	st.shared.u32 	[%r38+2560], %r200;
$L__BB6_30:
	bar.sync 	0;
	bar.sync 	0;
	shl.b64 	%rd8, %rd135, 30;
	sub.s64 	%rd24, %rd17, %rd8;
	min.u64 	%rd9, %rd24, 1073741824;
	setp.le.u64 	%p24, %rd9, %rd3;
	@%p24 bra 	$L__BB6_70;
	mov.u64 	%rd136, %rd3;
$L__BB6_32:
	add.s64 	%rd11, %rd136, %rd8;
	sub.s64 	%rd12, %rd17, %rd11;
	setp.lt.u64 	%p25, %rd12, 2048;
	@%p25 bra 	$L__BB6_34;
	add.s64 	%rd27, %rd11, %rd5;
	shl.b64 	%rd28, %rd27, 2;
	add.s64 	%rd29, %rd1, %rd28;
	ld.global.u32 	%r459, [%rd29];
	ld.global.u32 	%r458, [%rd29+512];
	ld.global.u32 	%r457, [%rd29+1024];
	ld.global.u32 	%r456, [%rd29+1536];
	ld.global.u32 	%r455, [%rd29+2048];
	ld.global.u32 	%r454, [%rd29+2560];
	ld.global.u32 	%r453, [%rd29+3072];
	ld.global.u32 	%r452, [%rd29+3584];
	ld.global.u32 	%r451, [%rd29+4096];
	ld.global.u32 	%r450, [%rd29+4608];
	ld.global.u32 	%r449, [%rd29+5120];
	ld.global.u32 	%r448, [%rd29+5632];
	ld.global.u32 	%r447, [%rd29+6144];
	ld.global.u32 	%r446, [%rd29+6656];
	ld.global.u32 	%r445, [%rd29+7168];
	ld.global.u32 	%r444, [%rd29+7680];
	bra.uni 	$L__BB6_66;
$L__BB6_34:
	cvt.u32.u64 	%r202, %rd5;
	cvt.u32.u64 	%r55, %rd12;
	setp.ge.s32 	%p26, %r202, %r55;
	add.s64 	%rd25, %rd11, %rd5;
	shl.b64 	%rd26, %rd25, 2;
	add.s64 	%rd13, %rd1, %rd26;
	mov.b32 	%r459, -1;
	@%p26 bra 	$L__BB6_36;
	ld.global.u32 	%r459, [%rd13];
$L__BB6_36:
	setp.ge.s32 	%p27, %r8, %r55;
	mov.b32 	%r458, -1;
	@%p27 bra 	$L__BB6_38;
	ld.global.u32 	%r458, [%rd13+512];
$L__BB6_38:
	setp.ge.s32 	%p28, %r9, %r55;
	mov.b32 	%r457, -1;
	@%p28 bra 	$L__BB6_40;
	ld.global.u32 	%r457, [%rd13+1024];
$L__BB6_40:
	setp.ge.s32 	%p29, %r10, %r55;
	mov.b32 	%r456, -1;
	@%p29 bra 	$L__BB6_42;
	ld.global.u32 	%r456, [%rd13+1536];
$L__BB6_42:
	setp.ge.s32 	%p30, %r11, %r55;
	mov.b32 	%r455, -1;
	@%p30 bra 	$L__BB6_44;
	ld.global.u32 	%r455, [%rd13+2048];
$L__BB6_44:
	setp.ge.s32 	%p31, %r12, %r55;
	mov.b32 	%r454, -1;
	@%p31 bra 	$L__BB6_46;
	ld.global.u32 	%r454, [%rd13+2560];
$L__BB6_46:
	setp.ge.s32 	%p32, %r13, %r55;
	mov.b32 	%r453, -1;
	@%p32 bra 	$L__BB6_48;
	ld.global.u32 	%r453, [%rd13+3072];
$L__BB6_48:
	mov.u32 	%r210, %tid.x;
	add.s32 	%r211, %r210, 896;
	setp.ge.s32 	%p33, %r211, %r55;
	mov.b32 	%r452, -1;
	@%p33 bra 	$L__BB6_50;
	ld.global.u32 	%r452, [%rd13+3584];
$L__BB6_50:
	or.b32  	%r214, %r210, 1024;
	setp.ge.s32 	%p34, %r214, %r55;
	mov.b32 	%r451, -1;
	@%p34 bra 	$L__BB6_52;
	ld.global.u32 	%r451, [%rd13+4096];
$L__BB6_52:
	add.s32 	%r217, %r210, 1152;
	setp.ge.s32 	%p35, %r217, %r55;
	mov.b32 	%r450, -1;
	@%p35 bra 	$L__BB6_54;
	ld.global.u32 	%r450, [%rd13+4608];
$L__BB6_54:
	setp.ge.s32 	%p36, %r14, %r55;
	mov.b32 	%r449, -1;
	@%p36 bra 	$L__BB6_56;
	ld.global.u32 	%r449, [%rd13+5120];
$L__BB6_56:
	add.s32 	%r221, %r210, 1408;
	setp.ge.s32 	%p37, %r221, %r55;
	mov.b32 	%r448, -1;
	@%p37 bra 	$L__BB6_58;
	ld.global.u32 	%r448, [%rd13+5632];
$L__BB6_58:
	add.s32 	%r224, %r210, 1536;
	setp.ge.s32 	%p38, %r224, %r55;
	mov.b32 	%r447, -1;
	@%p38 bra 	$L__BB6_60;
	ld.global.u32 	%r447, [%rd13+6144];
$L__BB6_60:
	add.s32 	%r227, %r210, 1664;
	setp.ge.s32 	%p39, %r227, %r55;
	mov.b32 	%r446, -1;
	@%p39 bra 	$L__BB6_62;
	ld.global.u32 	%r446, [%rd13+6656];
$L__BB6_62:
	add.s32 	%r230, %r210, 1792;
	setp.ge.s32 	%p40, %r230, %r55;
	mov.b32 	%r445, -1;
	@%p40 bra 	$L__BB6_64;
	ld.global.u32 	%r445, [%rd13+7168];
$L__BB6_64:
	setp.ge.s32 	%p41, %r15, %r55;
	mov.b32 	%r444, -1;
	@%p41 bra 	$L__BB6_66;
	ld.global.u32 	%r444, [%rd13+7680];
$L__BB6_66:
	setp.le.s32 	%p42, %r159, %r158;
	@%p42 bra 	$L__BB6_69;
	mov.b32 	%r460, 0;
	mov.u32 	%r461, %r158;
$L__BB6_68:
	sub.s32 	%r233, %r159, %r461;
	shl.b32 	%r234, %r460, 10;
	mov.u32 	%r235, _ZZN3cub18CUB_300001_SM_10006detail10radix_sort30DeviceRadixSortHistogramKernelINS1_5radix10policy_hubIjNS0_8NullTypeEyE10Policy1000ELNS0_9SortOrderE0EjyNS1_21identity_decomposer_tEEEvPT2_PKT1_SB_iiT3_E12temp_storage;
	add.s32 	%r236, %r235, %r234;
	min.s32 	%r237, %r233, 8;
	mov.b32 	%r238, -1;
	shl.b32 	%r239, %r238, %r237;
	not.b32 	%r240, %r239;
	shr.u32 	%r241, %r459, %r461;
	and.b32  	%r242, %r241, %r240;
	shl.b32 	%r243, %r242, 2;
	add.s32 	%r244, %r236, %r243;
	atom.shared.add.u32 	%r245, [%r244], 1;
	shr.u32 	%r246, %r458, %r461;
	and.b32  	%r247, %r246, %r240;
	shl.b32 	%r248, %r247, 2;
	add.s32 	%r249, %r236, %r248;
	atom.shared.add.u32 	%r250, [%r249], 1;
	shr.u32 	%r251, %r457, %r461;
	and.b32  	%r252, %r251, %r240;
	shl.b32 	%r253, %r252, 2;
	add.s32 	%r254, %r236, %r253;
	atom.shared.add.u32 	%r255, [%r254], 1;
	shr.u32 	%r256, %r456, %r461;
	and.b32  	%r257, %r256, %r240;
	shl.b32 	%r258, %r257, 2;
	add.s32 	%r259, %r236, %r258;
	atom.shared.add.u32 	%r260, [%r259], 1;
	shr.u32 	%r261, %r455, %r461;
	and.b32  	%r262, %r261, %r240;
	shl.b32 	%r263, %r262, 2;
	add.s32 	%r264, %r236, %r263;
	atom.shared.add.u32 	%r265, [%r264], 1;
	shr.u32 	%r266, %r454, %r461;
	and.b32  	%r267, %r266, %r240;
	shl.b32 	%r268, %r267, 2;
	add.s32 	%r269, %r236, %r268;
	atom.shared.add.u32 	%r270, [%r269], 1;
	shr.u32 	%r271, %r453, %r461;
	and.b32  	%r272, %r271, %r240;
	shl.b32 	%r273, %r272, 2;
	add.s32 	%r274, %r236, %r273;
	atom.shared.add.u32 	%r275, [%r274], 1;
	shr.u32 	%r276, %r452, %r461;
	and.b32  	%r277, %r276, %r240;
	shl.b32 	%r278, %r277, 2;
	add.s32 	%r279, %r236, %r278;
	atom.shared.add.u32 	%r280, [%r279], 1;
	shr.u32 	%r281, %r451, %r461;
	and.b32  	%r282, %r281, %r240;
	shl.b32 	%r283, %r282, 2;
	add.s32 	%r284, %r236, %r283;
	atom.shared.add.u32 	%r285, [%r284], 1;
	shr.u32 	%r286, %r450, %r461;
	and.b32  	%r287, %r286, %r240;
	shl.b32 	%r288, %r287, 2;
	add.s32 	%r289, %r236, %r288;
	atom.shared.add.u32 	%r290, [%r289], 1;
	shr.u32 	%r291, %r449, %r461;
	and.b32  	%r292, %r291, %r240;
	shl.b32 	%r293, %r292, 2;
	add.s32 	%r294, %r236, %r293;
	atom.shared.add.u32 	%r295, [%r294], 1;
	shr.u32 	%r296, %r448, %r461;
	and.b32  	%r297, %r296, %r240;
	shl.b32 	%r298, %r297, 2;
	add.s32 	%r299, %r236, %r298;
	atom.shared.add.u32 	%r300, [%r299], 1;
	shr.u32 	%r301, %r447, %r461;
	and.b32  	%r302, %r301, %r240;
	shl.b32 	%r303, %r302, 2;
	add.s32 	%r304, %r236, %r303;
	atom.shared.add.u32 	%r305, [%r304], 1;
	shr.u32 	%r306, %r446, %r461;
	and.b32  	%r307, %r306, %r240;
	shl.b32 	%r308, %r307, 2;
	add.s32 	%r309, %r236, %r308;
	atom.shared.add.u32 	%r310, [%r309], 1;
	shr.u32 	%r311, %r445, %r461;
	and.b32  	%r312, %r311, %r240;
	shl.b32 	%r313, %r312, 2;
	add.s32 	%r314, %r236, %r313;
	atom.shared.add.u32 	%r315, [%r314], 1;
	shr.u32 	%r316, %r444, %r461;
	and.b32  	%r317, %r316, %r240;
	shl.b32 	%r318, %r317, 2;
	add.s32 	%r319, %r236, %r318;
	atom.shared.add.u32 	%r320, [%r319], 1;
	add.s32 	%r461, %r461, 8;
	add.s32 	%r460, %r460, 1;
	setp.lt.s32 	%p43, %r461, %r159;
	@%p43 bra 	$L__BB6_68;
$L__BB6_69:
	add.s64 	%rd136, %rd136, %rd4;
	setp.lt.u64 	%p44, %rd136, %rd9;
	@%p44 bra 	$L__BB6_32;
$L__BB6_70:
	bar.sync 	0;
	@%p1 bra 	$L__BB6_152;
	setp.lt.u32 	%p45, %r1, 7;
	mov.b32 	%r464, 0;
	@%p45 bra 	$L__BB6_90;
	mov.b32 	%r462, 0;
$L__BB6_73:
	.pragma "nounroll";
	shl.b32 	%r323, %r462, 10;
	add.s32 	%r108, %r6, %r323;
	ld.shared.u32 	%r109, [%r108];
	setp.eq.s32 	%p46, %r109, 0;
	@%p46 bra 	$L__BB6_75;
	cvt.u32.u64 	%r324, %rd5;
	shl.b32 	%r325, %r462, 8;
	add.s32 	%r326, %r325, %r324;
	mul.wide.u32 	%rd30, %r326, 8;
	add.s64 	%rd31, %rd2, %rd30;
	cvt.u64.u32 	%rd32, %r109;
	atom.global.add.u64 	%rd33, [%rd31], %rd32;
$L__BB6_75:
	ld.shared.u32 	%r110, [%r108+1024];
	setp.eq.s32 	%p47, %r110, 0;
	@%p47 bra 	$L__BB6_77;
	cvt.u32.u64 	%r327, %rd5;
	shl.b32 	%r328, %r462, 8;
	add.s32 	%r329, %r328, %r327;
	add.s32 	%r330, %r329, 256;
	mul.wide.u32 	%rd34, %r330, 8;
	add.s64 	%rd35, %rd2, %rd34;
	cvt.u64.u32 	%rd36, %r110;
	atom.global.add.u64 	%rd37, [%rd35], %rd36;
$L__BB6_77:
	ld.shared.u32 	%r111, [%r108+2048];
	setp.eq.s32 	%p48, %r111, 0;
	@%p48 bra 	$L__BB6_79;
	cvt.u32.u64 	%r331, %rd5;
	shl.b32 	%r332, %r462, 8;
	add.s32 	%r333, %r332, %r331;
	add.s32 	%r334, %r333, 512;
	mul.wide.u32 	%rd38, %r334, 8;
	add.s64 	%rd39, %rd2, %rd38;
	cvt.u64.u32 	%rd40, %r111;
	atom.global.add.u64 	%rd41, [%rd39], %rd40;
$L__BB6_79:
	ld.shared.u32 	%r112, [%r108+3072];
	setp.eq.s32 	%p49, %r112, 0;
	@%p49 bra 	$L__BB6_81;
	cvt.u32.u64 	%r335, %rd5;
	shl.b32 	%r336, %r462, 8;
	add.s32 	%r337, %r336, %r335;
	add.s32 	%r338, %r337, 768;
	mul.wide.u32 	%rd42, %r338, 8;
	add.s64 	%rd43, %rd2, %rd42;
	cvt.u64.u32 	%rd44, %r112;
	atom.global.add.u64 	%rd45, [%rd43], %rd44;
$L__BB6_81:
	ld.shared.u32 	%r113, [%r108+4096];
	setp.eq.s32 	%p50, %r113, 0;
	@%p50 bra 	$L__BB6_83;
	cvt.u32.u64 	%r339, %rd5;
	shl.b32 	%r340, %r462, 8;
	add.s32 	%r341, %r340, %r339;
	add.s32 	%r342, %r341, 1024;
	mul.wide.u32 	%rd46, %r342, 8;
	add.s64 	%rd47, %rd2, %rd46;
	cvt.u64.u32 	%rd48, %r113;
	atom.global.add.u64 	%rd49, [%rd47], %rd48;
$L__BB6_83:
	ld.shared.u32 	%r114, [%r108+5120];
	setp.eq.s32 	%p51, %r114, 0;
	@%p51 bra 	$L__BB6_85;
	cvt.u32.u64 	%r343, %rd5;
	shl.b32 	%r344, %r462, 8;
	add.s32 	%r345, %r344, %r343;
	add.s32 	%r346, %r345, 1280;
	mul.wide.u32 	%rd50, %r346, 8;
	add.s64 	%rd51, %rd2, %rd50;
	cvt.u64.u32 	%rd52, %r114;
	atom.global.add.u64 	%rd53, [%rd51], %rd52;
$L__BB6_85:
	ld.shared.u32 	%r115, [%r108+6144];
	setp.eq.s32 	%p52, %r115, 0;
	@%p52 bra 	$L__BB6_87;
	cvt.u32.u64 	%r347, %rd5;
	shl.b32 	%r348, %r462, 8;
	add.s32 	%r349, %r348, %r347;
	add.s32 	%r350, %r349, 1536;
	mul.wide.u32 	%rd54, %r350, 8;
	add.s64 	%rd55, %rd2, %rd54;
	cvt.u64.u32 	%rd56, %r115;
	atom.global.add.u64 	%rd57, [%rd55], %rd56;
$L__BB6_87:
	ld.shared.u32 	%r116, [%r108+7168];
	setp.eq.s32 	%p53, %r116, 0;
	@%p53 bra 	$L__BB6_89;
	cvt.u32.u64 	%r351, %rd5;
	shl.b32 	%r352, %r462, 8;
	add.s32 	%r353, %r352, %r351;
	add.s32 	%r354, %r353, 1792;
	mul.wide.u32 	%rd58, %r354, 8;
	add.s64 	%rd59, %rd2, %rd58;
	cvt.u64.u32 	%rd60, %r116;
	atom.global.add.u64 	%rd61, [%rd59], %rd60;
$L__BB6_89:
	add.s32 	%r462, %r462, 8;
	setp.ne.s32 	%p54, %r462, %r16;
	mov.u32 	%r464, %r16;
	@%p54 bra 	$L__BB6_73;
$L__BB6_90:
	add.s32 	%r119, %r5, -1;
	setp.eq.s32 	%p55, %r3, 0;
	@%p55 bra 	$L__BB6_111;
	setp.lt.u32 	%p56, %r4, 3;
	@%p56 bra 	$L__BB6_101;
	shl.b32 	%r355, %r464, 10;
	add.s32 	%r120, %r6, %r355;
	ld.shared.u32 	%r121, [%r120];
	setp.eq.s32 	%p57, %r121, 0;
	@%p57 bra 	$L__BB6_94;
	cvt.u32.u64 	%r356, %rd5;
	shl.b32 	%r357, %r464, 8;
	add.s32 	%r358, %r357, %r356;
	mul.wide.u32 	%rd62, %r358, 8;
	add.s64 	%rd63, %rd2, %rd62;
	cvt.u64.u32 	%rd64, %r121;
	atom.global.add.u64 	%rd65, [%rd63], %rd64;
$L__BB6_94:
	ld.shared.u32 	%r122, [%r120+1024];
	setp.eq.s32 	%p58, %r122, 0;
	@%p58 bra 	$L__BB6_96;
	cvt.u32.u64 	%r359, %rd5;
	shl.b32 	%r360, %r464, 8;
	add.s32 	%r361, %r360, %r359;
	add.s32 	%r362, %r361, 256;
	mul.wide.u32 	%rd66, %r362, 8;
	add.s64 	%rd67, %rd2, %rd66;
	cvt.u64.u32 	%rd68, %r122;
	atom.global.add.u64 	%rd69, [%rd67], %rd68;
$L__BB6_96:
	ld.shared.u32 	%r123, [%r120+2048];
	setp.eq.s32 	%p59, %r123, 0;
	@%p59 bra 	$L__BB6_98;
	cvt.u32.u64 	%r363, %rd5;
	shl.b32 	%r364, %r464, 8;
	add.s32 	%r365, %r364, %r363;
	add.s32 	%r366, %r365, 512;
	mul.wide.u32 	%rd70, %r366, 8;
	add.s64 	%rd71, %rd2, %rd70;
	cvt.u64.u32 	%rd72, %r123;
	atom.global.add.u64 	%rd73, [%rd71], %rd72;
$L__BB6_98:
	ld.shared.u32 	%r124, [%r120+3072];
	setp.eq.s32 	%p60, %r124, 0;
	@%p60 bra 	$L__BB6_100;
	cvt.u32.u64 	%r367, %rd5;
	shl.b32 	%r368, %r464, 8;
	add.s32 	%r369, %r368, %r367;
	add.s32 	%r370, %r369, 768;
	mul.wide.u32 	%rd74, %r370, 8;
	add.s64 	%rd75, %rd2, %rd74;
	cvt.u64.u32 	%rd76, %r124;
	atom.global.add.u64 	%rd77, [%rd75], %rd76;
$L__BB6_100:
	add.s32 	%r464, %r464, 4;
$L__BB6_101:
	setp.eq.s32 	%p61, %r5, 0;
	@%p61 bra 	$L__BB6_111;
	setp.eq.s32 	%p62, %r119, 0;
	@%p62 bra 	$L__BB6_108;
	shl.b32 	%r371, %r464, 10;
	add.s32 	%r127, %r6, %r371;
	ld.shared.u32 	%r128, [%r127];
	setp.eq.s32 	%p63, %r128, 0;
	@%p63 bra 	$L__BB6_105;
	cvt.u32.u64 	%r372, %rd5;
	shl.b32 	%r373, %r464, 8;
	add.s32 	%r374, %r373, %r372;
	mul.wide.u32 	%rd78, %r374, 8;
	add.s64 	%rd79, %rd2, %rd78;
	cvt.u64.u32 	%rd80, %r128;
	atom.global.add.u64 	%rd81, [%rd79], %rd80;
$L__BB6_105:
	ld.shared.u32 	%r129, [%r127+1024];
	setp.eq.s32 	%p64, %r129, 0;
	@%p64 bra 	$L__BB6_107;
	cvt.u32.u64 	%r375, %rd5;
	shl.b32 	%r376, %r464, 8;
	add.s32 	%r377, %r376, %r375;
	add.s32 	%r378, %r377, 256;
	mul.wide.u32 	%rd82, %r378, 8;
	add.s64 	%rd83, %rd2, %rd82;
	cvt.u64.u32 	%rd84, %r129;
	atom.global.add.u64 	%rd85, [%rd83], %rd84;
$L__BB6_107:
	add.s32 	%r464, %r464, 2;
$L__BB6_108:
	setp.eq.s32 	%p65, %r17, 0;
	@%p65 bra 	$L__BB6_111;
	shl.b32 	%r379, %r464, 10;
	add.s32 	%r380, %r6, %r379;
	ld.shared.u32 	%r132, [%r380];
	setp.eq.s32 	%p66, %r132, 0;
	@%p66 bra 	$L__BB6_111;
	cvt.u32.u64 	%r381, %rd5;
	shl.b32 	%r382, %r464, 8;
	add.s32 	%r383, %r382, %r381;
	mul.wide.u32 	%rd86, %r383, 8;
	add.s64 	%rd87, %rd2, %rd86;
	cvt.u64.u32 	%rd88, %r132;
	atom.global.add.u64 	%rd89, [%rd87], %rd88;
$L__BB6_111:
	cvt.u32.u64 	%r384, %rd5;
	setp.gt.u32 	%p67, %r384, 127;
	@%p67 bra 	$L__BB6_152;
	setp.lt.u32 	%p68, %r1, 7;
	mov.b32 	%r468, 0;
	@%p68 bra 	$L__BB6_131;
	mov.b32 	%r466, 0;
$L__BB6_114:
	.pragma "nounroll";
	shl.b32 	%r388, %r466, 10;
	add.s32 	%r134, %r6, %r388;
	ld.shared.u32 	%r135, [%r134+512];
	setp.eq.s32 	%p69, %r135, 0;
	shl.b32 	%r389, %r466, 8;
	add.s32 	%r390, %r389, %r384;
	mul.wide.u32 	%rd90, %r390, 8;
	add.s64 	%rd15, %rd2, %rd90;
	@%p69 bra 	$L__BB6_116;
	cvt.u64.u32 	%rd91, %r135;
	atom.global.add.u64 	%rd92, [%rd15+1024], %rd91;
$L__BB6_116:
	ld.shared.u32 	%r136, [%r134+1536];
	setp.eq.s32 	%p70, %r136, 0;
	@%p70 bra 	$L__BB6_118;
	cvt.u64.u32 	%rd93, %r136;
	atom.global.add.u64 	%rd94, [%rd15+3072], %rd93;
$L__BB6_118:
	ld.shared.u32 	%r137, [%r134+2560];
	setp.eq.s32 	%p71, %r137, 0;
	@%p71 bra 	$L__BB6_120;
	cvt.u64.u32 	%rd95, %r137;
	atom.global.add.u64 	%rd96, [%rd15+5120], %rd95;
$L__BB6_120:
	ld.shared.u32 	%r138, [%r134+3584];
	setp.eq.s32 	%p72, %r138, 0;
	@%p72 bra 	$L__BB6_122;
	cvt.u64.u32 	%rd97, %r138;
	atom.global.add.u64 	%rd98, [%rd15+7168], %rd97;
$L__BB6_122:
	ld.shared.u32 	%r139, [%r134+4608];
	setp.eq.s32 	%p73, %r139, 0;
	@%p73 bra 	$L__BB6_124;
	cvt.u64.u32 	%rd99, %r139;
	atom.global.add.u64 	%rd100, [%rd15+9216], %rd99;
$L__BB6_124:
	ld.shared.u32 	%r140, [%r134+5632];
	setp.eq.s32 	%p74, %r140, 0;
	@%p74 bra 	$L__BB6_126;
	cvt.u64.u32 	%rd101, %r140;
	atom.global.add.u64 	%rd102, [%rd15+11264], %rd101;
$L__BB6_126:
	ld.shared.u32 	%r141, [%r134+6656];
	setp.eq.s32 	%p75, %r141, 0;
	@%p75 bra 	$L__BB6_128;
	cvt.u64.u32 	%rd103, %r141;
	atom.global.add.u64 	%rd104, [%rd15+13312], %rd103;
$L__BB6_128:
	ld.shared.u32 	%r142, [%r134+7680];
	setp.eq.s32 	%p76, %r142, 0;
	@%p76 bra 	$L__BB6_130;
	cvt.u64.u32 	%rd105, %r142;
	atom.global.add.u64 	%rd106, [%rd15+15360], %rd105;
$L__BB6_130:
	add.s32 	%r466, %r466, 8;
	setp.ne.s32 	%p77, %r466, %r16;
	mov.u32 	%r468, %r16;
	@%p77 bra 	$L__BB6_114;
$L__BB6_131:
	setp.eq.s32 	%p78, %r3, 0;
	@%p78 bra 	$L__BB6_152;
	setp.lt.u32 	%p79, %r4, 3;
	@%p79 bra 	$L__BB6_142;
	shl.b32 	%r391, %r468, 10;
	add.s32 	%r145, %r6, %r391;
	ld.shared.u32 	%r146, [%r145+512];
	setp.eq.s32 	%p80, %r146, 0;
	@%p80 bra 	$L__BB6_135;
	shl.b32 	%r393, %r468, 8;
	add.s32 	%r394, %r393, %r384;
	mul.wide.u32 	%rd107, %r394, 8;
	add.s64 	%rd108, %rd2, %rd107;
	cvt.u64.u32 	%rd109, %r146;
	atom.global.add.u64 	%rd110, [%rd108+1024], %rd109;
$L__BB6_135:
	ld.shared.u32 	%r147, [%r145+1536];
	setp.eq.s32 	%p81, %r147, 0;
	@%p81 bra 	$L__BB6_137;
	shl.b32 	%r396, %r468, 8;
	add.s32 	%r397, %r396, %r384;
	add.s32 	%r398, %r397, 256;
	mul.wide.u32 	%rd111, %r398, 8;
	add.s64 	%rd112, %rd2, %rd111;
	cvt.u64.u32 	%rd113, %r147;
	atom.global.add.u64 	%rd114, [%rd112+1024], %rd113;
$L__BB6_137:
	ld.shared.u32 	%r148, [%r145+2560];
	setp.eq.s32 	%p82, %r148, 0;
	@%p82 bra 	$L__BB6_139;
	shl.b32 	%r400, %r468, 8;
	add.s32 	%r401, %r400, %r384;
	add.s32 	%r402, %r401, 512;
	mul.wide.u32 	%rd115, %r402, 8;
	add.s64 	%rd116, %rd2, %rd115;
	cvt.u64.u32 	%rd117, %r148;
	atom.global.add.u64 	%rd118, [%rd116+1024], %rd117;
$L__BB6_139:
	ld.shared.u32 	%r149, [%r145+3584];
	setp.eq.s32 	%p83, %r149, 0;
	@%p83 bra 	$L__BB6_141;
	shl.b32 	%r404, %r468, 8;
	add.s32 	%r405, %r404, %r384;
	add.s32 	%r406, %r405, 768;
	mul.wide.u32 	%rd119, %r406, 8;
	add.s64 	%rd120, %rd2, %rd119;
	cvt.u64.u32 	%rd121, %r149;
	atom.global.add.u64 	%rd122, [%rd120+1024], %rd121;
$L__BB6_141:
	add.s32 	%r468, %r468, 4;
$L__BB6_142:
	setp.eq.s32 	%p84, %r5, 0;
	@%p84 bra 	$L__BB6_152;
	setp.eq.s32 	%p85, %r119, 0;
	@%p85 bra 	$L__BB6_149;
	shl.b32 	%r407, %r468, 10;
	add.s32 	%r152, %r6, %r407;
	ld.shared.u32 	%r153, [%r152+512];
	setp.eq.s32 	%p86, %r153, 0;
	@%p86 bra 	$L__BB6_146;
	shl.b32 	%r409, %r468, 8;
	add.s32 	%r410, %r409, %r384;
	mul.wide.u32 	%rd123, %r410, 8;
	add.s64 	%rd124, %rd2, %rd123;
	cvt.u64.u32 	%rd125, %r153;
	atom.global.add.u64 	%rd126, [%rd124+1024], %rd125;
$L__BB6_146:
	ld.shared.u32 	%r154, [%r152+1536];
	setp.eq.s32 	%p87, %r154, 0;
	@%p87 bra 	$L__BB6_148;
	shl.b32 	%r412, %r468, 8;
	add.s32 	%r413, %r412, %r384;
	add.s32 	%r414, %r413, 256;
	mul.wide.u32 	%rd127, %r414, 8;
	add.s64 	%rd128, %rd2, %rd127;
	cvt.u64.u32 	%rd129, %r154;
	atom.global.add.u64 	%rd130, [%rd128+1024], %rd129;
$L__BB6_148:
	add.s32 	%r468, %r468, 2;
$L__BB6_149:
	setp.eq.s32 	%p88, %r17, 0;
	@%p88 bra 	$L__BB6_152;
	shl.b32 	%r415, %r468, 10;
	add.s32 	%r416, %r6, %r415;
	ld.shared.u32 	%r157, [%r416+512];
	setp.eq.s32 	%p89, %r157, 0;
	@%p89 bra 	$L__BB6_152;
	shl.b32 	%r418, %r468, 8;
	add.s32 	%r419, %r418, %r384;
	mul.wide.u32 	%rd131, %r419, 8;
	add.s64 	%rd132, %rd2, %rd131;
	cvt.u64.u32 	%rd133, %r157;
	atom.global.add.u64 	%rd134, [%rd132+1024], %rd133;
$L__BB6_152:
	bar.sync 	0;
	add.s64 	%rd135, %rd135, 1;
	setp.ne.s64 	%p90, %rd135, %rd6;
	@%p90 bra 	$L__BB6_2;
$L__BB6_153:
	ret;

}
	// .globl	_ZN3cub18CUB_300001_SM_10006detail10radix_sort33DeviceRadixSortExclusiveSumKernelINS1_5radix10policy_hubIjNS0_8NullTypeEyE10Policy1000EyEEvPT0_
.visible .entry _ZN3cub18CUB_300001_SM_10006detail10radix_sort33DeviceRadixSortExclusiveSumKernelINS1_5radix10policy_hubIjNS0_8NullTypeEyE10Policy1000EyEEvPT0_(
	.param .u64 .ptr .align 1 _ZN3cub18CUB_300001_SM_10006detail10radix_sort33DeviceRadixSortExclusiveSumKernelINS1_5radix10policy_hubIjNS0_8NullTypeEyE10Policy1000EyEEvPT0__param_0
)
{
	.reg .pred 	%p<4>;
	.reg .b32 	%r<28>;
	.reg .b64 	%rd<54>;
	// demoted variable
	.shared .align 16 .b8 _ZZN3cub18CUB_300001_SM_10006detail10radix_sort33DeviceRadixSortExclusiveSumKernelINS1_5radix10policy_hubIjNS0_8NullTypeEyE10Policy1000EyEEvPT0_E12temp_storage[2336];
	ld.param.u64 	%rd5, [_ZN3cub18CUB_300001_SM_10006detail10radix_sort33DeviceRadixSortExclusiveSumKernelINS1_5radix10policy_hubIjNS0_8NullTypeEyE10Policy1000EyEEvPT0__param_0];
	cvta.to.global.u64 	%rd6, %rd5;
	mov.u32 	%r3, %ctaid.x;
	shl.b32 	%r4, %r3, 8;
	mov.u32 	%r1, %tid.x;
	setp.gt.u32 	%p1, %r1, 255;
	add.s32 	%r5, %r4, %r1;
	mul.wide.s32 	%rd7, %r5, 8;
	add.s64 	%rd1, %rd6, %rd7;
	@%p1 bra 	$L__BB7_2;
	ld.global.u64 	%rd53, [%rd1];
$L__BB7_2:
	shr.u32 	%r6, %r1, 3;
	add.s32 	%r7, %r6, %r1;
	shl.b32 	%r8, %r7, 3;
	mov.u32 	%r9, _ZZN3cub18CUB_300001_SM_10006detail10radix_sort33DeviceRadixSortExclusiveSumKernelINS1_5radix10policy_hubIjNS0_8NullTypeEyE10Policy1000EyEEvPT0_E12temp_storage;
	add.s32 	%r10, %r9, %r8;
	add.s32 	%r2, %r10, 16;
	st.shared.u64 	[%r10+16], %rd53;
	bar.sync 	0;
	setp.gt.u32 	%p2, %r1, 31;
	@%p2 bra 	$L__BB7_4;
	mad.lo.s32 	%r27, %r1, 72, %r9;
	ld.shared.u64 	%rd23, [%r27+16];
	ld.shared.u64 	%rd24, [%r27+24];
	ld.shared.u64 	%rd25, [%r27+32];
	ld.shared.u64 	%rd26, [%r27+40];
	ld.shared.u64 	%rd27, [%r27+48];
	ld.shared.u64 	%rd28, [%r27+56];
	ld.shared.u64 	%rd29, [%r27+64];
	ld.shared.u64 	%rd30, [%r27+72];
	add.s64 	%rd31, %rd24, %rd23;
	add.s64 	%rd32, %rd31, %rd25;
	add.s64 	%rd33, %rd32, %rd26;
	add.s64 	%rd34, %rd33, %rd27;
	add.s64 	%rd35, %rd34, %rd28;
	add.s64 	%rd36, %rd35, %rd29;
	add.s64 	%rd10, %rd36, %rd30;
	mov.b32 	%r11, 1;
	mov.b32 	%r24, 0;
	mov.b32 	%r25, -1;
	// begin inline asm
	{  .reg .u64 r0;  .reg .u32 lo;  .reg .u32 hi;  .reg .pred p;  mov.b64 {lo, hi}, %rd10;  shfl.sync.up.b32 lo|p, lo, %r11, %r24, %r25;  shfl.sync.up.b32 hi|p, hi, %r11, %r24, %r25;  mov.b64 r0, {lo, hi};  @p add.u64 r0, r0, %rd10;  mov.u64 %rd8, r0;}
	// end inline asm
	mov.b32 	%r14, 2;
	// begin inline asm
	{  .reg .u64 r0;  .reg .u32 lo;  .reg .u32 hi;  .reg .pred p;  mov.b64 {lo, hi}, %rd8;  shfl.sync.up.b32 lo|p, lo, %r14, %r24, %r25;  shfl.sync.up.b32 hi|p, hi, %r14, %r24, %r25;  mov.b64 r0, {lo, hi};  @p add.u64 r0, r0, %rd8;  mov.u64 %rd11, r0;}
	// end inline asm
	mov.b32 	%r17, 4;
	// begin inline asm
	{  .reg .u64 r0;  .reg .u32 lo;  .reg .u32 hi;  .reg .pred p;  mov.b64 {lo, hi}, %rd11;  shfl.sync.up.b32 lo|p, lo, %r17, %r24, %r25;  shfl.sync.up.b32 hi|p, hi, %r17, %r24, %r25;  mov.b64 r0, {lo, hi};  @p add.u64 r0, r0, %rd11;  mov.u64 %rd14, r0;}
	// end inline asm
	mov.b32 	%r20, 8;
	// begin inline asm
	{  .reg .u64 r0;  .reg .u32 lo;  .reg .u32 hi;  .reg .pred p;  mov.b64 {lo, hi}, %rd14;  shfl.sync.up.b32 lo|p, lo, %r20, %r24, %r25;  shfl.sync.up.b32 hi|p, hi, %r20, %r24, %r25;  mov.b64 r0, {lo, hi};  @p add.u64 r0, r0, %rd14;  mov.u64 %rd17, r0;}
	// end inline asm
	mov.b32 	%r23, 16;
	// begin inline asm
	{  .reg .u64 r0;  .reg .u32 lo;  .reg .u32 hi;  .reg .pred p;  mov.b64 {lo, hi}, %rd17;  shfl.sync.up.b32 lo|p, lo, %r23, %r24, %r25;  shfl.sync.up.b32 hi|p, hi, %r23, %r24, %r25;  mov.b64 r0, {lo, hi};  @p add.u64 r0, r0, %rd17;  mov.u64 %rd20, r0;}
	// end inline asm
	sub.s64 	%rd37, %rd20, %rd10;
	ld.shared.u64 	%rd38, [%r27+16];
	ld.shared.u64 	%rd39, [%r27+24];
	ld.shared.u64 	%rd40, [%r27+32];
	ld.shared.u64 	%rd41, [%r27+40];
	ld.shared.u64 	%rd42, [%r27+48];
	ld.shared.u64 	%rd43, [%r27+56];
	ld.shared.u64 	%rd44, [%r27+64];
	add.s64 	%rd45, %rd38, %rd37;
	add.s64 	%rd46, %rd39, %rd45;
	add.s64 	%rd47, %rd40, %rd46;
	add.s64 	%rd48, %rd41, %rd47;
	add.s64 	%rd49, %rd42, %rd48;
	add.s64 	%rd50, %rd43, %rd49;
	add.s64 	%rd51, %rd44, %rd50;
	st.shared.u64 	[%r27+16], %rd37;
	st.shared.u64 	[%r27+24], %rd45;
	st.shared.u64 	[%r27+32], %rd46;
	st.shared.u64 	[%r27+40], %rd47;
	st.shared.u64 	[%r27+48], %rd48;
	st.shared.u64 	[%r27+56], %rd49;
	st.shared.u64 	[%r27+64], %rd50;
	st.shared.u64 	[%r27+72], %rd51;
$L__BB7_4:
	setp.gt.u32 	%p3, %r1, 255;
	bar.sync 	0;
	@%p3 bra 	$L__BB7_6;
	ld.shared.u64 	%rd52, [%r2];
	st.global.u64 	[%rd1], %rd52;
$L__BB7_6:
	ret;

}
	// .globl	_ZN3cub18CUB_300001_SM_10006detail10radix_sort29DeviceRadixSortOnesweepKernelINS1_5radix10policy_hubIjNS0_8NullTypeEyE10Policy1000ELNS0_9SortOrderE0EjS6_yiiNS1_21identity_decomposer_tEEEvPT5_SC_PT3_PKSD_PT1_PKSH_PT2_PKSL_T4_iiT6_
.visible .entry _ZN3cub18CUB_300001_SM_10006detail10radix_sort29DeviceRadixSortOnesweepKernelINS1_5radix10policy_hubIjNS0_8NullTypeEyE10Policy1000ELNS0_9SortOrderE0EjS6_yiiNS1_21identity_decomposer_tEEEvPT5_SC_PT3_PKSD_PT1_PKSH_PT2_PKSL_T4_iiT6_(
	.param .u64 .ptr .align 1 _ZN3cub18CUB_300001_SM_10006detail10radix_sort29DeviceRadixSortOnesweepKernelINS1_5radix10policy_hubIjNS0_8NullTypeEyE10Policy1000ELNS0_9SortOrderE0EjS6_yiiNS1_21identity_decomposer_tEEEvPT5_SC_PT3_PKSD_PT1_PKSH_PT2_PKSL_T4_iiT6__param_0,
	.param .u64 .ptr .align 1 _ZN3cub18CUB_300001_SM_10006detail10radix_sort29DeviceRadixSortOnesweepKernelINS1_5radix10policy_hubIjNS0_8NullTypeEyE10Policy1000ELNS0_9SortOrderE0EjS6_yiiNS1_21identity_decomposer_tEEEvPT5_SC_PT3_PKSD_PT1_PKSH_PT2_PKSL_T4_iiT6__param_1,
	.param .u64 .ptr .align 1 _ZN3cub18CUB_300001_SM_10006detail10radix_sort29DeviceRadixSortOnesweepKernelINS1_5radix10policy_hubIjNS0_8NullTypeEyE10Policy1000ELNS0_9SortOrderE0EjS6_yiiNS1_21identity_decomposer_tEEEvPT5_SC_PT3_PKSD_PT1_PKSH_PT2_PKSL_T4_iiT6__param_2,
	.param .u64 .ptr .align 1 _ZN3cub18CUB_300001_SM_10006detail10radix_sort29DeviceRadixSortOnesweepKernelINS1_5radix10policy_hubIjNS0_8NullTypeEyE10Policy1000ELNS0_9SortOrderE0EjS6_yiiNS1_21identity_decomposer_tEEEvPT5_SC_PT3_PKSD_PT1_PKSH_PT2_PKSL_T4_iiT6__param_3,
	.param .u64 .ptr .align 1 _ZN3cub18CUB_300001_SM_10006detail10radix_sort29DeviceRadixSortOnesweepKernelINS1_5radix10policy_hubIjNS0_8NullTypeEyE10Policy1000ELNS0_9SortOrderE0EjS6_yiiNS1_21identity_decomposer_tEEEvPT5_SC_PT3_PKSD_PT1_PKSH_PT2_PKSL_T4_iiT6__param_4,
	.param .u64 .ptr .align 1 _ZN3cub18CUB_300001_SM_10006detail10radix_sort29DeviceRadixSortOnesweepKernelINS1_5radix10policy_hubIjNS0_8NullTypeEyE10Policy1000ELNS0_9SortOrderE0EjS6_yiiNS1_21identity_decomposer_tEEEvPT5_SC_PT3_PKSD_PT1_PKSH_PT2_PKSL_T4_iiT6__param_5,
	.param .u64 .ptr .align 1 _ZN3cub18CUB_300001_SM_10006detail10radix_sort29DeviceRadixSortOnesweepKernelINS1_5radix10policy_hubIjNS0_8NullTypeEyE10Policy1000ELNS0_9SortOrderE0EjS6_yiiNS1_21identity_decomposer_tEEEvPT5_SC_PT3_PKSD_PT1_PKSH_PT2_PKSL_T4_iiT6__param_6,
	.param .u64 .ptr .align 1 _ZN3cub18CUB_300001_SM_10006detail10radix_sort29DeviceRadixSortOnesweepKernelINS1_5radix10policy_hubIjNS0_8NullTypeEyE10Policy1000ELNS0_9SortOrderE0EjS6_yiiNS1_21identity_decomposer_tEEEvPT5_SC_PT3_PKSD_PT1_PKSH_PT2_PKSL_T4_iiT6__param_7,
	.param .u32 _ZN3cub18CUB_300001_SM_10006detail10radix_sort29DeviceRadixSortOnesweepKernelINS1_5radix10policy_hubIjNS0_8NullTypeEyE10Policy1000ELNS0_9SortOrderE0EjS6_yiiNS1_21identity_decomposer_tEEEvPT5_SC_PT3_PKSD_PT1_PKSH_PT2_PKSL_T4_iiT6__param_8,
	.param .u32 _ZN3cub18CUB_300001_SM_10006detail10radix_sort29DeviceRadixSortOnesweepKernelINS1_5radix10policy_hubIjNS0_8NullTypeEyE10Policy1000ELNS0_9SortOrderE0EjS6_yiiNS1_21identity_decomposer_tEEEvPT5_SC_PT3_PKSD_PT1_PKSH_PT2_PKSL_T4_iiT6__param_9,
	.param .u32 _ZN3cub18CUB_300001_SM_10006detail10radix_sort29DeviceRadixSortOnesweepKernelINS1_5radix10policy_hubIjNS0_8NullTypeEyE10Policy1000ELNS0_9SortOrderE0EjS6_yiiNS1_21identity_decomposer_tEEEvPT5_SC_PT3_PKSD_PT1_PKSH_PT2_PKSL_T4_iiT6__param_10,
	.param .align 1 .b8 _ZN3cub18CUB_300001_SM_10006detail10radix_sort29DeviceRadixSortOnesweepKernelINS1_5radix10policy_hubIjNS0_8NullTypeEyE10Policy1000ELNS0_9SortOrderE0EjS6_yiiNS1_21identity_decomposer_tEEEvPT5_SC_PT3_PKSD_PT1_PKSH_PT2_PKSL_T4_iiT6__param_11[1]
)
.maxntid 384
{
	.reg .pred 	%p<143>;
	.reg .b32 	%r<1708>;
	.reg .b64 	%rd<242>;
	// demoted variable
	.shared .align 16 .b8 _ZZN3cub18CUB_300001_SM_10006detail10radix_sort29DeviceRadixSortOnesweepKernelINS1_5radix10policy_hubIjNS0_8NullTypeEyE10Policy1000ELNS0_9SortOrderE0EjS6_yiiNS1_21identity_decomposer_tEEEvPT5_SC_PT3_PKSD_PT1_PKSH_PT2_PKSL_T4_iiT6_E1s[31232];
	ld.param.u64 	%rd18, [_ZN3cub18CUB_300001_SM_10006detail10radix_sort29DeviceRadixSortOnesweepKernelINS1_5radix10policy_hubIjNS0_8NullTypeEyE10Policy1000ELNS0_9SortOrderE0EjS6_yiiNS1_21identity_decomposer_tEEEvPT5_SC_PT3_PKSD_PT1_PKSH_PT2_PKSL_T4_iiT6__param_1];
	ld.param.u64 	%rd22, [_ZN3cub18CUB_300001_SM_10006detail10radix_sort29DeviceRadixSortOnesweepKernelINS1_5radix10policy_hubIjNS0_8NullTypeEyE10Policy1000ELNS0_9SortOrderE0EjS6_yiiNS1_21identity_decomposer_tEEEvPT5_SC_PT3_PKSD_PT1_PKSH_PT2_PKSL_T4_iiT6__param_5];
	ld.param.u32 	%r247, [_ZN3cub18CUB_300001_SM_10006detail10radix_sort29DeviceRadixSortOnesweepKernelINS1_5radix10policy_hubIjNS0_8NullTypeEyE10Policy1000ELNS0_9SortOrderE0EjS6_yiiNS1_21identity_decomposer_tEEEvPT5_SC_PT3_PKSD_PT1_PKSH_PT2_PKSL_T4_iiT6__param_10];
	cvta.to.global.u64 	%rd1, %rd22;
	mov.u32 	%r1, %tid.x;
	shr.u32 	%r2, %r1, 5;
	// begin inline asm
	mov.u32 %r248, %laneid;
	// end inline asm
	setp.ne.s32 	%p1, %r1, 0;
	@%p1 bra 	$L__BB8_2;
	cvta.to.global.u64 	%rd23, %rd18;
	atom.global.add.u32 	%r249, [%rd23], 1;
	st.shared.u32 	[_ZZN3cub18CUB_300001_SM_10006detail10radix_sort29DeviceRadixSortOnesweepKernelINS1_5radix10policy_hubIjNS0_8NullTypeEyE10Policy1000ELNS0_9SortOrderE0EjS6_yiiNS1_21identity_decomposer_tEEEvPT5_SC_PT3_PKSD_PT1_PKSH_PT2_PKSL_T4_iiT6_E1s+29184], %r249;
$L__BB8_2:
	ld.param.u32 	%r1582, [_ZN3cub18CUB_300001_SM_10006detail10radix_sort29DeviceRadixSortOnesweepKernelINS1_5radix10policy_hubIjNS0_8NullTypeEyE10Policy1000ELNS0_9SortOrderE0EjS6_yiiNS1_21identity_decomposer_tEEEvPT5_SC_PT3_PKSD_PT1_PKSH_PT2_PKSL_T4_iiT6__param_8];
	bar.sync 	0;
	ld.shared.u32 	%r4, [_ZZN3cub18CUB_300001_SM_10006detail10radix_sort29DeviceRadixSortOnesweepKernelINS1_5radix10policy_hubIjNS0_8NullTypeEyE10Policy1000ELNS0_9SortOrderE0EjS6_yiiNS1_21identity_decomposer_tEEEvPT5_SC_PT3_PKSD_PT1_PKSH_PT2_PKSL_T4_iiT6_E1s+29184];
	mul.lo.s32 	%r250, %r4, 7296;
	add.s32 	%r251, %r250, 7296;
	setp.gt.s32 	%p2, %r251, %r1582;
	cvt.s64.s32 	%rd2, %r250;
	@%p2 bra 	$L__BB8_4;
	and.b32  	%r252, %r1, 31;
	and.b32  	%r253, %r1, 992;
	mul.lo.s32 	%r254, %r253, 19;
	or.b32  	%r255, %r254, %r252;
	cvt.u64.u32 	%rd24, %r255;
	add.s64 	%rd25, %rd24, %rd2;
	shl.b64 	%rd26, %rd25, 2;
	add.s64 	%rd27, %rd1, %rd26;
	ld.global.u32 	%r1653, [%rd27];
	ld.global.u32 	%r1654, [%rd27+128];
	ld.global.u32 	%r1655, [%rd27+256];
	ld.global.u32 	%r1656, [%rd27+384];
	ld.global.u32 	%r1657, [%rd27+512];
	ld.global.u32 	%r1658, [%rd27+640];
	ld.global.u32 	%r1659, [%rd27+768];
	ld.global.u32 	%r1660, [%rd27+896];
	ld.global.u32 	%r1661, [%rd27+1024];
	ld.global.u32 	%r1662, [%rd27+1152];
	ld.global.u32 	%r1663, [%rd27+1280];
	ld.global.u32 	%r1664, [%rd27+1408];
	ld.global.u32 	%r1665, [%rd27+1536];
	ld.global.u32 	%r1666, [%rd27+1664];
	ld.global.u32 	%r1667, [%rd27+1792];
	ld.global.u32 	%r1668, [%rd27+1920];
	ld.global.u32 	%r1669, [%rd27+2048];
	ld.global.u32 	%r1670, [%rd27+2176];
	ld.global.u32 	%r1671, [%rd27+2304];
	bra.uni 	$L__BB8_42;
$L__BB8_4:
	ld.param.u32 	%r1583, [_ZN3cub18CUB_300001_SM_10006detail10radix_sort29DeviceRadixSortOnesweepKernelINS1_5radix10policy_hubIjNS0_8NullTypeEyE10Policy1000ELNS0_9SortOrderE0EjS6_yiiNS1_21identity_decomposer_tEEEvPT5_SC_PT3_PKSD_PT1_PKSH_PT2_PKSL_T4_iiT6__param_8];
	cvt.u32.u64 	%r257, %rd2;
	sub.s32 	%r24, %r1583, %r257;
	and.b32  	%r258, %r1, 31;
	and.b32  	%r259, %r1, 992;
	mul.lo.s32 	%r260, %r259, 19;
	or.b32  	%r25, %r260, %r258;
	setp.ge.s32 	%p3, %r25, %r24;
	cvt.u64.u32 	%rd28, %r25;
	add.s64 	%rd29, %rd28, %rd2;
	shl.b64 	%rd30, %rd29, 2;
	add.s64 	%rd3, %rd1, %rd30;
	mov.b32 	%r1653, -1;
	@%p3 bra 	$L__BB8_6;
	ld.global.u32 	%r1653, [%rd3];
$L__BB8_6:
	add.s32 	%r262, %r25, 32;
	setp.ge.s32 	%p4, %r262, %r24;
	mov.b32 	%r1654, -1;
	@%p4 bra 	$L__BB8_8;
	ld.global.u32 	%r1654, [%rd3+128];
$L__BB8_8:
	add.s32 	%r264, %r25, 64;
	setp.ge.s32 	%p5, %r264, %r24;
	mov.b32 	%r1655, -1;
	@%p5 bra 	$L__BB8_10;
	ld.global.u32 	%r1655, [%rd3+256];
$L__BB8_10:
	add.s32 	%r266, %r25, 96;
	setp.ge.s32 	%p6, %r266, %r24;
	mov.b32 	%r1656, -1;
	@%p6 bra 	$L__BB8_12;
	ld.global.u32 	%r1656, [%rd3+384];
$L__BB8_12:
	add.s32 	%r268, %r25, 128;
	setp.ge.s32 	%p7, %r268, %r24;
	mov.b32 	%r1657, -1;
	@%p7 bra 	$L__BB8_14;
	ld.global.u32 	%r1657, [%rd3+512];
$L__BB8_14:
	add.s32 	%r270, %r25, 160;
	setp.ge.s32 	%p8, %r270, %r24;
	mov.b32 	%r1658, -1;
	@%p8 bra 	$L__BB8_16;
	ld.global.u32 	%r1658, [%rd3+640];
$L__BB8_16:
	add.s32 	%r272, %r25, 192;
	setp.ge.s32 	%p9, %r272, %r24;
	mov.b32 	%r1659, -1;
	@%p9 bra 	$L__BB8_18;
	ld.global.u32 	%r1659, [%rd3+768];
$L__BB8_18:
	add.s32 	%r274, %r25, 224;
	setp.ge.s32 	%p10, %r274, %r24;
	mov.b32 	%r1660, -1;
	@%p10 bra 	$L__BB8_20;
	ld.global.u32 	%r1660, [%rd3+896];
$L__BB8_20:
	add.s32 	%r276, %r25, 256;
	setp.ge.s32 	%p11, %r276, %r24;
	mov.b32 	%r1661, -1;
	@%p11 bra 	$L__BB8_22;
	ld.global.u32 	%r1661, [%rd3+1024];
$L__BB8_22:
	add.s32 	%r278, %r25, 288;
	setp.ge.s32 	%p12, %r278, %r24;
	mov.b32 	%r1662, -1;
	@%p12 bra 	$L__BB8_24;
	ld.global.u32 	%r1662, [%rd3+1152];
$L__BB8_24:
	add.s32 	%r280, %r25, 320;
	setp.ge.s32 	%p13, %r280, %r24;
	mov.b32 	%r1663, -1;
	@%p13 bra 	$L__BB8_26;
	ld.global.u32 	%r1663, [%rd3+1280];
$L__BB8_26:
	add.s32 	%r282, %r25, 352;
	setp.ge.s32 	%p14, %r282, %r24;
	mov.b32 	%r1664, -1;
	@%p14 bra 	$L__BB8_28;
	ld.global.u32 	%r1664, [%rd3+1408];
$L__BB8_28:
	add.s32 	%r284, %r25, 384;
	setp.ge.s32 	%p15, %r284, %r24;
	mov.b32 	%r1665, -1;
	@%p15 bra 	$L__BB8_30;
	ld.global.u32 	%r1665, [%rd3+1536];
$L__BB8_30:
	add.s32 	%r286, %r25, 416;
	setp.ge.s32 	%p16, %r286, %r24;
	mov.b32 	%r1666, -1;
	@%p16 bra 	$L__BB8_32;
	ld.global.u32 	%r1666, [%rd3+1664];
$L__BB8_32:
	add.s32 	%r288, %r25, 448;
	setp.ge.s32 	%p17, %r288, %r24;
	mov.b32 	%r1667, -1;
	@%p17 bra 	$L__BB8_34;
	ld.global.u32 	%r1667, [%rd3+1792];
$L__BB8_34:
	add.s32 	%r290, %r25, 480;
	setp.ge.s32 	%p18, %r290, %r24;
	mov.b32 	%r1668, -1;
	@%p18 bra 	$L__BB8_36;
	ld.global.u32 	%r1668, [%rd3+1920];
$L__BB8_36:
	add.s32 	%r292, %r25, 512;
	setp.ge.s32 	%p19, %r292, %r24;
	mov.b32 	%r1669, -1;
	@%p19 bra 	$L__BB8_38;
	ld.global.u32 	%r1669, [%rd3+2048];
$L__BB8_38:
	add.s32 	%r294, %r25, 544;
	setp.ge.s32 	%p20, %r294, %r24;
	mov.b32 	%r1670, -1;
	@%p20 bra 	$L__BB8_40;
	ld.global.u32 	%r1670, [%rd3+2176];
$L__BB8_40:
	add.s32 	%r296, %r25, 576;
	setp.ge.s32 	%p21, %r296, %r24;
	mov.b32 	%r1671, -1;
	@%p21 bra 	$L__BB8_42;
	ld.global.u32 	%r1671, [%rd3+2304];
$L__BB8_42:
	mov.b32 	%r297, -1;
	shl.b32 	%r298, %r297, %r247;
	not.b32 	%r82, %r298;
	shl.b32 	%r299, %r2, 10;
	mov.u32 	%r300, _ZZN3cub18CUB_300001_SM_10006detail10radix_sort29DeviceRadixSortOnesweepKernelINS1_5radix10policy_hubIjNS0_8NullTypeEyE10Policy1000ELNS0_9SortOrderE0EjS6_yiiNS1_21identity_decomposer_tEEEvPT5_SC_PT3_PKSD_PT1_PKSH_PT2_PKSL_T4_iiT6_E1s;
	add.s32 	%r83, %r300, %r299;
	setp.gt.s32 	%p22, %r248, 255;
	@%p22 bra 	$L__BB8_55;
	max.s32 	%r301, %r248, 224;
	sub.s32 	%r302, %r301, %r248;
	add.s32 	%r303, %r302, 31;
	shr.u32 	%r304, %r303, 5;
	add.s32 	%r84, %r304, 1;
	and.b32  	%r85, %r84, 15;
	setp.lt.u32 	%p23, %r303, 480;
	mov.u32 	%r1675, %r248;
	@%p23 bra 	$L__BB8_46;
	and.b32  	%r305, %r84, 268435440;
	neg.s32 	%r1673, %r305;
	shl.b32 	%r307, %r248, 2;
	add.s32 	%r308, %r299, %r307;
	add.s32 	%r310, %r308, %r300;
	add.s32 	%r1672, %r310, 1024;
	mov.u32 	%r1675, %r248;
$L__BB8_45:
	.pragma "nounroll";
	mov.b32 	%r311, 0;
	st.shared.u32 	[%r1672+-1024], %r311;
	st.shared.u32 	[%r1672+-896], %r311;
	st.shared.u32 	[%r1672+-768], %r311;
	st.shared.u32 	[%r1672+-640], %r311;
	st.shared.u32 	[%r1672+-512], %r311;
	st.shared.u32 	[%r1672+-384], %r311;
	st.shared.u32 	[%r1672+-256], %r311;
	st.shared.u32 	[%r1672+-128], %r311;
	st.shared.u32 	[%r1672], %r311;
	st.shared.u32 	[%r1672+128], %r311;
	st.shared.u32 	[%r1672+256], %r311;
	st.shared.u32 	[%r1672+384], %r311;
	st.shared.u32 	[%r1672+512], %r311;
	st.shared.u32 	[%r1672+640], %r311;
	st.shared.u32 	[%r1672+768], %r311;
	st.shared.u32 	[%r1672+896], %r311;
	add.s32 	%r1675, %r1675, 512;
	add.s32 	%r1673, %r1673, 16;
	add.s32 	%r1672, %r1672, 2048;
	setp.ne.s32 	%p24, %r1673, 0;
	@%p24 bra 	$L__BB8_45;
$L__BB8_46:
	setp.eq.s32 	%p25, %r85, 0;
	@%p25 bra 	$L__BB8_55;
	and.b32  	%r95, %r84, 7;
	setp.lt.u32 	%p26, %r85, 8;
	@%p26 bra 	$L__BB8_49;
	shl.b32 	%r312, %r1675, 2;
	add.s32 	%r313, %r83, %r312;
	mov.b32 	%r314, 0;
	st.shared.u32 	[%r313], %r314;
	st.shared.u32 	[%r313+128], %r314;
	st.shared.u32 	[%r313+256], %r314;
	st.shared.u32 	[%r313+384], %r314;
	st.shared.u32 	[%r313+512], %r314;
	st.shared.u32 	[%r313+640], %r314;
	st.shared.u32 	[%r313+768], %r314;
	st.shared.u32 	[%r313+896], %r314;
	add.s32 	%r1675, %r1675, 256;
$L__BB8_49:
	setp.eq.s32 	%p27, %r95, 0;
	@%p27 bra 	$L__BB8_55;
	and.b32  	%r98, %r84, 3;
	setp.lt.u32 	%p28, %r95, 4;
	@%p28 bra 	$L__BB8_52;
	shl.b32 	%r315, %r1675, 2;
	add.s32 	%r316, %r83, %r315;
	mov.b32 	%r317, 0;
	st.shared.u32 	[%r316], %r317;
	st.shared.u32 	[%r316+128], %r317;
	st.shared.u32 	[%r316+256], %r317;
	st.shared.u32 	[%r316+384], %r317;
	add.s32 	%r1675, %r1675, 128;
$L__BB8_52:
	setp.eq.s32 	%p29, %r98, 0;
	@%p29 bra 	$L__BB8_55;
	shl.b32 	%r319, %r1675, 2;
	add.s32 	%r320, %r299, %r319;
	add.s32 	%r1679, %r300, %r320;
	neg.s32 	%r1678, %r98;
$L__BB8_54:
	.pragma "nounroll";
	mov.b32 	%r322, 0;
	st.shared.u32 	[%r1679], %r322;
	add.s32 	%r1679, %r1679, 128;
	add.s32 	%r1678, %r1678, 1;
	setp.ne.s32 	%p30, %r1678, 0;
	@%p30 bra 	$L__BB8_54;
$L__BB8_55:
	ld.param.u32 	%r1590, [_ZN3cub18CUB_300001_SM_10006detail10radix_sort29DeviceRadixSortOnesweepKernelINS1_5radix10policy_hubIjNS0_8NullTypeEyE10Policy1000ELNS0_9SortOrderE0EjS6_yiiNS1_21identity_decomposer_tEEEvPT5_SC_PT3_PKSD_PT1_PKSH_PT2_PKSL_T4_iiT6__param_9];
	bar.warp.sync 	-1;
	shr.u32 	%r324, %r1653, %r1590;
	and.b32  	%r107, %r324, %r82;
	shl.b32 	%r325, %r1, 5;
	and.b32  	%r326, %r325, 31744;
	mov.u32 	%r327, _ZZN3cub18CUB_300001_SM_10006detail10radix_sort29DeviceRadixSortOnesweepKernelINS1_5radix10policy_hubIjNS0_8NullTypeEyE10Policy1000ELNS0_9SortOrderE0EjS6_yiiNS1_21identity_decomposer_tEEEvPT5_SC_PT3_PKSD_PT1_PKSH_PT2_PKSL_T4_iiT6_E1s;
	add.s32 	%r328, %r327, %r326;
	shl.b32 	%r329, %r107, 2;
	add.s32 	%r108, %r328, %r329;
	atom.shared.add.u32 	%r330, [%r108], 1;
	shr.u32 	%r331, %r1654, %r1590;
	and.b32  	%r332, %r331, %r82;
	shl.b32 	%r333, %r332, 2;
	add.s32 	%r109, %r328, %r333;
	atom.shared.add.u32 	%r334, [%r109], 1;
	shr.u32 	%r335, %r1655, %r1590;
	and.b32  	%r336, %r335, %r82;
	shl.b32 	%r337, %r336, 2;
	add.s32 	%r110, %r328, %r337;
	atom.shared.add.u32 	%r338, [%r110], 1;
	shr.u32 	%r339, %r1656, %r1590;
	and.b32  	%r340, %r339, %r82;
	shl.b32 	%r341, %r340, 2;
	add.s32 	%r111, %r328, %r341;
	atom.shared.add.u32 	%r342, [%r111], 1;
	shr.u32 	%r343, %r1657, %r1590;
	and.b32  	%r344, %r343, %r82;
	shl.b32 	%r345, %r344, 2;
	add.s32 	%r112, %r328, %r345;
	atom.shared.add.u32 	%r346, [%r112], 1;
	shr.u32 	%r347, %r1658, %r1590;
	and.b32  	%r348, %r347, %r82;
	shl.b32 	%r349, %r348, 2;
	add.s32 	%r113, %r328, %r349;
	atom.shared.add.u32 	%r350, [%r113], 1;
	shr.u32 	%r351, %r1659, %r1590;
	and.b32  	%r352, %r351, %r82;
	shl.b32 	%r353, %r352, 2;
	add.s32 	%r114, %r328, %r353;
	atom.shared.add.u32 	%r354, [%r114], 1;
	shr.u32 	%r355, %r1660, %r1590;
	and.b32  	%r356, %r355, %r82;
	shl.b32 	%r357, %r356, 2;
	add.s32 	%r358, %r328, %r357;
	atom.shared.add.u32 	%r359, [%r358], 1;
	shr.u32 	%r360, %r1661, %r1590;
	and.b32  	%r361, %r360, %r82;
	shl.b32 	%r362, %r361, 2;
	add.s32 	%r363, %r328, %r362;
	atom.shared.add.u32 	%r364, [%r363], 1;
	shr.u32 	%r365, %r1662, %r1590;
	and.b32  	%r366, %r365, %r82;
	shl.b32 	%r367, %r366, 2;
	add.s32 	%r115, %r328, %r367;
	atom.shared.add.u32 	%r368, [%r115], 1;
	shr.u32 	%r369, %r1663, %r1590;
	and.b32  	%r370, %r369, %r82;
	shl.b32 	%r371, %r370, 2;
	add.s32 	%r116, %r328, %r371;
	atom.shared.add.u32 	%r372, [%r116], 1;
	shr.u32 	%r373, %r1664, %r1590;
	and.b32  	%r374, %r373, %r82;
	shl.b32 	%r375, %r374, 2;
	add.s32 	%r117, %r328, %r375;
	atom.shared.add.u32 	%r376, [%r117], 1;
	shr.u32 	%r377, %r1665, %r1590;
	and.b32  	%r378, %r377, %r82;
	shl.b32 	%r379, %r378, 2;
	add.s32 	%r118, %r328, %r379;
	atom.shared.add.u32 	%r380, [%r118], 1;
	shr.u32 	%r381, %r1666, %r1590;
	and.b32  	%r382, %r381, %r82;
	shl.b32 	%r383, %r382, 2;
	add.s32 	%r119, %r328, %r383;
	atom.shared.add.u32 	%r384, [%r119], 1;
	shr.u32 	%r385, %r1667, %r1590;
	and.b32  	%r386, %r385, %r82;
	shl.b32 	%r387, %r386, 2;
	add.s32 	%r120, %r328, %r387;
	atom.shared.add.u32 	%r388, [%r120], 1;
	shr.u32 	%r389, %r1668, %r1590;
	and.b32  	%r390, %r389, %r82;
	shl.b32 	%r391, %r390, 2;
	add.s32 	%r392, %r328, %r391;
	atom.shared.add.u32 	%r393, [%r392], 1;
	shr.u32 	%r394, %r1669, %r1590;
	and.b32  	%r395, %r394, %r82;
	shl.b32 	%r396, %r395, 2;
	add.s32 	%r397, %r328, %r396;
	atom.shared.add.u32 	%r398, [%r397], 1;
	shr.u32 	%r399, %r1670, %r1590;
	and.b32  	%r400, %r399, %r82;
	shl.b32 	%r401, %r400, 2;
	add.s32 	%r402, %r328, %r401;
	atom.shared.add.u32 	%r403, [%r402], 1;
	shr.u32 	%r404, %r1671, %r1590;
	and.b32  	%r405, %r404, %r82;
	shl.b32 	%r406, %r405, 2;
	add.s32 	%r407, %r328, %r406;
	atom.shared.add.u32 	%r408, [%r407], 1;
	bar.sync 	0;
	setp.gt.u32 	%p31, %r1, 255;
	shl.b32 	%r409, %r1, 2;
	add.s32 	%r121, %r327, %r409;
	mov.b32 	%r1680, 0;
	@%p31 bra 	$L__BB8_57;
	ld.shared.u32 	%r410, [%r121];
	mov.b32 	%r411, 0;
	st.shared.u32 	[%r121], %r411;
	ld.shared.u32 	%r412, [%r121+1024];
	st.shared.u32 	[%r121+1024], %r410;
	add.s32 	%r413, %r412, %r410;
	ld.shared.u32 	%r414, [%r121+2048];
	st.shared.u32 	[%r121+2048], %r413;
	add.s32 	%r415, %r414, %r413;
	ld.shared.u32 	%r416, [%r121+3072];
	st.shared.u32 	[%r121+3072], %r415;
	add.s32 	%r417, %r416, %r415;
	ld.shared.u32 	%r418, [%r121+4096];
	st.shared.u32 	[%r121+4096], %r417;
	add.s32 	%r419, %r418, %r417;
	ld.shared.u32 	%r420, [%r121+5120];
	st.shared.u32 	[%r121+5120], %r419;
	add.s32 	%r421, %r420, %r419;
	ld.shared.u32 	%r422, [%r121+6144];
	st.shared.u32 	[%r121+6144], %r421;
	add.s32 	%r423, %r422, %r421;
	ld.shared.u32 	%r424, [%r121+7168];
	st.shared.u32 	[%r121+7168], %r423;
	add.s32 	%r425, %r424, %r423;
	ld.shared.u32 	%r426, [%r121+8192];
	st.shared.u32 	[%r121+8192], %r425;
	add.s32 	%r427, %r426, %r425;
	ld.shared.u32 	%r428, [%r121+9216];
	st.shared.u32 	[%r121+9216], %r427;
	add.s32 	%r429, %r428, %r427;
	ld.shared.u32 	%r430, [%r121+10240];
	st.shared.u32 	[%r121+10240], %r429;
	add.s32 	%r431, %r430, %r429;
	ld.shared.u32 	%r432, [%r121+11264];
	st.shared.u32 	[%r121+11264], %r431;
	add.s32 	%r1680, %r432, %r431;
$L__BB8_57:
	ld.param.u64 	%rd230, [_ZN3cub18CUB_300001_SM_10006detail10radix_sort29DeviceRadixSortOnesweepKernelINS1_5radix10policy_hubIjNS0_8NullTypeEyE10Policy1000ELNS0_9SortOrderE0EjS6_yiiNS1_21identity_decomposer_tEEEvPT5_SC_PT3_PKSD_PT1_PKSH_PT2_PKSL_T4_iiT6__param_0];
	cvta.to.global.u64 	%rd4, %rd230;
	setp.gt.u32 	%p32, %r1, 255;
	@%p32 bra 	$L__BB8_59;
	or.b32  	%r433, %r1680, 1073741824;
	shl.b32 	%r434, %r4, 8;
	add.s32 	%r435, %r434, %r1;
	mul.wide.s32 	%rd31, %r435, 4;
	add.s64 	%rd32, %rd4, %rd31;
	st.volatile.global.u32 	[%rd32], %r433;
$L__BB8_59:
	ld.param.u64 	%rd239, [_ZN3cub18CUB_300001_SM_10006detail10radix_sort29DeviceRadixSortOnesweepKernelINS1_5radix10policy_hubIjNS0_8NullTypeEyE10Policy1000ELNS0_9SortOrderE0EjS6_yiiNS1_21identity_decomposer_tEEEvPT5_SC_PT3_PKSD_PT1_PKSH_PT2_PKSL_T4_iiT6__param_4];
	cvta.to.global.u64 	%rd5, %rd239;
	setp.lt.u32 	%p33, %r1, 256;
	setp.eq.s32 	%p34, %r1680, 7296;
	and.pred  	%p35, %p33, %p34;
	selp.u32 	%r436, 1, 0, %p35;
	{ 
	.reg .pred 	%p1; 
	.reg .pred 	%p2; 
	setp.ne.u32 	%p1, %r436, 0; 
	bar.red.or.pred 	%p2, 0, %p1; 
	selp.u32 	%r437, 1, 0, %p2; 
	}
	setp.eq.s32 	%p36, %r437, 0;
	cvt.u64.u32 	%rd6, %r1;
	@%p36 bra 	$L__BB8_111;
	shl.b32 	%r438, %r1, 3;
	add.s32 	%r440, %r327, %r438;
	add.s32 	%r124, %r440, 29184;
	@%p32 bra 	$L__BB8_68;
	ld.param.u64 	%rd237, [_ZN3cub18CUB_300001_SM_10006detail10radix_sort29DeviceRadixSortOnesweepKernelINS1_5radix10policy_hubIjNS0_8NullTypeEyE10Policy1000ELNS0_9SortOrderE0EjS6_yiiNS1_21identity_decomposer_tEEEvPT5_SC_PT3_PKSD_PT1_PKSH_PT2_PKSL_T4_iiT6__param_3];
	cvta.to.global.u64 	%rd33, %rd237;
	shl.b64 	%rd34, %rd6, 3;
	add.s64 	%rd35, %rd33, %rd34;
	ld.global.u64 	%rd36, [%rd35];
	setp.gt.u32 	%p38, %r1, %r107;
	selp.b64 	%rd37, 7296, 0, %p38;
	sub.s64 	%rd240, %rd36, %rd37;
	st.shared.u64 	[%r124], %rd240;
	setp.lt.s32 	%p39, %r4, 1;
	mov.u32 	%r1684, %r1680;
	@%p39 bra 	$L__BB8_67;
	mov.b32 	%r1682, -1;
	mov.u32 	%r1681, %r4;
	mov.u32 	%r1684, %r1680;
$L__BB8_63:
	add.s32 	%r128, %r1681, -1;
$L__BB8_64:
	membar.cta;
	shl.b32 	%r442, %r128, 8;
	add.s32 	%r443, %r442, %r1;
	mul.wide.s32 	%rd38, %r443, 4;
	add.s64 	%rd39, %rd4, %rd38;
	ld.volatile.global.u32 	%r129, [%rd39];
	setp.eq.s32 	%p40, %r129, 0;
	@%p40 bra 	$L__BB8_64;
	and.b32  	%r444, %r129, 1073741823;
	add.s32 	%r1684, %r444, %r1684;
	setp.gt.s32 	%p41, %r129, -1;
	vote.sync.ballot.b32 	%r1682, %p41, %r1682;
	setp.gt.u32 	%p43, %r1681, 1;
	and.pred  	%p44, %p41, %p43;
	mov.u32 	%r1681, %r128;
	@%p44 bra 	$L__BB8_63;
	ld.shared.u64 	%rd240, [%r124];
$L__BB8_67:
	or.b32  	%r445, %r1684, -2147483648;
	shl.b32 	%r446, %r4, 8;
	add.s32 	%r447, %r446, %r1;
	mul.wide.s32 	%rd40, %r447, 4;
	add.s64 	%rd41, %rd4, %rd40;
	st.volatile.global.u32 	[%rd41], %r445;
	sub.s32 	%r448, %r1684, %r1680;
	cvt.s64.s32 	%rd42, %r448;
	add.s64 	%rd43, %rd240, %rd42;
	st.shared.u64 	[%r124], %rd43;
$L__BB8_68:
	ld.param.u32 	%r1584, [_ZN3cub18CUB_300001_SM_10006detail10radix_sort29DeviceRadixSortOnesweepKernelINS1_5radix10policy_hubIjNS0_8NullTypeEyE10Policy1000ELNS0_9SortOrderE0EjS6_yiiNS1_21identity_decomposer_tEEEvPT5_SC_PT3_PKSD_PT1_PKSH_PT2_PKSL_T4_iiT6__param_8];
	ld.param.u64 	%rd233, [_ZN3cub18CUB_300001_SM_10006detail10radix_sort29DeviceRadixSortOnesweepKernelINS1_5radix10policy_hubIjNS0_8NullTypeEyE10Policy1000ELNS0_9SortOrderE0EjS6_yiiNS1_21identity_decomposer_tEEEvPT5_SC_PT3_PKSD_PT1_PKSH_PT2_PKSL_T4_iiT6__param_2];
	mad.lo.s32 	%r133, %r4, 7296, 7296;
	setp.lt.s32 	%p46, %r133, %r1584;
	setp.eq.s64 	%p47, %rd233, 0;
	or.pred  	%p48, %p47, %p46;
	or.pred  	%p49, %p32, %p48;
	@%p49 bra 	$L__BB8_70;
	ld.param.u64 	%rd234, [_ZN3cub18CUB_300001_SM_10006detail10radix_sort29DeviceRadixSortOnesweepKernelINS1_5radix10policy_hubIjNS0_8NullTypeEyE10Policy1000ELNS0_9SortOrderE0EjS6_yiiNS1_21identity_decomposer_tEEEvPT5_SC_PT3_PKSD_PT1_PKSH_PT2_PKSL_T4_iiT6__param_2];
	ld.shared.u64 	%rd44, [%r124];
	setp.gt.u32 	%p50, %r1, %r107;
	selp.b64 	%rd45, 7296, 0, %p50;
	cvt.s64.s32 	%rd46, %r1680;
	add.s64 	%rd47, %rd45, %rd46;
	add.s64 	%rd48, %rd47, %rd44;
	cvta.to.global.u64 	%rd49, %rd234;
	shl.b64 	%rd50, %rd6, 3;
	add.s64 	%rd51, %rd49, %rd50;
	st.global.u64 	[%rd51], %rd48;
$L__BB8_70:
	ld.param.u32 	%r1585, [_ZN3cub18CUB_300001_SM_10006detail10radix_sort29DeviceRadixSortOnesweepKernelINS1_5radix10policy_hubIjNS0_8NullTypeEyE10Policy1000ELNS0_9SortOrderE0EjS6_yiiNS1_21identity_decomposer_tEEEvPT5_SC_PT3_PKSD_PT1_PKSH_PT2_PKSL_T4_iiT6__param_8];
	setp.gt.s32 	%p51, %r133, %r1585;
	bar.sync 	0;
	shl.b32 	%r449, %r107, 3;
	add.s32 	%r451, %r327, %r449;
	ld.shared.u64 	%rd10, [%r451+29184];
	@%p51 bra 	$L__BB8_72;
	and.b32  	%r452, %r1, 31;
	and.b32  	%r453, %r1, 992;
	mul.lo.s32 	%r454, %r453, 19;
	or.b32  	%r455, %r454, %r452;
	cvt.u64.u32 	%rd52, %r455;
	add.s64 	%rd53, %rd10, %rd52;
	shl.b64 	%rd54, %rd53, 2;
	add.s64 	%rd55, %rd5, %rd54;
	st.global.u32 	[%rd55], %r1653;
	st.global.u32 	[%rd55+128], %r1654;
	st.global.u32 	[%rd55+256], %r1655;
	st.global.u32 	[%rd55+384], %r1656;
	st.global.u32 	[%rd55+512], %r1657;
	st.global.u32 	[%rd55+640], %r1658;
	st.global.u32 	[%rd55+768], %r1659;
	st.global.u32 	[%rd55+896], %r1660;
	st.global.u32 	[%rd55+1024], %r1661;
	st.global.u32 	[%rd55+1152], %r1662;
	st.global.u32 	[%rd55+1280], %r1663;
	st.global.u32 	[%rd55+1408], %r1664;
	st.global.u32 	[%rd55+1536], %r1665;
	st.global.u32 	[%rd55+1664], %r1666;
	st.global.u32 	[%rd55+1792], %r1667;
	st.global.u32 	[%rd55+1920], %r1668;
	st.global.u32 	[%rd55+2048], %r1669;
	st.global.u32 	[%rd55+2176], %r1670;
	st.global.u32 	[%rd55+2304], %r1671;
	bra.uni 	$L__BB8_110;
$L__BB8_72:
	ld.param.u32 	%r1586, [_ZN3cub18CUB_300001_SM_10006detail10radix_sort29DeviceRadixSortOnesweepKernelINS1_5radix10policy_hubIjNS0_8NullTypeEyE10Policy1000ELNS0_9SortOrderE0EjS6_yiiNS1_21identity_decomposer_tEEEvPT5_SC_PT3_PKSD_PT1_PKSH_PT2_PKSL_T4_iiT6__param_8];
	mad.lo.s32 	%r134, %r4, -7296, %r1586;
	and.b32  	%r456, %r1, 31;
	and.b32  	%r457, %r1, 992;
	mul.lo.s32 	%r458, %r457, 19;
	or.b32  	%r135, %r458, %r456;
	setp.ge.s32 	%p52, %r135, %r134;
	cvt.u64.u32 	%rd56, %r135;
	add.s64 	%rd57, %rd10, %rd56;
	shl.b64 	%rd58, %rd57, 2;
	add.s64 	%rd11, %rd5, %rd58;
	@%p52 bra 	$L__BB8_74;
	st.global.u32 	[%rd11], %r1653;
$L__BB8_74:
	add.s32 	%r459, %r135, 32;
	setp.ge.s32 	%p53, %r459, %r134;
	@%p53 bra 	$L__BB8_76;
	st.global.u32 	[%rd11+128], %r1654;
$L__BB8_76:
	add.s32 	%r460, %r135, 64;
	setp.ge.s32 	%p54, %r460, %r134;
	@%p54 bra 	$L__BB8_78;
	st.global.u32 	[%rd11+256], %r1655;
$L__BB8_78:
	add.s32 	%r461, %r135, 96;
	setp.ge.s32 	%p55, %r461, %r134;
	@%p55 bra 	$L__BB8_80;
	st.global.u32 	[%rd11+384], %r1656;
$L__BB8_80:
	add.s32 	%r462, %r135, 128;
	setp.ge.s32 	%p56, %r462, %r134;
	@%p56 bra 	$L__BB8_82;
	st.global.u32 	[%rd11+512], %r1657;
$L__BB8_82:
	add.s32 	%r463, %r135, 160;
	setp.ge.s32 	%p57, %r463, %r134;
	@%p57 bra 	$L__BB8_84;
	st.global.u32 	[%rd11+640], %r1658;
$L__BB8_84:
	add.s32 	%r464, %r135, 192;
	setp.ge.s32 	%p58, %r464, %r134;
	@%p58 bra 	$L__BB8_86;
	st.global.u32 	[%rd11+768], %r1659;
$L__BB8_86:
	add.s32 	%r465, %r135, 224;
	setp.ge.s32 	%p59, %r465, %r134;
	@%p59 bra 	$L__BB8_88;
	st.global.u32 	[%rd11+896], %r1660;
$L__BB8_88:
	add.s32 	%r466, %r135, 256;
	setp.ge.s32 	%p60, %r466, %r134;
	@%p60 bra 	$L__BB8_90;
	st.global.u32 	[%rd11+1024], %r1661;
$L__BB8_90:
	add.s32 	%r467, %r135, 288;
	setp.ge.s32 	%p61, %r467, %r134;
	@%p61 bra 	$L__BB8_92;
	st.global.u32 	[%rd11+1152], %r1662;
$L__BB8_92:
	add.s32 	%r468, %r135, 320;
	setp.ge.s32 	%p62, %r468, %r134;
	@%p62 bra 	$L__BB8_94;
	st.global.u32 	[%rd11+1280], %r1663;
$L__BB8_94:
	add.s32 	%r469, %r135, 352;
	setp.ge.s32 	%p63, %r469, %r134;
	@%p63 bra 	$L__BB8_96;
	st.global.u32 	[%rd11+1408], %r1664;
$L__BB8_96:
	add.s32 	%r470, %r135, 384;
	setp.ge.s32 	%p64, %r470, %r134;
	@%p64 bra 	$L__BB8_98;
	st.global.u32 	[%rd11+1536], %r1665;
$L__BB8_98:
	add.s32 	%r471, %r135, 416;
	setp.ge.s32 	%p65, %r471, %r134;
	@%p65 bra 	$L__BB8_100;
	st.global.u32 	[%rd11+1664], %r1666;
$L__BB8_100:
	add.s32 	%r472, %r135, 448;
	setp.ge.s32 	%p66, %r472, %r134;
	@%p66 bra 	$L__BB8_102;
	st.global.u32 	[%rd11+1792], %r1667;
$L__BB8_102:
	add.s32 	%r473, %r135, 480;
	setp.ge.s32 	%p67, %r473, %r134;
	@%p67 bra 	$L__BB8_104;
	st.global.u32 	[%rd11+1920], %r1668;
$L__BB8_104:
	add.s32 	%r474, %r135, 512;
	setp.ge.s32 	%p68, %r474, %r134;
	@%p68 bra 	$L__BB8_106;
	st.global.u32 	[%rd11+2048], %r1669;
$L__BB8_106:
	add.s32 	%r475, %r135, 544;
	setp.ge.s32 	%p69, %r475, %r134;
	@%p69 bra 	$L__BB8_108;
	st.global.u32 	[%rd11+2176], %r1670;
$L__BB8_108:
	add.s32 	%r476, %r135, 576;
	setp.ge.s32 	%p70, %r476, %r134;
	@%p70 bra 	$L__BB8_110;
	st.global.u32 	[%rd11+2304], %r1671;
$L__BB8_110:
	// begin inline asm
	exit;
	// end inline asm
$L__BB8_111:
	mul.hi.u32 	%r477, %r1, 357913942;
	add.s32 	%r478, %r477, %r1;
	shl.b32 	%r479, %r478, 2;
	add.s32 	%r481, %r327, %r479;
	add.s32 	%r136, %r481, 13328;
	st.shared.u32 	[%r481+13328], %r1680;
	bar.sync 	0;
	setp.gt.u32 	%p71, %r1, 31;
	@%p71 bra 	$L__BB8_113;
	mov.u32 	%r512, _ZZN3cub18CUB_300001_SM_10006detail10radix_sort29DeviceRadixSortOnesweepKernelINS1_5radix10policy_hubIjNS0_8NullTypeEyE10Policy1000ELNS0_9SortOrderE0EjS6_yiiNS1_21identity_decomposer_tEEEvPT5_SC_PT3_PKSD_PT1_PKSH_PT2_PKSL_T4_iiT6_E1s;
	mad.lo.s32 	%r513, %r1, 52, %r512;
	ld.shared.u32 	%r514, [%r513+13328];
	ld.shared.u32 	%r515, [%r513+13332];
	ld.shared.u32 	%r516, [%r513+13336];
	ld.shared.u32 	%r517, [%r513+13340];
	ld.shared.u32 	%r518, [%r513+13344];
	ld.shared.u32 	%r519, [%r513+13348];
	ld.shared.u32 	%r520, [%r513+13352];
	ld.shared.u32 	%r521, [%r513+13356];
	ld.shared.u32 	%r522, [%r513+13360];
	ld.shared.u32 	%r523, [%r513+13364];
	ld.shared.u32 	%r524, [%r513+13368];
	ld.shared.u32 	%r525, [%r513+13372];
	add.s32 	%r526, %r515, %r514;
	add.s32 	%r527, %r526, %r516;
	add.s32 	%r528, %r527, %r517;
	add.s32 	%r529, %r528, %r518;
	add.s32 	%r530, %r529, %r519;
	add.s32 	%r531, %r530, %r520;
	add.s32 	%r532, %r531, %r521;
	add.s32 	%r533, %r532, %r522;
	add.s32 	%r534, %r533, %r523;
	add.s32 	%r535, %r534, %r524;
	add.s32 	%r486, %r535, %r525;
	mov.b32 	%r484, 1;
	mov.b32 	%r509, 0;
	mov.b32 	%r511, -1;
	// begin inline asm
	{  .reg .s32 r0;  .reg .pred p;  shfl.sync.up.b32 r0|p, %r486, %r484, %r509, %r511;  @p add.s32 r0, r0, %r486;  mov.s32 %r482, r0;}
	// end inline asm
	mov.b32 	%r490, 2;
	// begin inline asm
	{  .reg .s32 r0;  .reg .pred p;  shfl.sync.up.b32 r0|p, %r482, %r490, %r509, %r511;  @p add.s32 r0, r0, %r482;  mov.s32 %r488, r0;}
	// end inline asm
	mov.b32 	%r496, 4;
	// begin inline asm
	{  .reg .s32 r0;  .reg .pred p;  shfl.sync.up.b32 r0|p, %r488, %r496, %r509, %r511;  @p add.s32 r0, r0, %r488;  mov.s32 %r494, r0;}
	// end inline asm
	mov.b32 	%r502, 8;
	// begin inline asm
	{  .reg .s32 r0;  .reg .pred p;  shfl.sync.up.b32 r0|p, %r494, %r502, %r509, %r511;  @p add.s32 r0, r0, %r494;  mov.s32 %r500, r0;}
	// end inline asm
	mov.b32 	%r508, 16;
	// begin inline asm
	{  .reg .s32 r0;  .reg .pred p;  shfl.sync.up.b32 r0|p, %r500, %r508, %r509, %r511;  @p add.s32 r0, r0, %r500;  mov.s32 %r506, r0;}
	// end inline asm
	sub.s32 	%r536, %r506, %r486;
	add.s32 	%r537, %r514, %r536;
	add.s32 	%r538, %r515, %r537;
	add.s32 	%r539, %r516, %r538;
	add.s32 	%r540, %r517, %r539;
	add.s32 	%r541, %r518, %r540;
	add.s32 	%r542, %r519, %r541;
	add.s32 	%r543, %r520, %r542;
	add.s32 	%r544, %r521, %r543;
	add.s32 	%r545, %r522, %r544;
	add.s32 	%r546, %r523, %r545;
	add.s32 	%r547, %r524, %r546;
	st.shared.u32 	[%r513+13328], %r536;
	st.shared.u32 	[%r513+13332], %r537;
	st.shared.u32 	[%r513+13336], %r538;
	st.shared.u32 	[%r513+13340], %r539;
	st.shared.u32 	[%r513+13344], %r540;
	st.shared.u32 	[%r513+13348], %r541;
	st.shared.u32 	[%r513+13352], %r542;
	st.shared.u32 	[%r513+13356], %r543;
	st.shared.u32 	[%r513+13360], %r544;
	st.shared.u32 	[%r513+13364], %r545;
	st.shared.u32 	[%r513+13368], %r546;
	st.shared.u32 	[%r513+13372], %r547;
$L__BB8_113:
	setp.gt.u32 	%p72, %r1, 255;
	bar.sync 	0;
	ld.shared.u32 	%r137, [%r136];
	@%p72 bra 	$L__BB8_115;
	ld.shared.u32 	%r548, [%r121];
	add.s32 	%r549, %r548, %r137;
	st.shared.u32 	[%r121], %r549;
	ld.shared.u32 	%r550, [%r121+1024];
	add.s32 	%r551, %r550, %r137;
	st.shared.u32 	[%r121+1024], %r551;
	ld.shared.u32 	%r552, [%r121+2048];
	add.s32 	%r553, %r552, %r137;
	st.shared.u32 	[%r121+2048], %r553;
	ld.shared.u32 	%r554, [%r121+3072];
	add.s32 	%r555, %r554, %r137;
	st.shared.u32 	[%r121+3072], %r555;
	ld.shared.u32 	%r556, [%r121+4096];
	add.s32 	%r557, %r556, %r137;
	st.shared.u32 	[%r121+4096], %r557;
	ld.shared.u32 	%r558, [%r121+5120];
	add.s32 	%r559, %r558, %r137;
	st.shared.u32 	[%r121+5120], %r559;
	ld.shared.u32 	%r560, [%r121+6144];
	add.s32 	%r561, %r560, %r137;
	st.shared.u32 	[%r121+6144], %r561;
	ld.shared.u32 	%r562, [%r121+7168];
	add.s32 	%r563, %r562, %r137;
	st.shared.u32 	[%r121+7168], %r563;
	ld.shared.u32 	%r564, [%r121+8192];
	add.s32 	%r565, %r564, %r137;
	st.shared.u32 	[%r121+8192], %r565;
	ld.shared.u32 	%r566, [%r121+9216];
	add.s32 	%r567, %r566, %r137;
	st.shared.u32 	[%r121+9216], %r567;
	ld.shared.u32 	%r568, [%r121+10240];
	add.s32 	%r569, %r568, %r137;
	st.shared.u32 	[%r121+10240], %r569;
	ld.shared.u32 	%r570, [%r121+11264];
	add.s32 	%r571, %r570, %r137;
	st.shared.u32 	[%r121+11264], %r571;
$L__BB8_115:
	bar.sync 	0;
	// begin inline asm
	mov.u32 %r572, %lanemask_le;
	// end inline asm
	mov.b32 	%r575, 1;
	// begin inline asm
	{
    .reg .pred p;
    and.b32 %r573, %r107, %r575;    setp.ne.u32 p, %r573, 0;
    vote.ballot.sync.b32 %r573, p, 0xffffffff;
    @!p not.b32 %r573, %r573;
}

	// end inline asm
	mov.b32 	%r578, 2;
	// begin inline asm
	{
    .reg .pred p;
    and.b32 %r576, %r107, %r578;    setp.ne.u32 p, %r576, 0;
    vote.ballot.sync.b32 %r576, p, 0xffffffff;
    @!p not.b32 %r576, %r576;
}

	// end inline asm
	and.b32  	%r598, %r576, %r573;
	mov.b32 	%r581, 4;
	// begin inline asm
	{
    .reg .pred p;
    and.b32 %r579, %r107, %r581;    setp.ne.u32 p, %r579, 0;
    vote.ballot.sync.b32 %r579, p, 0xffffffff;
    @!p not.b32 %r579, %r579;
}

	// end inline asm
	and.b32  	%r599, %r579, %r598;
	mov.b32 	%r584, 8;
	// begin inline asm
	{
    .reg .pred p;
    and.b32 %r582, %r107, %r584;    setp.ne.u32 p, %r582, 0;
    vote.ballot.sync.b32 %r582, p, 0xffffffff;
    @!p not.b32 %r582, %r582;
}

	// end inline asm
	and.b32  	%r600, %r582, %r599;
	mov.b32 	%r587, 16;
	// begin inline asm
	{
    .reg .pred p;
    and.b32 %r585, %r107, %r587;    setp.ne.u32 p, %r585, 0;
    vote.ballot.sync.b32 %r585, p, 0xffffffff;
    @!p not.b32 %r585, %r585;
}

	// end inline asm
	and.b32  	%r601, %r585, %r600;
	mov.b32 	%r590, 32;
	// begin inline asm
	{
    .reg .pred p;
    and.b32 %r588, %r107, %r590;    setp.ne.u32 p, %r588, 0;
    vote.ballot.sync.b32 %r588, p, 0xffffffff;
    @!p not.b32 %r588, %r588;
}

	// end inline asm
	and.b32  	%r602, %r588, %r601;
	mov.b32 	%r593, 64;
	// begin inline asm
	{
    .reg .pred p;
    and.b32 %r591, %r107, %r593;    setp.ne.u32 p, %r591, 0;
    vote.ballot.sync.b32 %r591, p, 0xffffffff;
    @!p not.b32 %r591, %r591;
}

	// end inline asm
	and.b32  	%r603, %r591, %r602;
	mov.b32 	%r596, 128;
	// begin inline asm
	{
    .reg .pred p;
    and.b32 %r594, %r107, %r596;    setp.ne.u32 p, %r594, 0;
    vote.ballot.sync.b32 %r594, p, 0xffffffff;
    @!p not.b32 %r594, %r594;
}

	// end inline asm
	and.b32  	%r604, %r594, %r603;
	clz.b32 	%r605, %r604;
	sub.s32 	%r139, 31, %r605;
	and.b32  	%r606, %r572, %r604;
	popc.b32 	%r140, %r606;
	setp.ne.s32 	%p73, %r248, %r139;
	mov.b32 	%r1685, 0;
	@%p73 bra 	$L__BB8_117;
	atom.shared.add.u32 	%r1685, [%r108], %r140;
$L__BB8_117:
	ld.param.u32 	%r1591, [_ZN3cub18CUB_300001_SM_10006detail10radix_sort29DeviceRadixSortOnesweepKernelINS1_5radix10policy_hubIjNS0_8NullTypeEyE10Policy1000ELNS0_9SortOrderE0EjS6_yiiNS1_21identity_decomposer_tEEEvPT5_SC_PT3_PKSD_PT1_PKSH_PT2_PKSL_T4_iiT6__param_9];
	shfl.sync.idx.b32	%r632|%p74, %r1685, %r139, 31, -1;
	add.s32 	%r143, %r140, %r632;
	shr.u32 	%r633, %r1654, %r1591;
	and.b32  	%r629, %r633, %r82;
	mov.b32 	%r609, 1;
	// begin inline asm
	{
    .reg .pred p;
    and.b32 %r607, %r629, %r609;    setp.ne.u32 p, %r607, 0;
    vote.ballot.sync.b32 %r607, p, 0xffffffff;
    @!p not.b32 %r607, %r607;
}

	// end inline asm
	mov.b32 	%r612, 2;
	// begin inline asm
	{
    .reg .pred p;
    and.b32 %r610, %r629, %r612;    setp.ne.u32 p, %r610, 0;
    vote.ballot.sync.b32 %r610, p, 0xffffffff;
    @!p not.b32 %r610, %r610;
}

	// end inline asm
	and.b32  	%r634, %r610, %r607;
	mov.b32 	%r615, 4;
	// begin inline asm
	{
    .reg .pred p;
    and.b32 %r613, %r629, %r615;    setp.ne.u32 p, %r613, 0;
    vote.ballot.sync.b32 %r613, p, 0xffffffff;
    @!p not.b32 %r613, %r613;
}

	// end inline asm
	and.b32  	%r635, %r613, %r634;
	mov.b32 	%r618, 8;
	// begin inline asm
	{
    .reg .pred p;
    and.b32 %r616, %r629, %r618;    setp.ne.u32 p, %r616, 0;
    vote.ballot.sync.b32 %r616, p, 0xffffffff;
    @!p not.b32 %r616, %r616;
}

	// end inline asm
	and.b32  	%r636, %r616, %r635;
	mov.b32 	%r621, 16;
	// begin inline asm
	{
    .reg .pred p;
    and.b32 %r619, %r629, %r621;    setp.ne.u32 p, %r619, 0;
    vote.ballot.sync.b32 %r619, p, 0xffffffff;
    @!p not.b32 %r619, %r619;
}

	// end inline asm
	and.b32  	%r637, %r619, %r636;
	mov.b32 	%r624, 32;
	// begin inline asm
	{
    .reg .pred p;
    and.b32 %r622, %r629, %r624;    setp.ne.u32 p, %r622, 0;
    vote.ballot.sync.b32 %r622, p, 0xffffffff;
    @!p not.b32 %r622, %r622;
}

	// end inline asm
	and.b32  	%r638, %r622, %r637;
	mov.b32 	%r627, 64;
	// begin inline asm
	{
    .reg .pred p;
    and.b32 %r625, %r629, %r627;    setp.ne.u32 p, %r625, 0;
    vote.ballot.sync.b32 %r625, p, 0xffffffff;
    @!p not.b32 %r625, %r625;
}

	// end inline asm
	and.b32  	%r639, %r625, %r638;
	mov.b32 	%r630, 128;
	// begin inline asm
	{
    .reg .pred p;
    and.b32 %r628, %r629, %r630;    setp.ne.u32 p, %r628, 0;
    vote.ballot.sync.b32 %r628, p, 0xffffffff;
    @!p not.b32 %r628, %r628;
}

	// end inline asm
	and.b32  	%r640, %r628, %r639;
	clz.b32 	%r641, %r640;
	sub.s32 	%r144, 31, %r641;
	and.b32  	%r642, %r572, %r640;
	popc.b32 	%r145, %r642;
	setp.ne.s32 	%p75, %r248, %r144;
	mov.b32 	%r1686, 0;
	@%p75 bra 	$L__BB8_119;
	atom.shared.add.u32 	%r1686, [%r109], %r145;
$L__BB8_119:
	ld.param.u32 	%r1592, [_ZN3cub18CUB_300001_SM_10006detail10radix_sort29DeviceRadixSortOnesweepKernelINS1_5radix10policy_hubIjNS0_8NullTypeEyE10Policy1000ELNS0_9SortOrderE0EjS6_yiiNS1_21identity_decomposer_tEEEvPT5_SC_PT3_PKSD_PT1_PKSH_PT2_PKSL_T4_iiT6__param_9];
	shfl.sync.idx.b32	%r668|%p76, %r1686, %r144, 31, -1;
	add.s32 	%r148, %r145, %r668;
	shr.u32 	%r669, %r1655, %r1592;
	and.b32  	%r665, %r669, %r82;
	mov.b32 	%r645, 1;
	// begin inline asm
	{
    .reg .pred p;
    and.b32 %r643, %r665, %r645;    setp.ne.u32 p, %r643, 0;
    vote.ballot.sync.b32 %r643, p, 0xffffffff;
    @!p not.b32 %r643, %r643;
}

	// end inline asm
	mov.b32 	%r648, 2;
	// begin inline asm
	{
    .reg .pred p;
    and.b32 %r646, %r665, %r648;    setp.ne.u32 p, %r646, 0;
    vote.ballot.sync.b32 %r646, p, 0xffffffff;
    @!p not.b32 %r646, %r646;
}

	// end inline asm
	and.b32  	%r670, %r646, %r643;
	mov.b32 	%r651, 4;
	// begin inline asm
	{
    .reg .pred p;
    and.b32 %r649, %r665, %r651;    setp.ne.u32 p, %r649, 0;
    vote.ballot.sync.b32 %r649, p, 0xffffffff;
    @!p not.b32 %r649, %r649;
}

	// end inline asm
	and.b32  	%r671, %r649, %r670;
	mov.b32 	%r654, 8;
	// begin inline asm
	{
    .reg .pred p;
    and.b32 %r652, %r665, %r654;    setp.ne.u32 p, %r652, 0;
    vote.ballot.sync.b32 %r652, p, 0xffffffff;
    @!p not.b32 %r652, %r652;
}

	// end inline asm
	and.b32  	%r672, %r652, %r671;
	mov.b32 	%r657, 16;
	// begin inline asm
	{
    .reg .pred p;
    and.b32 %r655, %r665, %r657;    setp.ne.u32 p, %r655, 0;
    vote.ballot.sync.b32 %r655, p, 0xffffffff;
    @!p not.b32 %r655, %r655;
}

	// end inline asm
	and.b32  	%r673, %r655, %r672;
	mov.b32 	%r660, 32;
	// begin inline asm
	{
    .reg .pred p;
    and.b32 %r658, %r665, %r660;    setp.ne.u32 p, %r658, 0;
    vote.ballot.sync.b32 %r658, p, 0xffffffff;
    @!p not.b32 %r658, %r658;
}

	// end inline asm
	and.b32  	%r674, %r658, %r673;
	mov.b32 	%r663, 64;
	// begin inline asm
	{
    .reg .pred p;
    and.b32 %r661, %r665, %r663;    setp.ne.u32 p, %r661, 0;
    vote.ballot.sync.b32 %r661, p, 0xffffffff;
    @!p not.b32 %r661, %r661;
}

	// end inline asm
	and.b32  	%r675, %r661, %r674;
	mov.b32 	%r666, 128;
	// begin inline asm
	{
    .reg .pred p;
    and.b32 %r664, %r665, %r666;    setp.ne.u32 p, %r664, 0;
    vote.ballot.sync.b32 %r664, p, 0xffffffff;
    @!p not.b32 %r664, %r664;
}

	// end inline asm
	and.b32  	%r676, %r664, %r675;
	clz.b32 	%r677, %r676;
	sub.s32 	%r149, 31, %r677;
	and.b32  	%r678, %r572, %r676;
	popc.b32 	%r150, %r678;
	setp.ne.s32 	%p77, %r248, %r149;
	mov.b32 	%r1687, 0;
	@%p77 bra 	$L__BB8_121;
	atom.shared.add.u32 	%r1687, [%r110], %r150;
$L__BB8_121:
	ld.param.u32 	%r1593, [_ZN3cub18CUB_300001_SM_10006detail10radix_sort29DeviceRadixSortOnesweepKernelINS1_5radix10policy_hubIjNS0_8NullTypeEyE10Policy1000ELNS0_9SortOrderE0EjS6_yiiNS1_21identity_decomposer_tEEEvPT5_SC_PT3_PKSD_PT1_PKSH_PT2_PKSL_T4_iiT6__param_9];
	shfl.sync.idx.b32	%r704|%p78, %r1687, %r149, 31, -1;
	add.s32 	%r153, %r150, %r704;
	shr.u32 	%r705, %r1656, %r1593;
	and.b32  	%r701, %r705, %r82;
	mov.b32 	%r681, 1;
	// begin inline asm
	{
    .reg .pred p;
    and.b32 %r679, %r701, %r681;    setp.ne.u32 p, %r679, 0;
    vote.ballot.sync.b32 %r679, p, 0xffffffff;
    @!p not.b32 %r679, %r679;
}

	// end inline asm
	mov.b32 	%r684, 2;
	// begin inline asm
	{
    .reg .pred p;
    and.b32 %r682, %r701, %r684;    setp.ne.u32 p, %r682, 0;
    vote.ballot.sync.b32 %r682, p, 0xffffffff;
    @!p not.b32 %r682, %r682;
}

	// end inline asm
	and.b32  	%r706, %r682, %r679;
	mov.b32 	%r687, 4;
	// begin inline asm
	{
    .reg .pred p;
    and.b32 %r685, %r701, %r687;    setp.ne.u32 p, %r685, 0;
    vote.ballot.sync.b32 %r685, p, 0xffffffff;
    @!p not.b32 %r685, %r685;
}

	// end inline asm
	and.b32  	%r707, %r685, %r706;
	mov.b32 	%r690, 8;
	// begin inline asm
	{
    .reg .pred p;
    and.b32 %r688, %r701, %r690;    setp.ne.u32 p, %r688, 0;
    vote.ballot.sync.b32 %r688, p, 0xffffffff;
    @!p not.b32 %r688, %r688;
}

	// end inline asm
	and.b32  	%r708, %r688, %r707;
	mov.b32 	%r693, 16;
	// begin inline asm
	{
    .reg .pred p;
    and.b32 %r691, %r701, %r693;    setp.ne.u32 p, %r691, 0;
    vote.ballot.sync.b32 %r691, p, 0xffffffff;
    @!p not.b32 %r691, %r691;
}

	// end inline asm
	and.b32  	%r709, %r691, %r708;
	mov.b32 	%r696, 32;
	// begin inline asm
	{
    .reg .pred p;
    and.b32 %r694, %r701, %r696;    setp.ne.u32 p, %r694, 0;
    vote.ballot.sync.b32 %r694, p, 0xffffffff;
    @!p not.b32 %r694, %r694;
}

	// end inline asm
	and.b32  	%r710, %r694, %r709;
	mov.b32 	%r699, 64;
	// begin inline asm
	{
    .reg .pred p;
    and.b32 %r697, %r701, %r699;    setp.ne.u32 p, %r697, 0;
    vote.ballot.sync.b32 %r697, p, 0xffffffff;
    @!p not.b32 %r697, %r697;
}

	// end inline asm
	and.b32  	%r711, %r697, %r710;
	mov.b32 	%r702, 128;
	// begin inline asm
	{
    .reg .pred p;
    and.b32 %r700, %r701, %r702;    setp.ne.u32 p, %r700, 0;
    vote.ballot.sync.b32 %r700, p, 0xffffffff;
    @!p not.b32 %r700, %r700;
}

	// end inline asm
	and.b32  	%r712, %r700, %r711;
	clz.b32 	%r713, %r712;
	sub.s32 	%r154, 31, %r713;
	and.b32  	%r714, %r572, %r712;
	popc.b32 	%r155, %r714;
	setp.ne.s32 	%p79, %r248, %r154;
	mov.b32 	%r1688, 0;
	@%p79 bra 	$L__BB8_123;
	atom.shared.add.u32 	%r1688, [%r111], %r155;
$L__BB8_123:
	ld.param.u32 	%r1594, [_ZN3cub18CUB_300001_SM_10006detail10radix_sort29DeviceRadixSortOnesweepKernelINS1_5radix10policy_hubIjNS0_8NullTypeEyE10Policy1000ELNS0_9SortOrderE0EjS6_yiiNS1_21identity_decomposer_tEEEvPT5_SC_PT3_PKSD_PT1_PKSH_PT2_PKSL_T4_iiT6__param_9];
	shfl.sync.idx.b32	%r740|%p80, %r1688, %r154, 31, -1;
	add.s32 	%r158, %r155, %r740;
	shr.u32 	%r741, %r1657, %r1594;
	and.b32  	%r737, %r741, %r82;
	mov.b32 	%r717, 1;
	// begin inline asm
	{
    .reg .pred p;
    and.b32 %r715, %r737, %r717;    setp.ne.u32 p, %r715, 0;
    vote.ballot.sync.b32 %r715, p, 0xffffffff;
    @!p not.b32 %r715, %r715;
}

	// end inline asm
	mov.b32 	%r720, 2;
	// begin inline asm
	{
    .reg .pred p;
    and.b32 %r718, %r737, %r720;    setp.ne.u32 p, %r718, 0;
    vote.ballot.sync.b32 %r718, p, 0xffffffff;
    @!p not.b32 %r718, %r718;
}

	// end inline asm
	and.b32  	%r742, %r718, %r715;
	mov.b32 	%r723, 4;
	// begin inline asm
	{
    .reg .pred p;
    and.b32 %r721, %r737, %r723;    setp.ne.u32 p, %r721, 0;
    vote.ballot.sync.b32 %r721, p, 0xffffffff;
    @!p not.b32 %r721, %r721;
}

	// end inline asm
	and.b32  	%r743, %r721, %r742;
	mov.b32 	%r726, 8;
	// begin inline asm
	{
    .reg .pred p;
    and.b32 %r724, %r737, %r726;    setp.ne.u32 p, %r724, 0;
    vote.ballot.sync.b32 %r724, p, 0xffffffff;
    @!p not.b32 %r724, %r724;
}

	// end inline asm
	and.b32  	%r744, %r724, %r743;
	mov.b32 	%r729, 16;
	// begin inline asm
	{
    .reg .pred p;
    and.b32 %r727, %r737, %r729;    setp.ne.u32 p, %r727, 0;
    vote.ballot.sync.b32 %r727, p, 0xffffffff;
    @!p not.b32 %r727, %r727;
}

	// end inline asm
	and.b32  	%r745, %r727, %r744;
	mov.b32 	%r732, 32;
	// begin inline asm
	{
    .reg .pred p;
    and.b32 %r730, %r737, %r732;    setp.ne.u32 p, %r730, 0;
    vote.ballot.sync.b32 %r730, p, 0xffffffff;
    @!p not.b32 %r730, %r730;
}

	// end inline asm
	and.b32  	%r746, %r730, %r745;
	mov.b32 	%r735, 64;
	// begin inline asm
	{
    .reg .pred p;
    and.b32 %r733, %r737, %r735;    setp.ne.u32 p, %r733, 0;
    vote.ballot.sync.b32 %r733, p, 0xffffffff;
    @!p not.b32 %r733, %r733;
}

	// end inline asm
	and.b32  	%r747, %r733, %r746;
	mov.b32 	%r738, 128;
	// begin inline asm
	{
    .reg .pred p;
    and.b32 %r736, %r737, %r738;    setp.ne.u32 p, %r736, 0;
    vote.ballot.sync.b32 %r736, p, 0xffffffff;
    @!p not.b32 %r736, %r736;
}

	// end inline asm
	and.b32  	%r748, %r736, %r747;
	clz.b32 	%r749, %r748;
	sub.s32 	%r159, 31, %r749;
	and.b32  	%r750, %r572, %r748;
	popc.b32 	%r160, %r750;
	setp.ne.s32 	%p81, %r248, %r159;
	mov.b32 	%r1689, 0;
	@%p81 bra 	$L__BB8_125;
	atom.shared.add.u32 	%r1689, [%r112], %r160;
$L__BB8_125:
	ld.param.u32 	%r1595, [_ZN3cub18CUB_300001_SM_10006detail10radix_sort29DeviceRadixSortOnesweepKernelINS1_5radix10policy_hubIjNS0_8NullTypeEyE10Policy1000ELNS0_9SortOrderE0EjS6_yiiNS1_21identity_decomposer_tEEEvPT5_SC_PT3_PKSD_PT1_PKSH_PT2_PKSL_T4_iiT6__param_9];
	shfl.sync.idx.b32	%r776|%p82, %r1689, %r159, 31, -1;
	add.s32 	%r163, %r160, %r776;
	shr.u32 	%r777, %r1658, %r1595;
	and.b32  	%r773, %r777, %r82;
	mov.b32 	%r753, 1;
	// begin inline asm
	{
    .reg .pred p;
    and.b32 %r751, %r773, %r753;    setp.ne.u32 p, %r751, 0;
    vote.ballot.sync.b32 %r751, p, 0xffffffff;
    @!p not.b32 %r751, %r751;
}

	// end inline asm
	mov.b32 	%r756, 2;
	// begin inline asm
	{
    .reg .pred p;
    and.b32 %r754, %r773, %r756;    setp.ne.u32 p, %r754, 0;
    vote.ballot.sync.b32 %r754, p, 0xffffffff;
    @!p not.b32 %r754, %r754;
}

	// end inline asm
	and.b32  	%r778, %r754, %r751;
	mov.b32 	%r759, 4;
	// begin inline asm
	{
    .reg .pred p;
    and.b32 %r757, %r773, %r759;    setp.ne.u32 p, %r757, 0;
    vote.ballot.sync.b32 %r757, p, 0xffffffff;
    @!p not.b32 %r757, %r757;
}

	// end inline asm
	and.b32  	%r779, %r757, %r778;
	mov.b32 	%r762, 8;
	// begin inline asm
	{
    .reg .pred p;
    and.b32 %r760, %r773, %r762;    setp.ne.u32 p, %r760, 0;
    vote.ballot.sync.b32 %r760, p, 0xffffffff;
    @!p not.b32 %r760, %r760;
}

	// end inline asm
	and.b32  	%r780, %r760, %r779;
	mov.b32 	%r765, 16;
	// begin inline asm
	{
    .reg .pred p;
    and.b32 %r763, %r773, %r765;    setp.ne.u32 p, %r763, 0;
    vote.ballot.sync.b32 %r763, p, 0xffffffff;
    @!p not.b32 %r763, %r763;
}

	// end inline asm
	and.b32  	%r781, %r763, %r780;
	mov.b32 	%r768, 32;
	// begin inline asm
	{
    .reg .pred p;
    and.b32 %r766, %r773, %r768;    setp.ne.u32 p, %r766, 0;
    vote.ballot.sync.b32 %r766, p, 0xffffffff;
    @!p not.b32 %r766, %r766;
}

	// end inline asm
	and.b32  	%r782, %r766, %r781;
	mov.b32 	%r771, 64;
	// begin inline asm
	{
    .reg .pred p;
    and.b32 %r769, %r773, %r771;    setp.ne.u32 p, %r769, 0;
    vote.ballot.sync.b32 %r769, p, 0xffffffff;
    @!p not.b32 %r769, %r769;
}

	// end inline asm
	and.b32  	%r783, %r769, %r782;
	mov.b32 	%r774, 128;
	// begin inline asm
	{
    .reg .pred p;
    and.b32 %r772, %r773, %r774;    setp.ne.u32 p, %r772, 0;
    vote.ballot.sync.b32 %r772, p, 0xffffffff;
    @!p not.b32 %r772, %r772;
}

	// end inline asm
	and.b32  	%r784, %r772, %r783;
	clz.b32 	%r785, %r784;
	sub.s32 	%r164, 31, %r785;
	and.b32  	%r786, %r572, %r784;
	popc.b32 	%r165, %r786;
	setp.ne.s32 	%p83, %r248, %r164;
	mov.b32 	%r1690, 0;
	@%p83 bra 	$L__BB8_127;
	atom.shared.add.u32 	%r1690, [%r113], %r165;
$L__BB8_127:
	ld.param.u32 	%r1596, [_ZN3cub18CUB_300001_SM_10006detail10radix_sort29DeviceRadixSortOnesweepKernelINS1_5radix10policy_hubIjNS0_8NullTypeEyE10Policy1000ELNS0_9SortOrderE0EjS6_yiiNS1_21identity_decomposer_tEEEvPT5_SC_PT3_PKSD_PT1_PKSH_PT2_PKSL_T4_iiT6__param_9];
	shfl.sync.idx.b32	%r812|%p84, %r1690, %r164, 31, -1;
	add.s32 	%r168, %r165, %r812;
	shr.u32 	%r813, %r1659, %r1596;
	and.b32  	%r809, %r813, %r82;
	mov.b32 	%r789, 1;
	// begin inline asm
	{
    .reg .pred p;
    and.b32 %r787, %r809, %r789;    setp.ne.u32 p, %r787, 0;
    vote.ballot.sync.b32 %r787, p, 0xffffffff;
    @!p not.b32 %r787, %r787;
}

	// end inline asm
	mov.b32 	%r792, 2;
	// begin inline asm
	{
    .reg .pred p;
    and.b32 %r790, %r809, %r792;    setp.ne.u32 p, %r790, 0;
    vote.ballot.sync.b32 %r790, p, 0xffffffff;
    @!p not.b32 %r790, %r790;
}

	// end inline asm
	and.b32  	%r814, %r790, %r787;
	mov.b32 	%r795, 4;
	// begin inline asm
	{
    .reg .pred p;
    and.b32 %r793, %r809, %r795;    setp.ne.u32 p, %r793, 0;
    vote.ballot.sync.b32 %r793, p, 0xffffffff;
    @!p not.b32 %r793, %r793;
}

	// end inline asm
	and.b32  	%r815, %r793, %r814;
	mov.b32 	%r798, 8;
	// begin inline asm
	{
    .reg .pred p;
    and.b32 %r796, %r809, %r798;    setp.ne.u32 p, %r796, 0;
    vote.ballot.sync.b32 %r796, p, 0xffffffff;
    @!p not.b32 %r796, %r796;
}

	// end inline asm
	and.b32  	%r816, %r796, %r815;
	mov.b32 	%r801, 16;
	// begin inline asm
	{
    .reg .pred p;
    and.b32 %r799, %r809, %r801;    setp.ne.u32 p, %r799, 0;
    vote.ballot.sync.b32 %r799, p, 0xffffffff;
    @!p not.b32 %r799, %r799;
}

	// end inline asm
	and.b32  	%r817, %r799, %r816;
	mov.b32 	%r804, 32;
	// begin inline asm
	{
    .reg .pred p;
    and.b32 %r802, %r809, %r804;    setp.ne.u32 p, %r802, 0;
    vote.ballot.sync.b32 %r802, p, 0xffffffff;
    @!p not.b32 %r802, %r802;
}

	// end inline asm
	and.b32  	%r818, %r802, %r817;
	mov.b32 	%r807, 64;
	// begin inline asm
	{
    .reg .pred p;
    and.b32 %r805, %r809, %r807;    setp.ne.u32 p, %r805, 0;
    vote.ballot.sync.b32 %r805, p, 0xffffffff;
    @!p not.b32 %r805, %r805;
}

	// end inline asm
	and.b32  	%r819, %r805, %r818;
	mov.b32 	%r810, 128;
	// begin inline asm
	{
    .reg .pred p;
    and.b32 %r808, %r809, %r810;    setp.ne.u32 p, %r808, 0;
    vote.ballot.sync.b32 %r808, p, 0xffffffff;
    @!p not.b32 %r808, %r808;
}

	// end inline asm
	and.b32  	%r820, %r808, %r819;
	clz.b32 	%r821, %r820;
	sub.s32 	%r169, 31, %r821;
	and.b32  	%r822, %r572, %r820;
	popc.b32 	%r170, %r822;
	setp.ne.s32 	%p85, %r248, %r169;
	mov.b32 	%r1691, 0;
	@%p85 bra 	$L__BB8_129;
	atom.shared.add.u32 	%r1691, [%r114], %r170;
$L__BB8_129:
	ld.param.u32 	%r1597, [_ZN3cub18CUB_300001_SM_10006detail10radix_sort29DeviceRadixSortOnesweepKernelINS1_5radix10policy_hubIjNS0_8NullTypeEyE10Policy1000ELNS0_9SortOrderE0EjS6_yiiNS1_21identity_decomposer_tEEEvPT5_SC_PT3_PKSD_PT1_PKSH_PT2_PKSL_T4_iiT6__param_9];
	shfl.sync.idx.b32	%r848|%p86, %r1691, %r169, 31, -1;
	add.s32 	%r173, %r170, %r848;
	shr.u32 	%r849, %r1660, %r1597;
	and.b32  	%r845, %r849, %r82;
	mov.b32 	%r825, 1;
	// begin inline asm
	{
    .reg .pred p;
    and.b32 %r823, %r845, %r825;    setp.ne.u32 p, %r823, 0;
    vote.ballot.sync.b32 %r823, p, 0xffffffff;
    @!p not.b32 %r823, %r823;
}

	// end inline asm
	mov.b32 	%r828, 2;
	// begin inline asm
	{
    .reg .pred p;
    and.b32 %r826, %r845, %r828;    setp.ne.u32 p, %r826, 0;
    vote.ballot.sync.b32 %r826, p, 0xffffffff;
    @!p not.b32 %r826, %r826;
}

	// end inline asm
	and.b32  	%r850, %r826, %r823;
	mov.b32 	%r831, 4;
	// begin inline asm
	{
    .reg .pred p;
    and.b32 %r829, %r845, %r831;    setp.ne.u32 p, %r829, 0;
    vote.ballot.sync.b32 %r829, p, 0xffffffff;
    @!p not.b32 %r829, %r829;
}

	// end inline asm
	and.b32  	%r851, %r829, %r850;
	mov.b32 	%r834, 8;
	// begin inline asm
	{
    .reg .pred p;
    and.b32 %r832, %r845, %r834;    setp.ne.u32 p, %r832, 0;
    vote.ballot.sync.b32 %r832, p, 0xffffffff;
    @!p not.b32 %r832, %r832;
}

	// end inline asm
	and.b32  	%r852, %r832, %r851;
	mov.b32 	%r837, 16;
	// begin inline asm
	{
    .reg .pred p;
    and.b32 %r835, %r845, %r837;    setp.ne.u32 p, %r835, 0;
    vote.ballot.sync.b32 %r835, p, 0xffffffff;
    @!p not.b32 %r835, %r835;
}

	// end inline asm
	and.b32  	%r853, %r835, %r852;
	mov.b32 	%r840, 32;
	// begin inline asm
	{
    .reg .pred p;
    and.b32 %r838, %r845, %r840;    setp.ne.u32 p, %r838, 0;
    vote.ballot.sync.b32 %r838, p, 0xffffffff;
    @!p not.b32 %r838, %r838;
}

	// end inline asm
	and.b32  	%r854, %r838, %r853;
	mov.b32 	%r843, 64;
	// begin inline asm
	{
    .reg .pred p;
    and.b32 %r841, %r845, %r843;    setp.ne.u32 p, %r841, 0;
    vote.ballot.sync.b32 %r841, p, 0xffffffff;
    @!p not.b32 %r841, %r841;
}

	// end inline asm
	and.b32  	%r855, %r841, %r854;
	mov.b32 	%r846, 128;
	// begin inline asm
	{
    .reg .pred p;
    and.b32 %r844, %r845, %r846;    setp.ne.u32 p, %r844, 0;
    vote.ballot.sync.b32 %r844, p, 0xffffffff;
    @!p not.b32 %r844, %r844;
}

	// end inline asm
	and.b32  	%r856, %r844, %r855;
	clz.b32 	%r857, %r856;
	sub.s32 	%r174, 31, %r857;
	and.b32  	%r858, %r572, %r856;
	popc.b32 	%r175, %r858;
	setp.ne.s32 	%p87, %r248, %r174;
	mov.b32 	%r1692, 0;
	@%p87 bra 	$L__BB8_131;
	ld.param.u32 	%r1598, [_ZN3cub18CUB_300001_SM_10006detail10radix_sort29DeviceRadixSortOnesweepKernelINS1_5radix10policy_hubIjNS0_8NullTypeEyE10Policy1000ELNS0_9SortOrderE0EjS6_yiiNS1_21identity_decomposer_tEEEvPT5_SC_PT3_PKSD_PT1_PKSH_PT2_PKSL_T4_iiT6__param_9];
	shl.b32 	%r859, %r1, 5;
	and.b32  	%r860, %r859, 31744;
	mov.u32 	%r861, _ZZN3cub18CUB_300001_SM_10006detail10radix_sort29DeviceRadixSortOnesweepKernelINS1_5radix10policy_hubIjNS0_8NullTypeEyE10Policy1000ELNS0_9SortOrderE0EjS6_yiiNS1_21identity_decomposer_tEEEvPT5_SC_PT3_PKSD_PT1_PKSH_PT2_PKSL_T4_iiT6_E1s;
	add.s32 	%r862, %r861, %r860;
	shr.u32 	%r863, %r1660, %r1598;
	and.b32  	%r864, %r863, %r82;
	shl.b32 	%r865, %r864, 2;
	add.s32 	%r866, %r862, %r865;
	atom.shared.add.u32 	%r1692, [%r866], %r175;
$L__BB8_131:
	ld.param.u32 	%r1599, [_ZN3cub18CUB_300001_SM_10006detail10radix_sort29DeviceRadixSortOnesweepKernelINS1_5radix10policy_hubIjNS0_8NullTypeEyE10Policy1000ELNS0_9SortOrderE0EjS6_yiiNS1_21identity_decomposer_tEEEvPT5_SC_PT3_PKSD_PT1_PKSH_PT2_PKSL_T4_iiT6__param_9];
	shfl.sync.idx.b32	%r892|%p88, %r1692, %r174, 31, -1;
	add.s32 	%r178, %r175, %r892;
	shr.u32 	%r893, %r1661, %r1599;
	and.b32  	%r889, %r893, %r82;
	mov.b32 	%r869, 1;
	// begin inline asm
	{
    .reg .pred p;
    and.b32 %r867, %r889, %r869;    setp.ne.u32 p, %r867, 0;
    vote.ballot.sync.b32 %r867, p, 0xffffffff;
    @!p not.b32 %r867, %r867;
}

	// end inline asm
	mov.b32 	%r872, 2;
	// begin inline asm
	{
    .reg .pred p;
    and.b32 %r870, %r889, %r872;    setp.ne.u32 p, %r870, 0;
    vote.ballot.sync.b32 %r870, p, 0xffffffff;
    @!p not.b32 %r870, %r870;
}

	// end inline asm
	and.b32  	%r894, %r870, %r867;
	mov.b32 	%r875, 4;
	// begin inline asm
	{
    .reg .pred p;
    and.b32 %r873, %r889, %r875;    setp.ne.u32 p, %r873, 0;
    vote.ballot.sync.b32 %r873, p, 0xffffffff;
    @!p not.b32 %r873, %r873;
}

	// end inline asm
	and.b32  	%r895, %r873, %r894;
	mov.b32 	%r878, 8;
	// begin inline asm
	{
    .reg .pred p;
    and.b32 %r876, %r889, %r878;    setp.ne.u32 p, %r876, 0;
    vote.ballot.sync.b32 %r876, p, 0xffffffff;
    @!p not.b32 %r876, %r876;
}

	// end inline asm
	and.b32  	%r896, %r876, %r895;
	mov.b32 	%r881, 16;
	// begin inline asm
	{
    .reg .pred p;
    and.b32 %r879, %r889, %r881;    setp.ne.u32 p, %r879, 0;
    vote.ballot.sync.b32 %r879, p, 0xffffffff;
    @!p not.b32 %r879, %r879;
}

	// end inline asm
	and.b32  	%r897, %r879, %r896;
	mov.b32 	%r884, 32;
	// begin inline asm
	{
    .reg .pred p;
    and.b32 %r882, %r889, %r884;    setp.ne.u32 p, %r882, 0;
    vote.ballot.sync.b32 %r882, p, 0xffffffff;
    @!p not.b32 %r882, %r882;
}

	// end inline asm
	and.b32  	%r898, %r882, %r897;
	mov.b32 	%r887, 64;
	// begin inline asm
	{
    .reg .pred p;
    and.b32 %r885, %r889, %r887;    setp.ne.u32 p, %r885, 0;
    vote.ballot.sync.b32 %r885, p, 0xffffffff;
    @!p not.b32 %r885, %r885;
}

	// end inline asm
	and.b32  	%r899, %r885, %r898;
	mov.b32 	%r890, 128;
	// begin inline asm
	{
    .reg .pred p;
    and.b32 %r888, %r889, %r890;    setp.ne.u32 p, %r888, 0;
    vote.ballot.sync.b32 %r888, p, 0xffffffff;
    @!p not.b32 %r888, %r888;
}

	// end inline asm
	and.b32  	%r900, %r888, %r899;
	clz.b32 	%r901, %r900;
	sub.s32 	%r179, 31, %r901;
	and.b32  	%r902, %r572, %r900;
	popc.b32 	%r180, %r902;
	setp.ne.s32 	%p89, %r248, %r179;
	mov.b32 	%r1693, 0;
	@%p89 bra 	$L__BB8_133;
	ld.param.u32 	%r1600, [_ZN3cub18CUB_300001_SM_10006detail10radix_sort29DeviceRadixSortOnesweepKernelINS1_5radix10policy_hubIjNS0_8NullTypeEyE10Policy1000ELNS0_9SortOrderE0EjS6_yiiNS1_21identity_decomposer_tEEEvPT5_SC_PT3_PKSD_PT1_PKSH_PT2_PKSL_T4_iiT6__param_9];
	shl.b32 	%r903, %r1, 5;
	and.b32  	%r904, %r903, 31744;
	mov.u32 	%r905, _ZZN3cub18CUB_300001_SM_10006detail10radix_sort29DeviceRadixSortOnesweepKernelINS1_5radix10policy_hubIjNS0_8NullTypeEyE10Policy1000ELNS0_9SortOrderE0EjS6_yiiNS1_21identity_decomposer_tEEEvPT5_SC_PT3_PKSD_PT1_PKSH_PT2_PKSL_T4_iiT6_E1s;
	add.s32 	%r906, %r905, %r904;
	shr.u32 	%r907, %r1661, %r1600;
	and.b32  	%r908, %r907, %r82;
	shl.b32 	%r909, %r908, 2;
	add.s32 	%r910, %r906, %r909;
	atom.shared.add.u32 	%r1693, [%r910], %r180;
$L__BB8_133:
	ld.param.u32 	%r1601, [_ZN3cub18CUB_300001_SM_10006detail10radix_sort29DeviceRadixSortOnesweepKernelINS1_5radix10policy_hubIjNS0_8NullTypeEyE10Policy1000ELNS0_9SortOrderE0EjS6_yiiNS1_21identity_decomposer_tEEEvPT5_SC_PT3_PKSD_PT1_PKSH_PT2_PKSL_T4_iiT6__param_9];
	shfl.sync.idx.b32	%r936|%p90, %r1693, %r179, 31, -1;
	add.s32 	%r183, %r180, %r936;
	shr.u32 	%r937, %r1662, %r1601;
	and.b32  	%r933, %r937, %r82;
	mov.b32 	%r913, 1;
	// begin inline asm
	{
    .reg .pred p;
    and.b32 %r911, %r933, %r913;    setp.ne.u32 p, %r911, 0;
    vote.ballot.sync.b32 %r911, p, 0xffffffff;
    @!p not.b32 %r911, %r911;
}

	// end inline asm
	mov.b32 	%r916, 2;
	// begin inline asm
	{
    .reg .pred p;
    and.b32 %r914, %r933, %r916;    setp.ne.u32 p, %r914, 0;
    vote.ballot.sync.b32 %r914, p, 0xffffffff;
    @!p not.b32 %r914, %r914;
}

	// end inline asm
	and.b32  	%r938, %r914, %r911;
	mov.b32 	%r919, 4;
	// begin inline asm
	{
    .reg .pred p;
    and.b32 %r917, %r933, %r919;    setp.ne.u32 p, %r917, 0;
    vote.ballot.sync.b32 %r917, p, 0xffffffff;
    @!p not.b32 %r917, %r917;
}

	// end inline asm
	and.b32  	%r939, %r917, %r938;
	mov.b32 	%r922, 8;
	// begin inline asm
	{
    .reg .pred p;
    and.b32 %r920, %r933, %r922;    setp.ne.u32 p, %r920, 0;
    vote.ballot.sync.b32 %r920, p, 0xffffffff;
    @!p not.b32 %r920, %r920;
}

	// end inline asm
	and.b32  	%r940, %r920, %r939;
	mov.b32 	%r925, 16;
	// begin inline asm
	{
    .reg .pred p;
    and.b32 %r923, %r933, %r925;    setp.ne.u32 p, %r923, 0;
    vote.ballot.sync.b32 %r923, p, 0xffffffff;
    @!p not.b32 %r923, %r923;
}

	// end inline asm
	and.b32  	%r941, %r923, %r940;
	mov.b32 	%r928, 32;
	// begin inline asm
	{
    .reg .pred p;
    and.b32 %r926, %r933, %r928;    setp.ne.u32 p, %r926, 0;
    vote.ballot.sync.b32 %r926, p, 0xffffffff;
    @!p not.b32 %r926, %r926;
}

	// end inline asm
	and.b32  	%r942, %r926, %r941;
	mov.b32 	%r931, 64;
	// begin inline asm
	{
    .reg .pred p;
    and.b32 %r929, %r933, %r931;    setp.ne.u32 p, %r929, 0;
    vote.ballot.sync.b32 %r929, p, 0xffffffff;
    @!p not.b32 %r929, %r929;
}

	// end inline asm
	and.b32  	%r943, %r929, %r942;
	mov.b32 	%r934, 128;
	// begin inline asm
	{
    .reg .pred p;
    and.b32 %r932, %r933, %r934;    setp.ne.u32 p, %r932, 0;
    vote.ballot.sync.b32 %r932, p, 0xffffffff;
    @!p not.b32 %r932, %r932;
}

	// end inline asm
	and.b32  	%r944, %r932, %r943;
	clz.b32 	%r945, %r944;
	sub.s32 	%r184, 31, %r945;
	and.b32  	%r946, %r572, %r944;
	popc.b32 	%r185, %r946;
	setp.ne.s32 	%p91, %r248, %r184;
	mov.b32 	%r1694, 0;
	@%p91 bra 	$L__BB8_135;
	atom.shared.add.u32 	%r1694, [%r115], %r185;
$L__BB8_135:
	ld.param.u32 	%r1602, [_ZN3cub18CUB_300001_SM_10006detail10radix_sort29DeviceRadixSortOnesweepKernelINS1_5radix10policy_hubIjNS0_8NullTypeEyE10Policy1000ELNS0_9SortOrderE0EjS6_yiiNS1_21identity_decomposer_tEEEvPT5_SC_PT3_PKSD_PT1_PKSH_PT2_PKSL_T4_iiT6__param_9];
	shfl.sync.idx.b32	%r972|%p92, %r1694, %r184, 31, -1;
	add.s32 	%r188, %r185, %r972;
	shr.u32 	%r973, %r1663, %r1602;
	and.b32  	%r969, %r973, %r82;
	mov.b32 	%r949, 1;
	// begin inline asm
	{
    .reg .pred p;
    and.b32 %r947, %r969, %r949;    setp.ne.u32 p, %r947, 0;
    vote.ballot.sync.b32 %r947, p, 0xffffffff;
    @!p not.b32 %r947, %r947;
}

	// end inline asm
	mov.b32 	%r952, 2;
	// begin inline asm
	{
    .reg .pred p;
    and.b32 %r950, %r969, %r952;    setp.ne.u32 p, %r950, 0;
    vote.ballot.sync.b32 %r950, p, 0xffffffff;
    @!p not.b32 %r950, %r950;
}

	// end inline asm
	and.b32  	%r974, %r950, %r947;
	mov.b32 	%r955, 4;
	// begin inline asm
	{
    .reg .pred p;
    and.b32 %r953, %r969, %r955;    setp.ne.u32 p, %r953, 0;
    vote.ballot.sync.b32 %r953, p, 0xffffffff;
    @!p not.b32 %r953, %r953;
}

	// end inline asm
	and.b32  	%r975, %r953, %r974;
	mov.b32 	%r958, 8;
	// begin inline asm
	{
    .reg .pred p;
    and.b32 %r956, %r969, %r958;    setp.ne.u32 p, %r956, 0;
    vote.ballot.sync.b32 %r956, p, 0xffffffff;
    @!p not.b32 %r956, %r956;
}

	// end inline asm
	and.b32  	%r976, %r956, %r975;
	mov.b32 	%r961, 16;
	// begin inline asm
	{
    .reg .pred p;
    and.b32 %r959, %r969, %r961;    setp.ne.u32 p, %r959, 0;
    vote.ballot.sync.b32 %r959, p, 0xffffffff;
    @!p not.b32 %r959, %r959;
}

	// end inline asm
	and.b32  	%r977, %r959, %r976;
	mov.b32 	%r964, 32;
	// begin inline asm
	{
    .reg .pred p;
    and.b32 %r962, %r969, %r964;    setp.ne.u32 p, %r962, 0;
    vote.ballot.sync.b32 %r962, p, 0xffffffff;
    @!p not.b32 %r962, %r962;
}

	// end inline asm
	and.b32  	%r978, %r962, %r977;
	mov.b32 	%r967, 64;
	// begin inline asm
	{
    .reg .pred p;
    and.b32 %r965, %r969, %r967;    setp.ne.u32 p, %r965, 0;
    vote.ballot.sync.b32 %r965, p, 0xffffffff;
    @!p not.b32 %r965, %r965;
}

	// end inline asm
	and.b32  	%r979, %r965, %r978;
	mov.b32 	%r970, 128;
	// begin inline asm
	{
    .reg .pred p;
    and.b32 %r968, %r969, %r970;    setp.ne.u32 p, %r968, 0;
    vote.ballot.sync.b32 %r968, p, 0xffffffff;
    @!p not.b32 %r968, %r968;
}

	// end inline asm
	and.b32  	%r980, %r968, %r979;
	clz.b32 	%r981, %r980;
	sub.s32 	%r189, 31, %r981;
	and.b32  	%r982, %r572, %r980;
	popc.b32 	%r190, %r982;
	setp.ne.s32 	%p93, %r248, %r189;
	mov.b32 	%r1695, 0;
	@%p93 bra 	$L__BB8_137;
	atom.shared.add.u32 	%r1695, [%r116], %r190;
$L__BB8_137:
	ld.param.u32 	%r1603, [_ZN3cub18CUB_300001_SM_10006detail10radix_sort29DeviceRadixSortOnesweepKernelINS1_5radix10policy_hubIjNS0_8NullTypeEyE10Policy1000ELNS0_9SortOrderE0EjS6_yiiNS1_21identity_decomposer_tEEEvPT5_SC_PT3_PKSD_PT1_PKSH_PT2_PKSL_T4_iiT6__param_9];
	shfl.sync.idx.b32	%r1008|%p94, %r1695, %r189, 31, -1;
	add.s32 	%r193, %r190, %r1008;
	shr.u32 	%r1009, %r1664, %r1603;
	and.b32  	%r1005, %r1009, %r82;
	mov.b32 	%r985, 1;
	// begin inline asm
	{
    .reg .pred p;
    and.b32 %r983, %r1005, %r985;    setp.ne.u32 p, %r983, 0;
    vote.ballot.sync.b32 %r983, p, 0xffffffff;
    @!p not.b32 %r983, %r983;
}

	// end inline asm
	mov.b32 	%r988, 2;
	// begin inline asm
	{
    .reg .pred p;
    and.b32 %r986, %r1005, %r988;    setp.ne.u32 p, %r986, 0;
    vote.ballot.sync.b32 %r986, p, 0xffffffff;
    @!p not.b32 %r986, %r986;
}

	// end inline asm
	and.b32  	%r1010, %r986, %r983;
	mov.b32 	%r991, 4;
	// begin inline asm
	{
    .reg .pred p;
    and.b32 %r989, %r1005, %r991;    setp.ne.u32 p, %r989, 0;
    vote.ballot.sync.b32 %r989, p, 0xffffffff;
    @!p not.b32 %r989, %r989;
}

	// end inline asm
	and.b32  	%r1011, %r989, %r1010;
	mov.b32 	%r994, 8;
	// begin inline asm
	{
    .reg .pred p;
    and.b32 %r992, %r1005, %r994;    setp.ne.u32 p, %r992, 0;
    vote.ballot.sync.b32 %r992, p, 0xffffffff;
    @!p not.b32 %r992, %r992;
}

	// end inline asm
	and.b32  	%r1012, %r992, %r1011;
	mov.b32 	%r997, 16;
	// begin inline asm
	{
    .reg .pred p;
    and.b32 %r995, %r1005, %r997;    setp.ne.u32 p, %r995, 0;
    vote.ballot.sync.b32 %r995, p, 0xffffffff;
    @!p not.b32 %r995, %r995;
}

	// end inline asm
	and.b32  	%r1013, %r995, %r1012;
	mov.b32 	%r1000, 32;
	// begin inline asm
	{
    .reg .pred p;
    and.b32 %r998, %r1005, %r1000;    setp.ne.u32 p, %r998, 0;
    vote.ballot.sync.b32 %r998, p, 0xffffffff;
    @!p not.b32 %r998, %r998;
}

	// end inline asm
	and.b32  	%r1014, %r998, %r1013;
	mov.b32 	%r1003, 64;
	// begin inline asm
	{
    .reg .pred p;
    and.b32 %r1001, %r1005, %r1003;    setp.ne.u32 p, %r1001, 0;
    vote.ballot.sync.b32 %r1001, p, 0xffffffff;
    @!p not.b32 %r1001, %r1001;
}

	// end inline asm
	and.b32  	%r1015, %r1001, %r1014;
	mov.b32 	%r1006, 128;
	// begin inline asm
	{
    .reg .pred p;
    and.b32 %r1004, %r1005, %r1006;    setp.ne.u32 p, %r1004, 0;
    vote.ballot.sync.b32 %r1004, p, 0xffffffff;
    @!p not.b32 %r1004, %r1004;
}

	// end inline asm
	and.b32  	%r1016, %r1004, %r1015;
	clz.b32 	%r1017, %r1016;
	sub.s32 	%r194, 31, %r1017;
	and.b32  	%r1018, %r572, %r1016;
	popc.b32 	%r195, %r1018;
	setp.ne.s32 	%p95, %r248, %r194;
	mov.b32 	%r1696, 0;
	@%p95 bra 	$L__BB8_139;
	atom.shared.add.u32 	%r1696, [%r117], %r195;
$L__BB8_139:
	ld.param.u32 	%r1604, [_ZN3cub18CUB_300001_SM_10006detail10radix_sort29DeviceRadixSortOnesweepKernelINS1_5radix10policy_hubIjNS0_8NullTypeEyE10Policy1000ELNS0_9SortOrderE0EjS6_yiiNS1_21identity_decomposer_tEEEvPT5_SC_PT3_PKSD_PT1_PKSH_PT2_PKSL_T4_iiT6__param_9];
	shfl.sync.idx.b32	%r1044|%p96, %r1696, %r194, 31, -1;
	add.s32 	%r198, %r195, %r1044;
	shr.u32 	%r1045, %r1665, %r1604;
	and.b32  	%r1041, %r1045, %r82;
	mov.b32 	%r1021, 1;
	// begin inline asm
	{
    .reg .pred p;
    and.b32 %r1019, %r1041, %r1021;    setp.ne.u32 p, %r1019, 0;
    vote.ballot.sync.b32 %r1019, p, 0xffffffff;
    @!p not.b32 %r1019, %r1019;
}

	// end inline asm
	mov.b32 	%r1024, 2;
	// begin inline asm
	{
    .reg .pred p;
    and.b32 %r1022, %r1041, %r1024;    setp.ne.u32 p, %r1022, 0;
    vote.ballot.sync.b32 %r1022, p, 0xffffffff;
    @!p not.b32 %r1022, %r1022;
}

	// end inline asm
	and.b32  	%r1046, %r1022, %r1019;
	mov.b32 	%r1027, 4;
	// begin inline asm
	{
    .reg .pred p;
    and.b32 %r1025, %r1041, %r1027;    setp.ne.u32 p, %r1025, 0;
    vote.ballot.sync.b32 %r1025, p, 0xffffffff;
    @!p not.b32 %r1025, %r1025;
}

	// end inline asm
	and.b32  	%r1047, %r1025, %r1046;
	mov.b32 	%r1030, 8;
	// begin inline asm
	{
    .reg .pred p;
    and.b32 %r1028, %r1041, %r1030;    setp.ne.u32 p, %r1028, 0;
    vote.ballot.sync.b32 %r1028, p, 0xffffffff;
    @!p not.b32 %r1028, %r1028;
}

	// end inline asm
	and.b32  	%r1048, %r1028, %r1047;
	mov.b32 	%r1033, 16;
	// begin inline asm
	{
    .reg .pred p;
    and.b32 %r1031, %r1041, %r1033;    setp.ne.u32 p, %r1031, 0;
    vote.ballot.sync.b32 %r1031, p, 0xffffffff;
    @!p not.b32 %r1031, %r1031;
}

	// end inline asm
	and.b32  	%r1049, %r1031, %r1048;
	mov.b32 	%r1036, 32;
	// begin inline asm
	{
    .reg .pred p;
    and.b32 %r1034, %r1041, %r1036;    setp.ne.u32 p, %r1034, 0;
    vote.ballot.sync.b32 %r1034, p, 0xffffffff;
    @!p not.b32 %r1034, %r1034;
}

	// end inline asm
	and.b32  	%r1050, %r1034, %r1049;
	mov.b32 	%r1039, 64;
	// begin inline asm
	{
    .reg .pred p;
    and.b32 %r1037, %r1041, %r1039;    setp.ne.u32 p, %r1037, 0;
    vote.ballot.sync.b32 %r1037, p, 0xffffffff;
    @!p not.b32 %r1037, %r1037;
}

	// end inline asm
	and.b32  	%r1051, %r1037, %r1050;
	mov.b32 	%r1042, 128;
	// begin inline asm
	{
    .reg .pred p;
    and.b32 %r1040, %r1041, %r1042;    setp.ne.u32 p, %r1040, 0;
    vote.ballot.sync.b32 %r1040, p, 0xffffffff;
    @!p not.b32 %r1040, %r1040;
}

	// end inline asm
	and.b32  	%r1052, %r1040, %r1051;
	clz.b32 	%r1053, %r1052;
	sub.s32 	%r199, 31, %r1053;
	and.b32  	%r1054, %r572, %r1052;
	popc.b32 	%r200, %r1054;
	setp.ne.s32 	%p97, %r248, %r199;
	mov.b32 	%r1697, 0;
	@%p97 bra 	$L__BB8_141;
	atom.shared.add.u32 	%r1697, [%r118], %r200;
$L__BB8_141:
	ld.param.u32 	%r1605, [_ZN3cub18CUB_300001_SM_10006detail10radix_sort29DeviceRadixSortOnesweepKernelINS1_5radix10policy_hubIjNS0_8NullTypeEyE10Policy1000ELNS0_9SortOrderE0EjS6_yiiNS1_21identity_decomposer_tEEEvPT5_SC_PT3_PKSD_PT1_PKSH_PT2_PKSL_T4_iiT6__param_9];
	shfl.sync.idx.b32	%r1080|%p98, %r1697, %r199, 31, -1;
	add.s32 	%r203, %r200, %r1080;
	shr.u32 	%r1081, %r1666, %r1605;
	and.b32  	%r1077, %r1081, %r82;
	mov.b32 	%r1057, 1;
	// begin inline asm
	{
    .reg .pred p;
    and.b32 %r1055, %r1077, %r1057;    setp.ne.u32 p, %r1055, 0;
    vote.ballot.sync.b32 %r1055, p, 0xffffffff;
    @!p not.b32 %r1055, %r1055;
}

	// end inline asm
	mov.b32 	%r1060, 2;
	// begin inline asm
	{
    .reg .pred p;
    and.b32 %r1058, %r1077, %r1060;    setp.ne.u32 p, %r1058, 0;
    vote.ballot.sync.b32 %r1058, p, 0xffffffff;
    @!p not.b32 %r1058, %r1058;
}

	// end inline asm
	and.b32  	%r1082, %r1058, %r1055;
	mov.b32 	%r1063, 4;
	// begin inline asm
	{
    .reg .pred p;
    and.b32 %r1061, %r1077, %r1063;    setp.ne.u32 p, %r1061, 0;
    vote.ballot.sync.b32 %r1061, p, 0xffffffff;
    @!p not.b32 %r1061, %r1061;
}

	// end inline asm
	and.b32  	%r1083, %r1061, %r1082;
	mov.b32 	%r1066, 8;
	// begin inline asm
	{
    .reg .pred p;
    and.b32 %r1064, %r1077, %r1066;    setp.ne.u32 p, %r1064, 0;
    vote.ballot.sync.b32 %r1064, p, 0xffffffff;
    @!p not.b32 %r1064, %r1064;
}

	// end inline asm
	and.b32  	%r1084, %r1064, %r1083;
	mov.b32 	%r1069, 16;
	// begin inline asm
	{
    .reg .pred p;
    and.b32 %r1067, %r1077, %r1069;    setp.ne.u32 p, %r1067, 0;
    vote.ballot.sync.b32 %r1067, p, 0xffffffff;
    @!p not.b32 %r1067, %r1067;
}

	// end inline asm
	and.b32  	%r1085, %r1067, %r1084;
	mov.b32 	%r1072, 32;
	// begin inline asm
	{
    .reg .pred p;
    and.b32 %r1070, %r1077, %r1072;    setp.ne.u32 p, %r1070, 0;
    vote.ballot.sync.b32 %r1070, p, 0xffffffff;
    @!p not.b32 %r1070, %r1070;
}

	// end inline asm
	and.b32  	%r1086, %r1070, %r1085;
	mov.b32 	%r1075, 64;
	// begin inline asm
	{
    .reg .pred p;
    and.b32 %r1073, %r1077, %r1075;    setp.ne.u32 p, %r1073, 0;
    vote.ballot.sync.b32 %r1073, p, 0xffffffff;
    @!p not.b32 %r1073, %r1073;
}

	// end inline asm
	and.b32  	%r1087, %r1073, %r1086;
	mov.b32 	%r1078, 128;
	// begin inline asm
	{
    .reg .pred p;
    and.b32 %r1076, %r1077, %r1078;    setp.ne.u32 p, %r1076, 0;
    vote.ballot.sync.b32 %r1076, p, 0xffffffff;
    @!p not.b32 %r1076, %r1076;
}

	// end inline asm
	and.b32  	%r1088, %r1076, %r1087;
	clz.b32 	%r1089, %r1088;
	sub.s32 	%r204, 31, %r1089;
	and.b32  	%r1090, %r572, %r1088;
	popc.b32 	%r205, %r1090;
	setp.ne.s32 	%p99, %r248, %r204;
	mov.b32 	%r1698, 0;
	@%p99 bra 	$L__BB8_143;
	atom.shared.add.u32 	%r1698, [%r119], %r205;
$L__BB8_143:
	ld.param.u32 	%r1606, [_ZN3cub18CUB_300001_SM_10006detail10radix_sort29DeviceRadixSortOnesweepKernelINS1_5radix10policy_hubIjNS0_8NullTypeEyE10Policy1000ELNS0_9SortOrderE0EjS6_yiiNS1_21identity_decomposer_tEEEvPT5_SC_PT3_PKSD_PT1_PKSH_PT2_PKSL_T4_iiT6__param_9];
	shfl.sync.idx.b32	%r1116|%p100, %r1698, %r204, 31, -1;
	add.s32 	%r208, %r205, %r1116;
	shr.u32 	%r1117, %r1667, %r1606;
	and.b32  	%r1113, %r1117, %r82;
	mov.b32 	%r1093, 1;
	// begin inline asm
	{
    .reg .pred p;
    and.b32 %r1091, %r1113, %r1093;    setp.ne.u32 p, %r1091, 0;
    vote.ballot.sync.b32 %r1091, p, 0xffffffff;
    @!p not.b32 %r1091, %r1091;
}

	// end inline asm
	mov.b32 	%r1096, 2;
	// begin inline asm
	{
    .reg .pred p;
    and.b32 %r1094, %r1113, %r1096;    setp.ne.u32 p, %r1094, 0;
    vote.ballot.sync.b32 %r1094, p, 0xffffffff;
    @!p not.b32 %r1094, %r1094;
}

	// end inline asm
	and.b32  	%r1118, %r1094, %r1091;
	mov.b32 	%r1099, 4;
	// begin inline asm
	{
    .reg .pred p;
    and.b32 %r1097, %r1113, %r1099;    setp.ne.u32 p, %r1097, 0;
    vote.ballot.sync.b32 %r1097, p, 0xffffffff;
    @!p not.b32 %r1097, %r1097;
}

	// end inline asm
	and.b32  	%r1119, %r1097, %r1118;
	mov.b32 	%r1102, 8;
	// begin inline asm
	{
    .reg .pred p;
    and.b32 %r1100, %r1113, %r1102;    setp.ne.u32 p, %r1100, 0;
    vote.ballot.sync.b32 %r1100, p, 0xffffffff;
    @!p not.b32 %r1100, %r1100;
}

	// end inline asm
	and.b32  	%r1120, %r1100, %r1119;
	mov.b32 	%r1105, 16;
	// begin inline asm
	{
    .reg .pred p;
    and.b32 %r1103, %r1113, %r1105;    setp.ne.u32 p, %r1103, 0;
    vote.ballot.sync.b32 %r1103, p, 0xffffffff;
    @!p not.b32 %r1103, %r1103;
}

	// end inline asm
	and.b32  	%r1121, %r1103, %r1120;
	mov.b32 	%r1108, 32;
	// begin inline asm
	{
    .reg .pred p;
    and.b32 %r1106, %r1113, %r1108;    setp.ne.u32 p, %r1106, 0;
    vote.ballot.sync.b32 %r1106, p, 0xffffffff;
    @!p not.b32 %r1106, %r1106;
}

	// end inline asm
	and.b32  	%r1122, %r1106, %r1121;
	mov.b32 	%r1111, 64;
	// begin inline asm
	{
    .reg .pred p;
    and.b32 %r1109, %r1113, %r1111;    setp.ne.u32 p, %r1109, 0;
    vote.ballot.sync.b32 %r1109, p, 0xffffffff;
    @!p not.b32 %r1109, %r1109;
}

	// end inline asm
	and.b32  	%r1123, %r1109, %r1122;
	mov.b32 	%r1114, 128;
	// begin inline asm
	{
    .reg .pred p;
    and.b32 %r1112, %r1113, %r1114;    setp.ne.u32 p, %r1112, 0;
    vote.ballot.sync.b32 %r1112, p, 0xffffffff;
    @!p not.b32 %r1112, %r1112;
}

	// end inline asm
	and.b32  	%r1124, %r1112, %r1123;
	clz.b32 	%r1125, %r1124;
	sub.s32 	%r209, 31, %r1125;
	and.b32  	%r1126, %r572, %r1124;
	popc.b32 	%r210, %r1126;
	setp.ne.s32 	%p101, %r248, %r209;
	mov.b32 	%r1699, 0;
	@%p101 bra 	$L__BB8_145;
	atom.shared.add.u32 	%r1699, [%r120], %r210;
$L__BB8_145:
	ld.param.u32 	%r1607, [_ZN3cub18CUB_300001_SM_10006detail10radix_sort29DeviceRadixSortOnesweepKernelINS1_5radix10policy_hubIjNS0_8NullTypeEyE10Policy1000ELNS0_9SortOrderE0EjS6_yiiNS1_21identity_decomposer_tEEEvPT5_SC_PT3_PKSD_PT1_PKSH_PT2_PKSL_T4_iiT6__param_9];
	shfl.sync.idx.b32	%r1152|%p102, %r1699, %r209, 31, -1;
	add.s32 	%r213, %r210, %r1152;
	shr.u32 	%r1153, %r1668, %r1607;
	and.b32  	%r1149, %r1153, %r82;
	mov.b32 	%r1129, 1;
	// begin inline asm
	{
    .reg .pred p;
    and.b32 %r1127, %r1149, %r1129;    setp.ne.u32 p, %r1127, 0;
    vote.ballot.sync.b32 %r1127, p, 0xffffffff;
    @!p not.b32 %r1127, %r1127;
}

	// end inline asm
	mov.b32 	%r1132, 2;
	// begin inline asm
	{
    .reg .pred p;
    and.b32 %r1130, %r1149, %r1132;    setp.ne.u32 p, %r1130, 0;
    vote.ballot.sync.b32 %r1130, p, 0xffffffff;
    @!p not.b32 %r1130, %r1130;
}

	// end inline asm
	and.b32  	%r1154, %r1130, %r1127;
	mov.b32 	%r1135, 4;
	// begin inline asm
	{
    .reg .pred p;
    and.b32 %r1133, %r1149, %r1135;    setp.ne.u32 p, %r1133, 0;
    vote.ballot.sync.b32 %r1133, p, 0xffffffff;
    @!p not.b32 %r1133, %r1133;
}

	// end inline asm
	and.b32  	%r1155, %r1133, %r1154;
	mov.b32 	%r1138, 8;
	// begin inline asm
	{
    .reg .pred p;
    and.b32 %r1136, %r1149, %r1138;    setp.ne.u32 p, %r1136, 0;
    vote.ballot.sync.b32 %r1136, p, 0xffffffff;
    @!p not.b32 %r1136, %r1136;
}

	// end inline asm
	and.b32  	%r1156, %r1136, %r1155;
	mov.b32 	%r1141, 16;
	// begin inline asm
	{
    .reg .pred p;
    and.b32 %r1139, %r1149, %r1141;    setp.ne.u32 p, %r1139, 0;
    vote.ballot.sync.b32 %r1139, p, 0xffffffff;
    @!p not.b32 %r1139, %r1139;
}

	// end inline asm
	and.b32  	%r1157, %r1139, %r1156;
	mov.b32 	%r1144, 32;
	// begin inline asm
	{
    .reg .pred p;
    and.b32 %r1142, %r1149, %r1144;    setp.ne.u32 p, %r1142, 0;
    vote.ballot.sync.b32 %r1142, p, 0xffffffff;
    @!p not.b32 %r1142, %r1142;
}

	// end inline asm
	and.b32  	%r1158, %r1142, %r1157;
	mov.b32 	%r1147, 64;
	// begin inline asm
	{
    .reg .pred p;
    and.b32 %r1145, %r1149, %r1147;    setp.ne.u32 p, %r1145, 0;
    vote.ballot.sync.b32 %r1145, p, 0xffffffff;
    @!p not.b32 %r1145, %r1145;
}

	// end inline asm
	and.b32  	%r1159, %r1145, %r1158;
	mov.b32 	%r1150, 128;
	// begin inline asm
	{
    .reg .pred p;
    and.b32 %r1148, %r1149, %r1150;    setp.ne.u32 p, %r1148, 0;
    vote.ballot.sync.b32 %r1148, p, 0xffffffff;
    @!p not.b32 %r1148, %r1148;
}

	// end inline asm
	and.b32  	%r1160, %r1148, %r1159;
	clz.b32 	%r1161, %r1160;
	sub.s32 	%r214, 31, %r1161;
	and.b32  	%r1162, %r572, %r1160;
	popc.b32 	%r215, %r1162;
	setp.ne.s32 	%p103, %r248, %r214;
	mov.b32 	%r1700, 0;
	@%p103 bra 	$L__BB8_147;
	ld.param.u32 	%r1608, [_ZN3cub18CUB_300001_SM_10006detail10radix_sort29DeviceRadixSortOnesweepKernelINS1_5radix10policy_hubIjNS0_8NullTypeEyE10Policy1000ELNS0_9SortOrderE0EjS6_yiiNS1_21identity_decomposer_tEEEvPT5_SC_PT3_PKSD_PT1_PKSH_PT2_PKSL_T4_iiT6__param_9];
	shl.b32 	%r1163, %r1, 5;
	and.b32  	%r1164, %r1163, 31744;
	mov.u32 	%r1165, _ZZN3cub18CUB_300001_SM_10006detail10radix_sort29DeviceRadixSortOnesweepKernelINS1_5radix10policy_hubIjNS0_8NullTypeEyE10Policy1000ELNS0_9SortOrderE0EjS6_yiiNS1_21identity_decomposer_tEEEvPT5_SC_PT3_PKSD_PT1_PKSH_PT2_PKSL_T4_iiT6_E1s;
	add.s32 	%r1166, %r1165, %r1164;
	shr.u32 	%r1167, %r1668, %r1608;
	and.b32  	%r1168, %r1167, %r82;
	shl.b32 	%r1169, %r1168, 2;
	add.s32 	%r1170, %r1166, %r1169;
	atom.shared.add.u32 	%r1700, [%r1170], %r215;
$L__BB8_147:
	ld.param.u32 	%r1609, [_ZN3cub18CUB_300001_SM_10006detail10radix_sort29DeviceRadixSortOnesweepKernelINS1_5radix10policy_hubIjNS0_8NullTypeEyE10Policy1000ELNS0_9SortOrderE0EjS6_yiiNS1_21identity_decomposer_tEEEvPT5_SC_PT3_PKSD_PT1_PKSH_PT2_PKSL_T4_iiT6__param_9];
	shfl.sync.idx.b32	%r1196|%p104, %r1700, %r214, 31, -1;
	add.s32 	%r218, %r215, %r1196;
	shr.u32 	%r1197, %r1669, %r1609;
	and.b32  	%r1193, %r1197, %r82;
	mov.b32 	%r1173, 1;
	// begin inline asm
	{
    .reg .pred p;
    and.b32 %r1171, %r1193, %r1173;    setp.ne.u32 p, %r1171, 0;
    vote.ballot.sync.b32 %r1171, p, 0xffffffff;
    @!p not.b32 %r1171, %r1171;
}

	// end inline asm
	mov.b32 	%r1176, 2;
	// begin inline asm
	{
    .reg .pred p;
    and.b32 %r1174, %r1193, %r1176;    setp.ne.u32 p, %r1174, 0;
    vote.ballot.sync.b32 %r1174, p, 0xffffffff;
    @!p not.b32 %r1174, %r1174;
}

	// end inline asm
	and.b32  	%r1198, %r1174, %r1171;
	mov.b32 	%r1179, 4;
	// begin inline asm
	{
    .reg .pred p;
    and.b32 %r1177, %r1193, %r1179;    setp.ne.u32 p, %r1177, 0;
    vote.ballot.sync.b32 %r1177, p, 0xffffffff;
    @!p not.b32 %r1177, %r1177;
}

	// end inline asm
	and.b32  	%r1199, %r1177, %r1198;
	mov.b32 	%r1182, 8;
	// begin inline asm
	{
    .reg .pred p;
    and.b32 %r1180, %r1193, %r1182;    setp.ne.u32 p, %r1180, 0;
    vote.ballot.sync.b32 %r1180, p, 0xffffffff;
    @!p not.b32 %r1180, %r1180;
}

	// end inline asm
	and.b32  	%r1200, %r1180, %r1199;
	mov.b32 	%r1185, 16;
	// begin inline asm
	{
    .reg .pred p;
    and.b32 %r1183, %r1193, %r1185;    setp.ne.u32 p, %r1183, 0;
    vote.ballot.sync.b32 %r1183, p, 0xffffffff;
    @!p not.b32 %r1183, %r1183;
}

	// end inline asm
	and.b32  	%r1201, %r1183, %r1200;
	mov.b32 	%r1188, 32;
	// begin inline asm
	{
    .reg .pred p;
    and.b32 %r1186, %r1193, %r1188;    setp.ne.u32 p, %r1186, 0;
    vote.ballot.sync.b32 %r1186, p, 0xffffffff;
    @!p not.b32 %r1186, %r1186;
}

	// end inline asm
	and.b32  	%r1202, %r1186, %r1201;
	mov.b32 	%r1191, 64;
	// begin inline asm
	{
    .reg .pred p;
    and.b32 %r1189, %r1193, %r1191;    setp.ne.u32 p, %r1189, 0;
    vote.ballot.sync.b32 %r1189, p, 0xffffffff;
    @!p not.b32 %r1189, %r1189;
}

	// end inline asm
	and.b32  	%r1203, %r1189, %r1202;
	mov.b32 	%r1194, 128;
	// begin inline asm
	{
    .reg .pred p;
    and.b32 %r1192, %r1193, %r1194;    setp.ne.u32 p, %r1192, 0;
    vote.ballot.sync.b32 %r1192, p, 0xffffffff;
    @!p not.b32 %r1192, %r1192;
}

	// end inline asm
	and.b32  	%r1204, %r1192, %r1203;
	clz.b32 	%r1205, %r1204;
	sub.s32 	%r219, 31, %r1205;
	and.b32  	%r1206, %r572, %r1204;
	popc.b32 	%r220, %r1206;
	setp.ne.s32 	%p105, %r248, %r219;
	mov.b32 	%r1701, 0;
	@%p105 bra 	$L__BB8_149;
	ld.param.u32 	%r1610, [_ZN3cub18CUB_300001_SM_10006detail10radix_sort29DeviceRadixSortOnesweepKernelINS1_5radix10policy_hubIjNS0_8NullTypeEyE10Policy1000ELNS0_9SortOrderE0EjS6_yiiNS1_21identity_decomposer_tEEEvPT5_SC_PT3_PKSD_PT1_PKSH_PT2_PKSL_T4_iiT6__param_9];
	shl.b32 	%r1207, %r1, 5;
	and.b32  	%r1208, %r1207, 31744;
	mov.u32 	%r1209, _ZZN3cub18CUB_300001_SM_10006detail10radix_sort29DeviceRadixSortOnesweepKernelINS1_5radix10policy_hubIjNS0_8NullTypeEyE10Policy1000ELNS0_9SortOrderE0EjS6_yiiNS1_21identity_decomposer_tEEEvPT5_SC_PT3_PKSD_PT1_PKSH_PT2_PKSL_T4_iiT6_E1s;
	add.s32 	%r1210, %r1209, %r1208;
	shr.u32 	%r1211, %r1669, %r1610;
	and.b32  	%r1212, %r1211, %r82;
	shl.b32 	%r1213, %r1212, 2;
	add.s32 	%r1214, %r1210, %r1213;
	atom.shared.add.u32 	%r1701, [%r1214], %r220;
$L__BB8_149:
	ld.param.u32 	%r1611, [_ZN3cub18CUB_300001_SM_10006detail10radix_sort29DeviceRadixSortOnesweepKernelINS1_5radix10policy_hubIjNS0_8NullTypeEyE10Policy1000ELNS0_9SortOrderE0EjS6_yiiNS1_21identity_decomposer_tEEEvPT5_SC_PT3_PKSD_PT1_PKSH_PT2_PKSL_T4_iiT6__param_9];
	shfl.sync.idx.b32	%r1240|%p106, %r1701, %r219, 31, -1;
	add.s32 	%r223, %r220, %r1240;
	shr.u32 	%r1241, %r1670, %r1611;
	and.b32  	%r1237, %r1241, %r82;
	mov.b32 	%r1217, 1;
	// begin inline asm
	{
    .reg .pred p;
    and.b32 %r1215, %r1237, %r1217;    setp.ne.u32 p, %r1215, 0;
    vote.ballot.sync.b32 %r1215, p, 0xffffffff;
    @!p not.b32 %r1215, %r1215;
}

	// end inline asm
	mov.b32 	%r1220, 2;
	// begin inline asm
	{
    .reg .pred p;
    and.b32 %r1218, %r1237, %r1220;    setp.ne.u32 p, %r1218, 0;
    vote.ballot.sync.b32 %r1218, p, 0xffffffff;
    @!p not.b32 %r1218, %r1218;
}

	// end inline asm
	and.b32  	%r1242, %r1218, %r1215;
	mov.b32 	%r1223, 4;
	// begin inline asm
	{
    .reg .pred p;
    and.b32 %r1221, %r1237, %r1223;    setp.ne.u32 p, %r1221, 0;
    vote.ballot.sync.b32 %r1221, p, 0xffffffff;
    @!p not.b32 %r1221, %r1221;
}

	// end inline asm
	and.b32  	%r1243, %r1221, %r1242;
	mov.b32 	%r1226, 8;
	// begin inline asm
	{
    .reg .pred p;
    and.b32 %r1224, %r1237, %r1226;    setp.ne.u32 p, %r1224, 0;
    vote.ballot.sync.b32 %r1224, p, 0xffffffff;
    @!p not.b32 %r1224, %r1224;
}

	// end inline asm
	and.b32  	%r1244, %r1224, %r1243;
	mov.b32 	%r1229, 16;
	// begin inline asm
	{
    .reg .pred p;
    and.b32 %r1227, %r1237, %r1229;    setp.ne.u32 p, %r1227, 0;
    vote.ballot.sync.b32 %r1227, p, 0xffffffff;
    @!p not.b32 %r1227, %r1227;
}

	// end inline asm
	and.b32  	%r1245, %r1227, %r1244;
	mov.b32 	%r1232, 32;
	// begin inline asm
	{
    .reg .pred p;
    and.b32 %r1230, %r1237, %r1232;    setp.ne.u32 p, %r1230, 0;
    vote.ballot.sync.b32 %r1230, p, 0xffffffff;
    @!p not.b32 %r1230, %r1230;
}

	// end inline asm
	and.b32  	%r1246, %r1230, %r1245;
	mov.b32 	%r1235, 64;
	// begin inline asm
	{
    .reg .pred p;
    and.b32 %r1233, %r1237, %r1235;    setp.ne.u32 p, %r1233, 0;
    vote.ballot.sync.b32 %r1233, p, 0xffffffff;
    @!p not.b32 %r1233, %r1233;
}

	// end inline asm
	and.b32  	%r1247, %r1233, %r1246;
	mov.b32 	%r1238, 128;
	// begin inline asm
	{
    .reg .pred p;
    and.b32 %r1236, %r1237, %r1238;    setp.ne.u32 p, %r1236, 0;
    vote.ballot.sync.b32 %r1236, p, 0xffffffff;
    @!p not.b32 %r1236, %r1236;
}

	// end inline asm
	and.b32  	%r1248, %r1236, %r1247;
	clz.b32 	%r1249, %r1248;
	sub.s32 	%r224, 31, %r1249;
	and.b32  	%r1250, %r572, %r1248;
	popc.b32 	%r225, %r1250;
	setp.ne.s32 	%p107, %r248, %r224;
	mov.b32 	%r1702, 0;
	@%p107 bra 	$L__BB8_151;
	ld.param.u32 	%r1612, [_ZN3cub18CUB_300001_SM_10006detail10radix_sort29DeviceRadixSortOnesweepKernelINS1_5radix10policy_hubIjNS0_8NullTypeEyE10Policy1000ELNS0_9SortOrderE0EjS6_yiiNS1_21identity_decomposer_tEEEvPT5_SC_PT3_PKSD_PT1_PKSH_PT2_PKSL_T4_iiT6__param_9];
	shl.b32 	%r1251, %r1, 5;
	and.b32  	%r1252, %r1251, 31744;
	mov.u32 	%r1253, _ZZN3cub18CUB_300001_SM_10006detail10radix_sort29DeviceRadixSortOnesweepKernelINS1_5radix10policy_hubIjNS0_8NullTypeEyE10Policy1000ELNS0_9SortOrderE0EjS6_yiiNS1_21identity_decomposer_tEEEvPT5_SC_PT3_PKSD_PT1_PKSH_PT2_PKSL_T4_iiT6_E1s;
	add.s32 	%r1254, %r1253, %r1252;
	shr.u32 	%r1255, %r1670, %r1612;
	and.b32  	%r1256, %r1255, %r82;
	shl.b32 	%r1257, %r1256, 2;
	add.s32 	%r1258, %r1254, %r1257;
	atom.shared.add.u32 	%r1702, [%r1258], %r225;
$L__BB8_151:
	ld.param.u32 	%r1613, [_ZN3cub18CUB_300001_SM_10006detail10radix_sort29DeviceRadixSortOnesweepKernelINS1_5radix10policy_hubIjNS0_8NullTypeEyE10Policy1000ELNS0_9SortOrderE0EjS6_yiiNS1_21identity_decomposer_tEEEvPT5_SC_PT3_PKSD_PT1_PKSH_PT2_PKSL_T4_iiT6__param_9];
	shfl.sync.idx.b32	%r1284|%p108, %r1702, %r224, 31, -1;
	add.s32 	%r228, %r225, %r1284;
	shr.u32 	%r1285, %r1671, %r1613;
	and.b32  	%r1281, %r1285, %r82;
	mov.b32 	%r1261, 1;
	// begin inline asm
	{
    .reg .pred p;
    and.b32 %r1259, %r1281, %r1261;    setp.ne.u32 p, %r1259, 0;
    vote.ballot.sync.b32 %r1259, p, 0xffffffff;
    @!p not.b32 %r1259, %r1259;
}

	// end inline asm
	mov.b32 	%r1264, 2;
	// begin inline asm
	{
    .reg .pred p;
    and.b32 %r1262, %r1281, %r1264;    setp.ne.u32 p, %r1262, 0;
    vote.ballot.sync.b32 %r1262, p, 0xffffffff;
    @!p not.b32 %r1262, %r1262;
}

	// end inline asm
	and.b32  	%r1286, %r1262, %r1259;
	mov.b32 	%r1267, 4;
	// begin inline asm
	{
    .reg .pred p;
    and.b32 %r1265, %r1281, %r1267;    setp.ne.u32 p, %r1265, 0;
    vote.ballot.sync.b32 %r1265, p, 0xffffffff;
    @!p not.b32 %r1265, %r1265;
}

	// end inline asm
	and.b32  	%r1287, %r1265, %r1286;
	mov.b32 	%r1270, 8;
	// begin inline asm
	{
    .reg .pred p;
    and.b32 %r1268, %r1281, %r1270;    setp.ne.u32 p, %r1268, 0;
    vote.ballot.sync.b32 %r1268, p, 0xffffffff;
    @!p not.b32 %r1268, %r1268;
}

	// end inline asm
	and.b32  	%r1288, %r1268, %r1287;
	mov.b32 	%r1273, 16;
	// begin inline asm
	{
    .reg .pred p;
    and.b32 %r1271, %r1281, %r1273;    setp.ne.u32 p, %r1271, 0;
    vote.ballot.sync.b32 %r1271, p, 0xffffffff;
    @!p not.b32 %r1271, %r1271;
}

	// end inline asm
	and.b32  	%r1289, %r1271, %r1288;
	mov.b32 	%r1276, 32;
	// begin inline asm
	{
    .reg .pred p;
    and.b32 %r1274, %r1281, %r1276;    setp.ne.u32 p, %r1274, 0;
    vote.ballot.sync.b32 %r1274, p, 0xffffffff;
    @!p not.b32 %r1274, %r1274;
}

	// end inline asm
	and.b32  	%r1290, %r1274, %r1289;
	mov.b32 	%r1279, 64;
	// begin inline asm
	{
    .reg .pred p;
    and.b32 %r1277, %r1281, %r1279;    setp.ne.u32 p, %r1277, 0;
    vote.ballot.sync.b32 %r1277, p, 0xffffffff;
    @!p not.b32 %r1277, %r1277;
}

	// end inline asm
	and.b32  	%r1291, %r1277, %r1290;
	mov.b32 	%r1282, 128;
	// begin inline asm
	{
    .reg .pred p;
    and.b32 %r1280, %r1281, %r1282;    setp.ne.u32 p, %r1280, 0;
    vote.ballot.sync.b32 %r1280, p, 0xffffffff;
    @!p not.b32 %r1280, %r1280;
}

	// end inline asm
	and.b32  	%r1292, %r1280, %r1291;
	clz.b32 	%r1293, %r1292;
	sub.s32 	%r229, 31, %r1293;
	and.b32  	%r1294, %r572, %r1292;
	popc.b32 	%r230, %r1294;
	setp.ne.s32 	%p109, %r248, %r229;
	mov.b32 	%r1703, 0;
	@%p109 bra 	$L__BB8_153;
	ld.param.u32 	%r1614, [_ZN3cub18CUB_300001_SM_10006detail10radix_sort29DeviceRadixSortOnesweepKernelINS1_5radix10policy_hubIjNS0_8NullTypeEyE10Policy1000ELNS0_9SortOrderE0EjS6_yiiNS1_21identity_decomposer_tEEEvPT5_SC_PT3_PKSD_PT1_PKSH_PT2_PKSL_T4_iiT6__param_9];
	shl.b32 	%r1295, %r1, 5;
	and.b32  	%r1296, %r1295, 31744;
	mov.u32 	%r1297, _ZZN3cub18CUB_300001_SM_10006detail10radix_sort29DeviceRadixSortOnesweepKernelINS1_5radix10policy_hubIjNS0_8NullTypeEyE10Policy1000ELNS0_9SortOrderE0EjS6_yiiNS1_21identity_decomposer_tEEEvPT5_SC_PT3_PKSD_PT1_PKSH_PT2_PKSL_T4_iiT6_E1s;
	add.s32 	%r1298, %r1297, %r1296;
	shr.u32 	%r1299, %r1671, %r1614;
	and.b32  	%r1300, %r1299, %r82;
	shl.b32 	%r1301, %r1300, 2;
	add.s32 	%r1302, %r1298, %r1301;
	atom.shared.add.u32 	%r1703, [%r1302], %r230;
$L__BB8_153:
	shfl.sync.idx.b32	%r1303|%p111, %r1703, %r229, 31, -1;
	add.s32 	%r1304, %r230, %r1303;
	bar.sync 	0;
	shl.b32 	%r1305, %r143, 2;
	mov.u32 	%r1306, _ZZN3cub18CUB_300001_SM_10006detail10radix_sort29DeviceRadixSortOnesweepKernelINS1_5radix10policy_hubIjNS0_8NullTypeEyE10Policy1000ELNS0_9SortOrderE0EjS6_yiiNS1_21identity_decomposer_tEEEvPT5_SC_PT3_PKSD_PT1_PKSH_PT2_PKSL_T4_iiT6_E1s;
	add.s32 	%r1307, %r1306, %r1305;
	st.shared.u32 	[%r1307+-4], %r1653;
	shl.b32 	%r1308, %r148, 2;
	add.s32 	%r1309, %r1306, %r1308;
	st.shared.u32 	[%r1309+-4], %r1654;
	shl.b32 	%r1310, %r153, 2;
	add.s32 	%r1311, %r1306, %r1310;
	st.shared.u32 	[%r1311+-4], %r1655;
	shl.b32 	%r1312, %r158, 2;
	add.s32 	%r1313, %r1306, %r1312;
	st.shared.u32 	[%r1313+-4], %r1656;
	shl.b32 	%r1314, %r163, 2;
	add.s32 	%r1315, %r1306, %r1314;
	st.shared.u32 	[%r1315+-4], %r1657;
	shl.b32 	%r1316, %r168, 2;
	add.s32 	%r1317, %r1306, %r1316;
	st.shared.u32 	[%r1317+-4], %r1658;
	shl.b32 	%r1318, %r173, 2;
	add.s32 	%r1319, %r1306, %r1318;
	st.shared.u32 	[%r1319+-4], %r1659;
	shl.b32 	%r1320, %r178, 2;
	add.s32 	%r1321, %r1306, %r1320;
	st.shared.u32 	[%r1321+-4], %r1660;
	shl.b32 	%r1322, %r183, 2;
	add.s32 	%r1323, %r1306, %r1322;
	st.shared.u32 	[%r1323+-4], %r1661;
	shl.b32 	%r1324, %r188, 2;
	add.s32 	%r1325, %r1306, %r1324;
	st.shared.u32 	[%r1325+-4], %r1662;
	shl.b32 	%r1326, %r193, 2;
	add.s32 	%r1327, %r1306, %r1326;
	st.shared.u32 	[%r1327+-4], %r1663;
	shl.b32 	%r1328, %r198, 2;
	add.s32 	%r1329, %r1306, %r1328;
	st.shared.u32 	[%r1329+-4], %r1664;
	shl.b32 	%r1330, %r203, 2;
	add.s32 	%r1331, %r1306, %r1330;
	st.shared.u32 	[%r1331+-4], %r1665;
	shl.b32 	%r1332, %r208, 2;
	add.s32 	%r1333, %r1306, %r1332;
	st.shared.u32 	[%r1333+-4], %r1666;
	shl.b32 	%r1334, %r213, 2;
	add.s32 	%r1335, %r1306, %r1334;
	st.shared.u32 	[%r1335+-4], %r1667;
	shl.b32 	%r1336, %r218, 2;
	add.s32 	%r1337, %r1306, %r1336;
	st.shared.u32 	[%r1337+-4], %r1668;
	shl.b32 	%r1338, %r223, 2;
	add.s32 	%r1339, %r1306, %r1338;
	st.shared.u32 	[%r1339+-4], %r1669;
	shl.b32 	%r1340, %r228, 2;
	add.s32 	%r1341, %r1306, %r1340;
	st.shared.u32 	[%r1341+-4], %r1670;
	shl.b32 	%r1342, %r1304, 2;
	add.s32 	%r1343, %r1306, %r1342;
	st.shared.u32 	[%r1343+-4], %r1671;
	shl.b32 	%r1344, %r1, 3;
	add.s32 	%r1345, %r1306, %r1344;
	add.s32 	%r233, %r1345, 29184;
	@%p72 bra 	$L__BB8_161;
	ld.param.u64 	%rd238, [_ZN3cub18CUB_300001_SM_10006detail10radix_sort29DeviceRadixSortOnesweepKernelINS1_5radix10policy_hubIjNS0_8NullTypeEyE10Policy1000ELNS0_9SortOrderE0EjS6_yiiNS1_21identity_decomposer_tEEEvPT5_SC_PT3_PKSD_PT1_PKSH_PT2_PKSL_T4_iiT6__param_3];
	cvta.to.global.u64 	%rd59, %rd238;
	shl.b64 	%rd60, %rd6, 3;
	add.s64 	%rd61, %rd59, %rd60;
	ld.global.u64 	%rd62, [%rd61];
	cvt.s64.s32 	%rd63, %r137;
	sub.s64 	%rd241, %rd62, %rd63;
	st.shared.u64 	[%r233], %rd241;
	setp.lt.s32 	%p112, %r4, 1;
	mov.u32 	%r1707, %r1680;
	@%p112 bra 	$L__BB8_160;
	mov.b32 	%r1705, -1;
	mov.u32 	%r1704, %r4;
	mov.u32 	%r1707, %r1680;
$L__BB8_156:
	ld.param.u64 	%rd231, [_ZN3cub18CUB_300001_SM_10006detail10radix_sort29DeviceRadixSortOnesweepKernelINS1_5radix10policy_hubIjNS0_8NullTypeEyE10Policy1000ELNS0_9SortOrderE0EjS6_yiiNS1_21identity_decomposer_tEEEvPT5_SC_PT3_PKSD_PT1_PKSH_PT2_PKSL_T4_iiT6__param_0];
	add.s32 	%r237, %r1704, -1;
	shl.b32 	%r1347, %r237, 8;
	add.s32 	%r1348, %r1347, %r1;
	cvta.to.global.u64 	%rd64, %rd231;
	mul.wide.s32 	%rd65, %r1348, 4;
	add.s64 	%rd13, %rd64, %rd65;
$L__BB8_157:
	membar.cta;
	ld.volatile.global.u32 	%r238, [%rd13];
	setp.eq.s32 	%p113, %r238, 0;
	@%p113 bra 	$L__BB8_157;
	and.b32  	%r1349, %r238, 1073741823;
	add.s32 	%r1707, %r1349, %r1707;
	setp.gt.s32 	%p114, %r238, -1;
	vote.sync.ballot.b32 	%r1705, %p114, %r1705;
	setp.gt.u32 	%p116, %r1704, 1;
	and.pred  	%p117, %p114, %p116;
	mov.u32 	%r1704, %r237;
	@%p117 bra 	$L__BB8_156;
	ld.shared.u64 	%rd241, [%r233];
$L__BB8_160:
	ld.param.u64 	%rd232, [_ZN3cub18CUB_300001_SM_10006detail10radix_sort29DeviceRadixSortOnesweepKernelINS1_5radix10policy_hubIjNS0_8NullTypeEyE10Policy1000ELNS0_9SortOrderE0EjS6_yiiNS1_21identity_decomposer_tEEEvPT5_SC_PT3_PKSD_PT1_PKSH_PT2_PKSL_T4_iiT6__param_0];
	or.b32  	%r1350, %r1707, -2147483648;
	cvta.to.global.u64 	%rd66, %rd232;
	shl.b32 	%r1351, %r4, 8;
	add.s32 	%r1352, %r1351, %r1;
	mul.wide.s32 	%rd67, %r1352, 4;
	add.s64 	%rd68, %rd66, %rd67;
	st.volatile.global.u32 	[%rd68], %r1350;
	sub.s32 	%r1353, %r1707, %r1680;
	cvt.s64.s32 	%rd69, %r1353;
	add.s64 	%rd70, %rd241, %rd69;
	st.shared.u64 	[%r233], %rd70;
$L__BB8_161:
	ld.param.u32 	%r1587, [_ZN3cub18CUB_300001_SM_10006detail10radix_sort29DeviceRadixSortOnesweepKernelINS1_5radix10policy_hubIjNS0_8NullTypeEyE10Policy1000ELNS0_9SortOrderE0EjS6_yiiNS1_21identity_decomposer_tEEEvPT5_SC_PT3_PKSD_PT1_PKSH_PT2_PKSL_T4_iiT6__param_8];
	ld.param.u64 	%rd235, [_ZN3cub18CUB_300001_SM_10006detail10radix_sort29DeviceRadixSortOnesweepKernelINS1_5radix10policy_hubIjNS0_8NullTypeEyE10Policy1000ELNS0_9SortOrderE0EjS6_yiiNS1_21identity_decomposer_tEEEvPT5_SC_PT3_PKSD_PT1_PKSH_PT2_PKSL_T4_iiT6__param_2];
	setp.gt.u32 	%p118, %r1, 255;
	mad.lo.s32 	%r242, %r4, 7296, 7296;
	setp.lt.s32 	%p119, %r242, %r1587;
	setp.eq.s64 	%p120, %rd235, 0;
	or.pred  	%p121, %p120, %p119;
	or.pred  	%p122, %p118, %p121;
	@%p122 bra 	$L__BB8_163;
	ld.param.u64 	%rd236, [_ZN3cub18CUB_300001_SM_10006detail10radix_sort29DeviceRadixSortOnesweepKernelINS1_5radix10policy_hubIjNS0_8NullTypeEyE10Policy1000ELNS0_9SortOrderE0EjS6_yiiNS1_21identity_decomposer_tEEEvPT5_SC_PT3_PKSD_PT1_PKSH_PT2_PKSL_T4_iiT6__param_2];
	ld.shared.u64 	%rd71, [%r233];
	cvt.s64.s32 	%rd72, %r1680;
	cvt.s64.s32 	%rd73, %r137;
	add.s64 	%rd74, %rd73, %rd72;
	add.s64 	%rd75, %rd74, %rd71;
	cvta.to.global.u64 	%rd76, %rd236;
	shl.b64 	%rd77, %rd6, 3;
	add.s64 	%rd78, %rd76, %rd77;
	st.global.u64 	[%rd78], %rd75;
$L__BB8_163:
	ld.param.u32 	%r1588, [_ZN3cub18CUB_300001_SM_10006detail10radix_sort29DeviceRadixSortOnesweepKernelINS1_5radix10policy_hubIjNS0_8NullTypeEyE10Policy1000ELNS0_9SortOrderE0EjS6_yiiNS1_21identity_decomposer_tEEEvPT5_SC_PT3_PKSD_PT1_PKSH_PT2_PKSL_T4_iiT6__param_8];
	setp.gt.s32 	%p123, %r242, %r1588;
	bar.sync 	0;
	@%p123 bra 	$L__BB8_165;
	ld.param.u32 	%r1615, [_ZN3cub18CUB_300001_SM_10006detail10radix_sort29DeviceRadixSortOnesweepKernelINS1_5radix10policy_hubIjNS0_8NullTypeEyE10Policy1000ELNS0_9SortOrderE0EjS6_yiiNS1_21identity_decomposer_tEEEvPT5_SC_PT3_PKSD_PT1_PKSH_PT2_PKSL_T4_iiT6__param_9];
	ld.shared.u32 	%r1354, [%r121];
	shr.u32 	%r1355, %r1354, %r1615;
	and.b32  	%r1356, %r1355, %r82;
	shl.b32 	%r1357, %r1356, 3;
	add.s32 	%r1359, %r1306, 29184;
	add.s32 	%r1360, %r1359, %r1357;
	ld.shared.u64 	%rd79, [%r1360];
	add.s64 	%rd80, %rd79, %rd6;
	shl.b64 	%rd81, %rd80, 2;
	add.s64 	%rd82, %rd5, %rd81;
	st.global.u32 	[%rd82], %r1354;
	bar.warp.sync 	-1;
	ld.shared.u32 	%r1361, [%r121+1536];
	shr.u32 	%r1362, %r1361, %r1615;
	and.b32  	%r1363, %r1362, %r82;
	shl.b32 	%r1364, %r1363, 3;
	add.s32 	%r1365, %r1359, %r1364;
	ld.shared.u64 	%rd83, [%r1365];
	add.s64 	%rd84, %rd83, %rd6;
	shl.b64 	%rd85, %rd84, 2;
	add.s64 	%rd86, %rd5, %rd85;
	st.global.u32 	[%rd86+1536], %r1361;
	bar.warp.sync 	-1;
	ld.shared.u32 	%r1366, [%r121+3072];
	shr.u32 	%r1367, %r1366, %r1615;
	and.b32  	%r1368, %r1367, %r82;
	shl.b32 	%r1369, %r1368, 3;
	add.s32 	%r1370, %r1359, %r1369;
	ld.shared.u64 	%rd87, [%r1370];
	add.s64 	%rd88, %rd87, %rd6;
	shl.b64 	%rd89, %rd88, 2;
	add.s64 	%rd90, %rd5, %rd89;
	st.global.u32 	[%rd90+3072], %r1366;
	bar.warp.sync 	-1;
	ld.shared.u32 	%r1371, [%r121+4608];
	shr.u32 	%r1372, %r1371, %r1615;
	and.b32  	%r1373, %r1372, %r82;
	shl.b32 	%r1374, %r1373, 3;
	add.s32 	%r1375, %r1359, %r1374;
	ld.shared.u64 	%rd91, [%r1375];
	add.s64 	%rd92, %rd91, %rd6;
	shl.b64 	%rd93, %rd92, 2;
	add.s64 	%rd94, %rd5, %rd93;
	st.global.u32 	[%rd94+4608], %r1371;
	bar.warp.sync 	-1;
	ld.shared.u32 	%r1376, [%r121+6144];
	shr.u32 	%r1377, %r1376, %r1615;
	and.b32  	%r1378, %r1377, %r82;
	shl.b32 	%r1379, %r1378, 3;
	add.s32 	%r1380, %r1359, %r1379;
	ld.shared.u64 	%rd95, [%r1380];
	add.s64 	%rd96, %rd95, %rd6;
	shl.b64 	%rd97, %rd96, 2;
	add.s64 	%rd98, %rd5, %rd97;
	st.global.u32 	[%rd98+6144], %r1376;
	bar.warp.sync 	-1;
	ld.shared.u32 	%r1381, [%r121+7680];
	shr.u32 	%r1382, %r1381, %r1615;
	and.b32  	%r1383, %r1382, %r82;
	shl.b32 	%r1384, %r1383, 3;
	add.s32 	%r1385, %r1359, %r1384;
	ld.shared.u64 	%rd99, [%r1385];
	add.s64 	%rd100, %rd99, %rd6;
	shl.b64 	%rd101, %rd100, 2;
	add.s64 	%rd102, %rd5, %rd101;
	st.global.u32 	[%rd102+7680], %r1381;
	bar.warp.sync 	-1;
	ld.shared.u32 	%r1386, [%r121+9216];
	shr.u32 	%r1387, %r1386, %r1615;
	and.b32  	%r1388, %r1387, %r82;
	shl.b32 	%r1389, %r1388, 3;
	add.s32 	%r1390, %r1359, %r1389;
	ld.shared.u64 	%rd103, [%r1390];
	add.s64 	%rd104, %rd103, %rd6;
	shl.b64 	%rd105, %rd104, 2;
	add.s64 	%rd106, %rd5, %rd105;
	st.global.u32 	[%rd106+9216], %r1386;
	bar.warp.sync 	-1;
	ld.shared.u32 	%r1391, [%r121+10752];
	shr.u32 	%r1392, %r1391, %r1615;
	and.b32  	%r1393, %r1392, %r82;
	shl.b32 	%r1394, %r1393, 3;
	add.s32 	%r1395, %r1359, %r1394;
	ld.shared.u64 	%rd107, [%r1395];
	add.s64 	%rd108, %rd107, %rd6;
	shl.b64 	%rd109, %rd108, 2;
	add.s64 	%rd110, %rd5, %rd109;
	st.global.u32 	[%rd110+10752], %r1391;
	bar.warp.sync 	-1;
	ld.shared.u32 	%r1396, [%r121+12288];
	shr.u32 	%r1397, %r1396, %r1615;
	and.b32  	%r1398, %r1397, %r82;
	shl.b32 	%r1399, %r1398, 3;
	add.s32 	%r1400, %r1359, %r1399;
	ld.shared.u64 	%rd111, [%r1400];
	add.s64 	%rd112, %rd111, %rd6;
	shl.b64 	%rd113, %rd112, 2;
	add.s64 	%rd114, %rd5, %rd113;
	st.global.u32 	[%rd114+12288], %r1396;
	bar.warp.sync 	-1;
	ld.shared.u32 	%r1401, [%r121+13824];
	shr.u32 	%r1402, %r1401, %r1615;
	and.b32  	%r1403, %r1402, %r82;
	shl.b32 	%r1404, %r1403, 3;
	add.s32 	%r1405, %r1359, %r1404;
	ld.shared.u64 	%rd115, [%r1405];
	add.s64 	%rd116, %rd115, %rd6;
	shl.b64 	%rd117, %rd116, 2;
	add.s64 	%rd118, %rd5, %rd117;
	st.global.u32 	[%rd118+13824], %r1401;
	bar.warp.sync 	-1;
	ld.shared.u32 	%r1406, [%r121+15360];
	shr.u32 	%r1407, %r1406, %r1615;
	and.b32  	%r1408, %r1407, %r82;
	shl.b32 	%r1409, %r1408, 3;
	add.s32 	%r1410, %r1359, %r1409;
	ld.shared.u64 	%rd119, [%r1410];
	add.s64 	%rd120, %rd119, %rd6;
	shl.b64 	%rd121, %rd120, 2;
	add.s64 	%rd122, %rd5, %rd121;
	st.global.u32 	[%rd122+15360], %r1406;
	bar.warp.sync 	-1;
	ld.shared.u32 	%r1411, [%r121+16896];
	shr.u32 	%r1412, %r1411, %r1615;
	and.b32  	%r1413, %r1412, %r82;
	shl.b32 	%r1414, %r1413, 3;
	add.s32 	%r1415, %r1359, %r1414;
	ld.shared.u64 	%rd123, [%r1415];
	add.s64 	%rd124, %rd123, %rd6;
	shl.b64 	%rd125, %rd124, 2;
	add.s64 	%rd126, %rd5, %rd125;
	st.global.u32 	[%rd126+16896], %r1411;
	bar.warp.sync 	-1;
	ld.shared.u32 	%r1416, [%r121+18432];
	shr.u32 	%r1417, %r1416, %r1615;
	and.b32  	%r1418, %r1417, %r82;
	shl.b32 	%r1419, %r1418, 3;
	add.s32 	%r1420, %r1359, %r1419;
	ld.shared.u64 	%rd127, [%r1420];
	add.s64 	%rd128, %rd127, %rd6;
	shl.b64 	%rd129, %rd128, 2;
	add.s64 	%rd130, %rd5, %rd129;
	st.global.u32 	[%rd130+18432], %r1416;
	bar.warp.sync 	-1;
	ld.shared.u32 	%r1421, [%r121+19968];
	shr.u32 	%r1422, %r1421, %r1615;
	and.b32  	%r1423, %r1422, %r82;
	shl.b32 	%r1424, %r1423, 3;
	add.s32 	%r1425, %r1359, %r1424;
	ld.shared.u64 	%rd131, [%r1425];
	add.s64 	%rd132, %rd131, %rd6;
	shl.b64 	%rd133, %rd132, 2;
	add.s64 	%rd134, %rd5, %rd133;
	st.global.u32 	[%rd134+19968], %r1421;
	bar.warp.sync 	-1;
	ld.shared.u32 	%r1426, [%r121+21504];
	shr.u32 	%r1427, %r1426, %r1615;
	and.b32  	%r1428, %r1427, %r82;
	shl.b32 	%r1429, %r1428, 3;
	add.s32 	%r1430, %r1359, %r1429;
	ld.shared.u64 	%rd135, [%r1430];
	add.s64 	%rd136, %rd135, %rd6;
	shl.b64 	%rd137, %rd136, 2;
	add.s64 	%rd138, %rd5, %rd137;
	st.global.u32 	[%rd138+21504], %r1426;
	bar.warp.sync 	-1;
	ld.shared.u32 	%r1431, [%r121+23040];
	shr.u32 	%r1432, %r1431, %r1615;
	and.b32  	%r1433, %r1432, %r82;
	shl.b32 	%r1434, %r1433, 3;
	add.s32 	%r1435, %r1359, %r1434;
	ld.shared.u64 	%rd139, [%r1435];
	add.s64 	%rd140, %rd139, %rd6;
	shl.b64 	%rd141, %rd140, 2;
	add.s64 	%rd142, %rd5, %rd141;
	st.global.u32 	[%rd142+23040], %r1431;
	bar.warp.sync 	-1;
	ld.shared.u32 	%r1436, [%r121+24576];
	shr.u32 	%r1437, %r1436, %r1615;
	and.b32  	%r1438, %r1437, %r82;
	shl.b32 	%r1439, %r1438, 3;
	add.s32 	%r1440, %r1359, %r1439;
	ld.shared.u64 	%rd143, [%r1440];
	add.s64 	%rd144, %rd143, %rd6;
	shl.b64 	%rd145, %rd144, 2;
	add.s64 	%rd146, %rd5, %rd145;
	st.global.u32 	[%rd146+24576], %r1436;
	bar.warp.sync 	-1;
	ld.shared.u32 	%r1441, [%r121+26112];
	shr.u32 	%r1442, %r1441, %r1615;
	and.b32  	%r1443, %r1442, %r82;
	shl.b32 	%r1444, %r1443, 3;
	add.s32 	%r1445, %r1359, %r1444;
	ld.shared.u64 	%rd147, [%r1445];
	add.s64 	%rd148, %rd147, %rd6;
	shl.b64 	%rd149, %rd148, 2;
	add.s64 	%rd150, %rd5, %rd149;
	st.global.u32 	[%rd150+26112], %r1441;
	bar.warp.sync 	-1;
	ld.shared.u32 	%r1446, [%r121+27648];
	shr.u32 	%r1447, %r1446, %r1615;
	and.b32  	%r1448, %r1447, %r82;
	shl.b32 	%r1449, %r1448, 3;
	add.s32 	%r1450, %r1359, %r1449;
	ld.shared.u64 	%rd151, [%r1450];
	add.s64 	%rd152, %rd151, %rd6;
	shl.b64 	%rd153, %rd152, 2;
	add.s64 	%rd154, %rd5, %rd153;
	st.global.u32 	[%rd154+27648], %r1446;
	bar.warp.sync 	-1;
	bra.uni 	$L__BB8_204;
$L__BB8_165:
	ld.param.u32 	%r1589, [_ZN3cub18CUB_300001_SM_10006detail10radix_sort29DeviceRadixSortOnesweepKernelINS1_5radix10policy_hubIjNS0_8NullTypeEyE10Policy1000ELNS0_9SortOrderE0EjS6_yiiNS1_21identity_decomposer_tEEEvPT5_SC_PT3_PKSD_PT1_PKSH_PT2_PKSL_T4_iiT6__param_8];
	mad.lo.s32 	%r243, %r4, -7296, %r1589;
	setp.ge.s32 	%p124, %r1, %r243;
	@%p124 bra 	$L__BB8_167;
	ld.param.u32 	%r1616, [_ZN3cub18CUB_300001_SM_10006detail10radix_sort29DeviceRadixSortOnesweepKernelINS1_5radix10policy_hubIjNS0_8NullTypeEyE10Policy1000ELNS0_9SortOrderE0EjS6_yiiNS1_21identity_decomposer_tEEEvPT5_SC_PT3_PKSD_PT1_PKSH_PT2_PKSL_T4_iiT6__param_9];
	ld.shared.u32 	%r1451, [%r121];
	shr.u32 	%r1452, %r1451, %r1616;
	and.b32  	%r1453, %r1452, %r82;
	shl.b32 	%r1454, %r1453, 3;
	add.s32 	%r1456, %r1306, %r1454;
	ld.shared.u64 	%rd155, [%r1456+29184];
	add.s64 	%rd156, %rd155, %rd6;
	shl.b64 	%rd157, %rd156, 2;
	add.s64 	%rd158, %rd5, %rd157;
	st.global.u32 	[%rd158], %r1451;
$L__BB8_167:
	bar.warp.sync 	-1;
	add.s32 	%r1457, %r1, 384;
	setp.ge.s32 	%p125, %r1457, %r243;
	@%p125 bra 	$L__BB8_169;
	ld.param.u32 	%r1617, [_ZN3cub18CUB_300001_SM_10006detail10radix_sort29DeviceRadixSortOnesweepKernelINS1_5radix10policy_hubIjNS0_8NullTypeEyE10Policy1000ELNS0_9SortOrderE0EjS6_yiiNS1_21identity_decomposer_tEEEvPT5_SC_PT3_PKSD_PT1_PKSH_PT2_PKSL_T4_iiT6__param_9];
	ld.shared.u32 	%r1458, [%r121+1536];
	shr.u32 	%r1459, %r1458, %r1617;
	and.b32  	%r1460, %r1459, %r82;
	shl.b32 	%r1461, %r1460, 3;
	add.s32 	%r1463, %r1306, %r1461;
	ld.shared.u64 	%rd159, [%r1463+29184];
	add.s64 	%rd160, %rd159, %rd6;
	shl.b64 	%rd161, %rd160, 2;
	add.s64 	%rd162, %rd5, %rd161;
	st.global.u32 	[%rd162+1536], %r1458;
$L__BB8_169:
	bar.warp.sync 	-1;
	add.s32 	%r1464, %r1, 768;
	setp.ge.s32 	%p126, %r1464, %r243;
	@%p126 bra 	$L__BB8_171;
	ld.param.u32 	%r1618, [_ZN3cub18CUB_300001_SM_10006detail10radix_sort29DeviceRadixSortOnesweepKernelINS1_5radix10policy_hubIjNS0_8NullTypeEyE10Policy1000ELNS0_9SortOrderE0EjS6_yiiNS1_21identity_decomposer_tEEEvPT5_SC_PT3_PKSD_PT1_PKSH_PT2_PKSL_T4_iiT6__param_9];
	ld.shared.u32 	%r1465, [%r121+3072];
	shr.u32 	%r1466, %r1465, %r1618;
	and.b32  	%r1467, %r1466, %r82;
	shl.b32 	%r1468, %r1467, 3;
	add.s32 	%r1470, %r1306, %r1468;
	ld.shared.u64 	%rd163, [%r1470+29184];
	add.s64 	%rd164, %rd163, %rd6;
	shl.b64 	%rd165, %rd164, 2;
	add.s64 	%rd166, %rd5, %rd165;
	st.global.u32 	[%rd166+3072], %r1465;
$L__BB8_171:
	bar.warp.sync 	-1;
	add.s32 	%r1471, %r1, 1152;
	setp.ge.s32 	%p127, %r1471, %r243;
	@%p127 bra 	$L__BB8_173;
	ld.param.u32 	%r1619, [_ZN3cub18CUB_300001_SM_10006detail10radix_sort29DeviceRadixSortOnesweepKernelINS1_5radix10policy_hubIjNS0_8NullTypeEyE10Policy1000ELNS0_9SortOrderE0EjS6_yiiNS1_21identity_decomposer_tEEEvPT5_SC_PT3_PKSD_PT1_PKSH_PT2_PKSL_T4_iiT6__param_9];
	ld.shared.u32 	%r1472, [%r121+4608];
	shr.u32 	%r1473, %r1472, %r1619;
	and.b32  	%r1474, %r1473, %r82;
	shl.b32 	%r1475, %r1474, 3;
	add.s32 	%r1477, %r1306, %r1475;
	ld.shared.u64 	%rd167, [%r1477+29184];
	add.s64 	%rd168, %rd167, %rd6;
	shl.b64 	%rd169, %rd168, 2;
	add.s64 	%rd170, %rd5, %rd169;
	st.global.u32 	[%rd170+4608], %r1472;
$L__BB8_173:
	bar.warp.sync 	-1;
	add.s32 	%r1478, %r1, 1536;
	setp.ge.s32 	%p128, %r1478, %r243;
	@%p128 bra 	$L__BB8_175;
	ld.param.u32 	%r1620, [_ZN3cub18CUB_300001_SM_10006detail10radix_sort29DeviceRadixSortOnesweepKernelINS1_5radix10policy_hubIjNS0_8NullTypeEyE10Policy1000ELNS0_9SortOrderE0EjS6_yiiNS1_21identity_decomposer_tEEEvPT5_SC_PT3_PKSD_PT1_PKSH_PT2_PKSL_T4_iiT6__param_9];
	ld.shared.u32 	%r1479, [%r121+6144];
	shr.u32 	%r1480, %r1479, %r1620;
	and.b32  	%r1481, %r1480, %r82;
	shl.b32 	%r1482, %r1481, 3;
	add.s32 	%r1484, %r1306, %r1482;
	ld.shared.u64 	%rd171, [%r1484+29184];
	add.s64 	%rd172, %rd171, %rd6;
	shl.b64 	%rd173, %rd172, 2;
	add.s64 	%rd174, %rd5, %rd173;
	st.global.u32 	[%rd174+6144], %r1479;
$L__BB8_175:
	bar.warp.sync 	-1;
	add.s32 	%r1485, %r1, 1920;
	setp.ge.s32 	%p129, %r1485, %r243;
	@%p129 bra 	$L__BB8_177;
	ld.param.u32 	%r1621, [_ZN3cub18CUB_300001_SM_10006detail10radix_sort29DeviceRadixSortOnesweepKernelINS1_5radix10policy_hubIjNS0_8NullTypeEyE10Policy1000ELNS0_9SortOrderE0EjS6_yiiNS1_21identity_decomposer_tEEEvPT5_SC_PT3_PKSD_PT1_PKSH_PT2_PKSL_T4_iiT6__param_9];
	ld.shared.u32 	%r1486, [%r121+7680];
	shr.u32 	%r1487, %r1486, %r1621;
	and.b32  	%r1488, %r1487, %r82;
	shl.b32 	%r1489, %r1488, 3;
	add.s32 	%r1491, %r1306, %r1489;
	ld.shared.u64 	%rd175, [%r1491+29184];
	add.s64 	%rd176, %rd175, %rd6;
	shl.b64 	%rd177, %rd176, 2;
	add.s64 	%rd178, %rd5, %rd177;
	st.global.u32 	[%rd178+7680], %r1486;
$L__BB8_177:
	bar.warp.sync 	-1;
	add.s32 	%r1492, %r1, 2304;
	setp.ge.s32 	%p130, %r1492, %r243;
	@%p130 bra 	$L__BB8_179;
	ld.param.u32 	%r1622, [_ZN3cub18CUB_300001_SM_10006detail10radix_sort29DeviceRadixSortOnesweepKernelINS1_5radix10policy_hubIjNS0_8NullTypeEyE10Policy1000ELNS0_9SortOrderE0EjS6_yiiNS1_21identity_decomposer_tEEEvPT5_SC_PT3_PKSD_PT1_PKSH_PT2_PKSL_T4_iiT6__param_9];
	ld.shared.u32 	%r1493, [%r121+9216];
	shr.u32 	%r1494, %r1493, %r1622;
	and.b32  	%r1495, %r1494, %r82;
	shl.b32 	%r1496, %r1495, 3;
	add.s32 	%r1498, %r1306, %r1496;
	ld.shared.u64 	%rd179, [%r1498+29184];
	add.s64 	%rd180, %rd179, %rd6;
	shl.b64 	%rd181, %rd180, 2;
	add.s64 	%rd182, %rd5, %rd181;
	st.global.u32 	[%rd182+9216], %r1493;
$L__BB8_179:
	bar.warp.sync 	-1;
	add.s32 	%r1499, %r1, 2688;
	setp.ge.s32 	%p131, %r1499, %r243;
	@%p131 bra 	$L__BB8_181;
	ld.param.u32 	%r1623, [_ZN3cub18CUB_300001_SM_10006detail10radix_sort29DeviceRadixSortOnesweepKernelINS1_5radix10policy_hubIjNS0_8NullTypeEyE10Policy1000ELNS0_9SortOrderE0EjS6_yiiNS1_21identity_decomposer_tEEEvPT5_SC_PT3_PKSD_PT1_PKSH_PT2_PKSL_T4_iiT6__param_9];
	ld.shared.u32 	%r1500, [%r121+10752];
	shr.u32 	%r1501, %r1500, %r1623;
	and.b32  	%r1502, %r1501, %r82;
	shl.b32 	%r1503, %r1502, 3;
	add.s32 	%r1505, %r1306, %r1503;
	ld.shared.u64 	%rd183, [%r1505+29184];
	add.s64 	%rd184, %rd183, %rd6;
	shl.b64 	%rd185, %rd184, 2;
	add.s64 	%rd186, %rd5, %rd185;
	st.global.u32 	[%rd186+10752], %r1500;
$L__BB8_181:
	bar.warp.sync 	-1;
	or.b32  	%r1506, %r1, 3072;
	setp.ge.s32 	%p132, %r1506, %r243;
	@%p132 bra 	$L__BB8_183;
	ld.param.u32 	%r1624, [_ZN3cub18CUB_300001_SM_10006detail10radix_sort29DeviceRadixSortOnesweepKernelINS1_5radix10policy_hubIjNS0_8NullTypeEyE10Policy1000ELNS0_9SortOrderE0EjS6_yiiNS1_21identity_decomposer_tEEEvPT5_SC_PT3_PKSD_PT1_PKSH_PT2_PKSL_T4_iiT6__param_9];
	ld.shared.u32 	%r1507, [%r121+12288];
	shr.u32 	%r1508, %r1507, %r1624;
	and.b32  	%r1509, %r1508, %r82;
	shl.b32 	%r1510, %r1509, 3;
	add.s32 	%r1512, %r1306, %r1510;
	ld.shared.u64 	%rd187, [%r1512+29184];
	add.s64 	%rd188, %rd187, %rd6;
	shl.b64 	%rd189, %rd188, 2;
	add.s64 	%rd190, %rd5, %rd189;
	st.global.u32 	[%rd190+12288], %r1507;
$L__BB8_183:
	bar.warp.sync 	-1;
	add.s32 	%r1513, %r1, 3456;
	setp.ge.s32 	%p133, %r1513, %r243;
	@%p133 bra 	$L__BB8_185;
	ld.param.u32 	%r1625, [_ZN3cub18CUB_300001_SM_10006detail10radix_sort29DeviceRadixSortOnesweepKernelINS1_5radix10policy_hubIjNS0_8NullTypeEyE10Policy1000ELNS0_9SortOrderE0EjS6_yiiNS1_21identity_decomposer_tEEEvPT5_SC_PT3_PKSD_PT1_PKSH_PT2_PKSL_T4_iiT6__param_9];
	ld.shared.u32 	%r1514, [%r121+13824];
	shr.u32 	%r1515, %r1514, %r1625;
	and.b32  	%r1516, %r1515, %r82;
	shl.b32 	%r1517, %r1516, 3;
	add.s32 	%r1519, %r1306, %r1517;
	ld.shared.u64 	%rd191, [%r1519+29184];
	add.s64 	%rd192, %rd191, %rd6;
	shl.b64 	%rd193, %rd192, 2;
	add.s64 	%rd194, %rd5, %rd193;
	st.global.u32 	[%rd194+13824], %r1514;
$L__BB8_185:
	bar.warp.sync 	-1;
	add.s32 	%r1520, %r1, 3840;
	setp.ge.s32 	%p134, %r1520, %r243;
	@%p134 bra 	$L__BB8_187;
	ld.param.u32 	%r1626, [_ZN3cub18CUB_300001_SM_10006detail10radix_sort29DeviceRadixSortOnesweepKernelINS1_5radix10policy_hubIjNS0_8NullTypeEyE10Policy1000ELNS0_9SortOrderE0EjS6_yiiNS1_21identity_decomposer_tEEEvPT5_SC_PT3_PKSD_PT1_PKSH_PT2_PKSL_T4_iiT6__param_9];
	ld.shared.u32 	%r1521, [%r121+15360];
	shr.u32 	%r1522, %r1521, %r1626;
	and.b32  	%r1523, %r1522, %r82;
	shl.b32 	%r1524, %r1523, 3;
	add.s32 	%r1526, %r1306, %r1524;
	ld.shared.u64 	%rd195, [%r1526+29184];
	add.s64 	%rd196, %rd195, %rd6;
	shl.b64 	%rd197, %rd196, 2;
	add.s64 	%rd198, %rd5, %rd197;
	st.global.u32 	[%rd198+15360], %r1521;
$L__BB8_187:
	bar.warp.sync 	-1;
	add.s32 	%r1527, %r1, 4224;
	setp.ge.s32 	%p135, %r1527, %r243;
	@%p135 bra 	$L__BB8_189;
	ld.param.u32 	%r1627, [_ZN3cub18CUB_300001_SM_10006detail10radix_sort29DeviceRadixSortOnesweepKernelINS1_5radix10policy_hubIjNS0_8NullTypeEyE10Policy1000ELNS0_9SortOrderE0EjS6_yiiNS1_21identity_decomposer_tEEEvPT5_SC_PT3_PKSD_PT1_PKSH_PT2_PKSL_T4_iiT6__param_9];
	ld.shared.u32 	%r1528, [%r121+16896];
	shr.u32 	%r1529, %r1528, %r1627;
	and.b32  	%r1530, %r1529, %r82;
	shl.b32 	%r1531, %r1530, 3;
	add.s32 	%r1533, %r1306, %r1531;
	ld.shared.u64 	%rd199, [%r1533+29184];
	add.s64 	%rd200, %rd199, %rd6;
	shl.b64 	%rd201, %rd200, 2;
	add.s64 	%rd202, %rd5, %rd201;
	st.global.u32 	[%rd202+16896], %r1528;
$L__BB8_189:
	bar.warp.sync 	-1;
	add.s32 	%r1534, %r1, 4608;
	setp.ge.s32 	%p136, %r1534, %r243;
	@%p136 bra 	$L__BB8_191;
	ld.param.u32 	%r1628, [_ZN3cub18CUB_300001_SM_10006detail10radix_sort29DeviceRadixSortOnesweepKernelINS1_5radix10policy_hubIjNS0_8NullTypeEyE10Policy1000ELNS0_9SortOrderE0EjS6_yiiNS1_21identity_decomposer_tEEEvPT5_SC_PT3_PKSD_PT1_PKSH_PT2_PKSL_T4_iiT6__param_9];
	ld.shared.u32 	%r1535, [%r121+18432];
	shr.u32 	%r1536, %r1535, %r1628;
	and.b32  	%r1537, %r1536, %r82;
	shl.b32 	%r1538, %r1537, 3;
	add.s32 	%r1540, %r1306, %r1538;
	ld.shared.u64 	%rd203, [%r1540+29184];
	add.s64 	%rd204, %rd203, %rd6;
	shl.b64 	%rd205, %rd204, 2;
	add.s64 	%rd206, %rd5, %rd205;
	st.global.u32 	[%rd206+18432], %r1535;
$L__BB8_191:
	bar.warp.sync 	-1;
	add.s32 	%r1541, %r1, 4992;
	setp.ge.s32 	%p137, %r1541, %r243;
	@%p137 bra 	$L__BB8_193;
	ld.param.u32 	%r1629, [_ZN3cub18CUB_300001_SM_10006detail10radix_sort29DeviceRadixSortOnesweepKernelINS1_5radix10policy_hubIjNS0_8NullTypeEyE10Policy1000ELNS0_9SortOrderE0EjS6_yiiNS1_21identity_decomposer_tEEEvPT5_SC_PT3_PKSD_PT1_PKSH_PT2_PKSL_T4_iiT6__param_9];
	ld.shared.u32 	%r1542, [%r121+19968];
	shr.u32 	%r1543, %r1542, %r1629;
	and.b32  	%r1544, %r1543, %r82;
	shl.b32 	%r1545, %r1544, 3;
	add.s32 	%r1547, %r1306, %r1545;
	ld.shared.u64 	%rd207, [%r1547+29184];
	add.s64 	%rd208, %rd207, %rd6;
	shl.b64 	%rd209, %rd208, 2;
	add.s64 	%rd210, %rd5, %rd209;
	st.global.u32 	[%rd210+19968], %r1542;
$L__BB8_193:
	bar.warp.sync 	-1;
	add.s32 	%r1548, %r1, 5376;
	setp.ge.s32 	%p138, %r1548, %r243;
	@%p138 bra 	$L__BB8_195;
	ld.param.u32 	%r1630, [_ZN3cub18CUB_300001_SM_10006detail10radix_sort29DeviceRadixSortOnesweepKernelINS1_5radix10policy_hubIjNS0_8NullTypeEyE10Policy1000ELNS0_9SortOrderE0EjS6_yiiNS1_21identity_decomposer_tEEEvPT5_SC_PT3_PKSD_PT1_PKSH_PT2_PKSL_T4_iiT6__param_9];
	ld.shared.u32 	%r1549, [%r121+21504];
	shr.u32 	%r1550, %r1549, %r1630;
	and.b32  	%r1551, %r1550, %r82;
	shl.b32 	%r1552, %r1551, 3;
	add.s32 	%r1554, %r1306, %r1552;
	ld.shared.u64 	%rd211, [%r1554+29184];
	add.s64 	%rd212, %rd211, %rd6;
	shl.b64 	%rd213, %rd212, 2;
	add.s64 	%rd214, %rd5, %rd213;
	st.global.u32 	[%rd214+21504], %r1549;
$L__BB8_195:
	bar.warp.sync 	-1;
	add.s32 	%r1555, %r1, 5760;
	setp.ge.s32 	%p139, %r1555, %r243;
	@%p139 bra 	$L__BB8_197;
	ld.param.u32 	%r1631, [_ZN3cub18CUB_300001_SM_10006detail10radix_sort29DeviceRadixSortOnesweepKernelINS1_5radix10policy_hubIjNS0_8NullTypeEyE10Policy1000ELNS0_9SortOrderE0EjS6_yiiNS1_21identity_decomposer_tEEEvPT5_SC_PT3_PKSD_PT1_PKSH_PT2_PKSL_T4_iiT6__param_9];
	ld.shared.u32 	%r1556, [%r121+23040];
	shr.u32 	%r1557, %r1556, %r1631;
	and.b32  	%r1558, %r1557, %r82;
	shl.b32 	%r1559, %r1558, 3;
	add.s32 	%r1561, %r1306, %r1559;
	ld.shared.u64 	%rd215, [%r1561+29184];
	add.s64 	%rd216, %rd215, %rd6;
	shl.b64 	%rd217, %rd216, 2;
	add.s64 	%rd218, %rd5, %rd217;
	st.global.u32 	[%rd218+23040], %r1556;
$L__BB8_197:
	bar.warp.sync 	-1;
	or.b32  	%r1562, %r1, 6144;
	setp.ge.s32 	%p140, %r1562, %r243;
	@%p140 bra 	$L__BB8_199;
	ld.param.u32 	%r1632, [_ZN3cub18CUB_300001_SM_10006detail10radix_sort29DeviceRadixSortOnesweepKernelINS1_5radix10policy_hubIjNS0_8NullTypeEyE10Policy1000ELNS0_9SortOrderE0EjS6_yiiNS1_21identity_decomposer_tEEEvPT5_SC_PT3_PKSD_PT1_PKSH_PT2_PKSL_T4_iiT6__param_9];
	ld.shared.u32 	%r1563, [%r121+24576];
	shr.u32 	%r1564, %r1563, %r1632;
	and.b32  	%r1565, %r1564, %r82;
	shl.b32 	%r1566, %r1565, 3;
	add.s32 	%r1568, %r1306, %r1566;
	ld.shared.u64 	%rd219, [%r1568+29184];
	add.s64 	%rd220, %rd219, %rd6;
	shl.b64 	%rd221, %rd220, 2;
	add.s64 	%rd222, %rd5, %rd221;
	st.global.u32 	[%rd222+24576], %r1563;
$L__BB8_199:
	bar.warp.sync 	-1;
	add.s32 	%r1569, %r1, 6528;
	setp.ge.s32 	%p141, %r1569, %r243;
	@%p141 bra 	$L__BB8_201;
	ld.param.u32 	%r1633, [_ZN3cub18CUB_300001_SM_10006detail10radix_sort29DeviceRadixSortOnesweepKernelINS1_5radix10policy_hubIjNS0_8NullTypeEyE10Policy1000ELNS0_9SortOrderE0EjS6_yiiNS1_21identity_decomposer_tEEEvPT5_SC_PT3_PKSD_PT1_PKSH_PT2_PKSL_T4_iiT6__param_9];
	ld.shared.u32 	%r1570, [%r121+26112];
	shr.u32 	%r1571, %r1570, %r1633;
	and.b32  	%r1572, %r1571, %r82;
	shl.b32 	%r1573, %r1572, 3;
	add.s32 	%r1575, %r1306, %r1573;
	ld.shared.u64 	%rd223, [%r1575+29184];
	add.s64 	%rd224, %rd223, %rd6;
	shl.b64 	%rd225, %rd224, 2;
	add.s64 	%rd226, %rd5, %rd225;
	st.global.u32 	[%rd226+26112], %r1570;
$L__BB8_201:
	ld.param.u32 	%r1634, [_ZN3cub18CUB_300001_SM_10006detail10radix_sort29DeviceRadixSortOnesweepKernelINS1_5radix10policy_hubIjNS0_8NullTypeEyE10Policy1000ELNS0_9SortOrderE0EjS6_yiiNS1_21identity_decomposer_tEEEvPT5_SC_PT3_PKSD_PT1_PKSH_PT2_PKSL_T4_iiT6__param_9];
	bar.warp.sync 	-1;
	add.s32 	%r1576, %r1, 6912;
	ld.shared.u32 	%r244, [%r121+27648];
	shr.u32 	%r1577, %r244, %r1634;
	and.b32  	%r1578, %r1577, %r82;
	shl.b32 	%r1579, %r1578, 3;
	add.s32 	%r1581, %r1306, %r1579;
	ld.shared.u64 	%rd227, [%r1581+29184];
	add.s64 	%rd16, %rd227, %rd6;
	setp.ge.s32 	%p142, %r1576, %r243;
	@%p142 bra 	$L__BB8_203;
	shl.b64 	%rd228, %rd16, 2;
	add.s64 	%rd229, %rd5, %rd228;
	st.global.u32 	[%rd229+27648], %r244;
$L__BB8_203:
	bar.warp.sync 	-1;
$L__BB8_204:
	ret;

}
	// .globl	_ZN3cub18CUB_300001_SM_10006detail19adjacent_difference40DeviceAdjacentDifferenceDifferenceKernelINS2_10policy_hubIPjLb0EE9Policy500ES5_S5_N4cuda3std3__45minusIjEEijLb0ELb1EEEvT0_PT4_T1_T2_T3_
.visible .entry _ZN3cub18CUB_300001_SM_10006detail19adjacent_difference40DeviceAdjacentDifferenceDifferenceKernelINS2_10policy_hubIPjLb0EE9Policy500ES5_S5_N4cuda3std3__45minusIjEEijLb0ELb1EEEvT0_PT4_T1_T2_T3_(
	.param .u64 .ptr .align 1 _ZN3cub18CUB_300001_SM_10006detail19adjacent_difference40DeviceAdjacentDifferenceDifferenceKernelINS2_10policy_hubIPjLb0EE9Policy500ES5_S5_N4cuda3std3__45minusIjEEijLb0ELb1EEEvT0_PT4_T1_T2_T3__param_0,
	.param .u64 .ptr .align 1 _ZN3cub18CUB_300001_SM_10006detail19adjacent_difference40DeviceAdjacentDifferenceDifferenceKernelINS2_10policy_hubIPjLb0EE9Policy500ES5_S5_N4cuda3std3__45minusIjEEijLb0ELb1EEEvT0_PT4_T1_T2_T3__param_1,
	.param .u64 .ptr .align 1 _ZN3cub18CUB_300001_SM_10006detail19adjacent_difference40DeviceAdjacentDifferenceDifferenceKernelINS2_10policy_hubIPjLb0EE9Policy500ES5_S5_N4cuda3std3__45minusIjEEijLb0ELb1EEEvT0_PT4_T1_T2_T3__param_2,
	.param .align 1 .b8 _ZN3cub18CUB_300001_SM_10006detail19adjacent_difference40DeviceAdjacentDifferenceDifferenceKernelINS2_10policy_hubIPjLb0EE9Policy500ES5_S5_N4cuda3std3__45minusIjEEijLb0ELb1EEEvT0_PT4_T1_T2_T3__param_3[1],
	.param .u32 _ZN3cub18CUB_300001_SM_10006detail19adjacent_difference40DeviceAdjacentDifferenceDifferenceKernelINS2_10policy_hubIPjLb0EE9Policy500ES5_S5_N4cuda3std3__45minusIjEEijLb0ELb1EEEvT0_PT4_T1_T2_T3__param_4
)
{
	.reg .pred 	%p<55>;
	.reg .b32 	%r<311>;
	.reg .b64 	%rd<63>;
	// demoted variable
	.shared .align 16 .b8 _ZZN3cub18CUB_300001_SM_10006detail19adjacent_difference40DeviceAdjacentDifferenceDifferenceKernelINS2_10policy_hubIPjLb0EE9Policy500ES5_S5_N4cuda3std3__45minusIjEEijLb0ELb1EEEvT0_PT4_T1_T2_T3_E7storage[3600];
	ld.param.u64 	%rd9, [_ZN3cub18CUB_300001_SM_10006detail19adjacent_difference40DeviceAdjacentDifferenceDifferenceKernelINS2_10policy_hubIPjLb0EE9Policy500ES5_S5_N4cuda3std3__45minusIjEEijLb0ELb1EEEvT0_PT4_T1_T2_T3__param_0];
	ld.param.u64 	%rd10, [_ZN3cub18CUB_300001_SM_10006detail19adjacent_difference40DeviceAdjacentDifferenceDifferenceKernelINS2_10policy_hubIPjLb0EE9Policy500ES5_S5_N4cuda3std3__45minusIjEEijLb0ELb1EEEvT0_PT4_T1_T2_T3__param_2];
	ld.param.u32 	%r157, [_ZN3cub18CUB_300001_SM_10006detail19adjacent_difference40DeviceAdjacentDifferenceDifferenceKernelINS2_10policy_hubIPjLb0EE9Policy500ES5_S5_N4cuda3std3__45minusIjEEijLb0ELb1EEEvT0_PT4_T1_T2_T3__param_4];
	cvta.to.global.u64 	%rd1, %rd10;
	cvta.to.global.u64 	%rd2, %rd9;
	mov.u32 	%r1, %ctaid.x;
	mul.lo.s32 	%r2, %r1, 896;
	sub.s32 	%r3, %r157, %r2;
	setp.lt.s32 	%p1, %r3, 897;
	@%p1 bra 	$L__BB9_8;
	setp.ne.s32 	%p52, %r1, 0;
	@%p52 bra 	$L__BB9_5;
	mov.u32 	%r257, %tid.x;
	and.b32  	%r258, %r257, 31;
	and.b32  	%r259, %r257, 992;
	add.s32 	%r260, %r2, %r258;
	mad.lo.s32 	%r4, %r259, 7, %r260;
	mul.wide.u32 	%rd60, %r4, 4;
	add.s64 	%rd53, %rd9, %rd60;
	// begin inline asm
	ld.global.nc.u32 %r249, [%rd53];
	// end inline asm
	add.s64 	%rd54, %rd53, 128;
	// begin inline asm
	ld.global.nc.u32 %r250, [%rd54];
	// end inline asm
	add.s64 	%rd55, %rd53, 256;
	// begin inline asm
	ld.global.nc.u32 %r251, [%rd55];
	// end inline asm
	add.s64 	%rd56, %rd53, 384;
	// begin inline asm
	ld.global.nc.u32 %r252, [%rd56];
	// end inline asm
	add.s64 	%rd57, %rd53, 512;
	// begin inline asm
	ld.global.nc.u32 %r253, [%rd57];
	// end inline asm
	add.s64 	%rd58, %rd53, 640;
	// begin inline asm
	ld.global.nc.u32 %r254, [%rd58];
	// end inline asm
	add.s64 	%rd59, %rd53, 768;
	// begin inline asm
	ld.global.nc.u32 %r255, [%rd59];
	// end inline asm
	// begin inline asm
	mov.u32 %r256, %laneid;
	// end inline asm
	shr.u32 	%r261, %r257, 5;
	mad.lo.s32 	%r262, %r261, 224, %r256;
	shl.b32 	%r263, %r262, 2;
	mov.u32 	%r264, _ZZN3cub18CUB_300001_SM_10006detail19adjacent_difference40DeviceAdjacentDifferenceDifferenceKernelINS2_10policy_hubIPjLb0EE9Policy500ES5_S5_N4cuda3std3__45minusIjEEijLb0ELb1EEEvT0_PT4_T1_T2_T3_E7storage;
	add.s32 	%r5, %r264, %r263;
	st.shared.u32 	[%r5], %r249;
	st.shared.u32 	[%r5+128], %r250;
	st.shared.u32 	[%r5+256], %r251;
	st.shared.u32 	[%r5+384], %r252;
	st.shared.u32 	[%r5+512], %r253;
	st.shared.u32 	[%r5+640], %r254;
	st.shared.u32 	[%r5+768], %r255;
	bar.warp.sync 	-1;
	mad.lo.s32 	%r6, %r256, 24, %r5;
	ld.shared.u32 	%r7, [%r6];
	ld.shared.u32 	%r8, [%r6+4];
	ld.shared.u32 	%r265, [%r6+8];
	ld.shared.u32 	%r266, [%r6+12];
	ld.shared.u32 	%r267, [%r6+16];
	ld.shared.u32 	%r268, [%r6+20];
	ld.shared.u32 	%r269, [%r6+24];
	bar.sync 	0;
	shl.b32 	%r270, %r257, 2;
	add.s32 	%r271, %r264, %r270;
	add.s32 	%r9, %r271, 512;
	st.shared.u32 	[%r271+512], %r269;
	bar.sync 	0;
	sub.s32 	%r10, %r269, %r268;
	sub.s32 	%r11, %r268, %r267;
	sub.s32 	%r12, %r267, %r266;
	sub.s32 	%r13, %r266, %r265;
	sub.s32 	%r14, %r265, %r8;
	setp.eq.s32 	%p54, %r257, 0;
	mov.u32 	%r281, %r7;
	@%p54 bra 	$L__BB9_4;
	ld.shared.u32 	%r272, [%r9+-4];
	sub.s32 	%r281, %r7, %r272;
$L__BB9_4:
	bar.sync 	0;
	st.shared.u32 	[%r6], %r281;
	sub.s32 	%r273, %r8, %r7;
	st.shared.u32 	[%r6+4], %r273;
	st.shared.u32 	[%r6+8], %r14;
	st.shared.u32 	[%r6+12], %r13;
	st.shared.u32 	[%r6+16], %r12;
	st.shared.u32 	[%r6+20], %r11;
	st.shared.u32 	[%r6+24], %r10;
	bar.warp.sync 	-1;
	ld.shared.u32 	%r274, [%r5];
	ld.shared.u32 	%r275, [%r5+128];
	ld.shared.u32 	%r276, [%r5+256];
	ld.shared.u32 	%r277, [%r5+384];
	ld.shared.u32 	%r278, [%r5+512];
	ld.shared.u32 	%r279, [%r5+640];
	ld.shared.u32 	%r280, [%r5+768];
	add.s64 	%rd62, %rd1, %rd60;
	st.global.u32 	[%rd62], %r274;
	st.global.u32 	[%rd62+128], %r275;
	st.global.u32 	[%rd62+256], %r276;
	st.global.u32 	[%rd62+384], %r277;
	st.global.u32 	[%rd62+512], %r278;
	st.global.u32 	[%rd62+640], %r279;
	st.global.u32 	[%rd62+768], %r280;
	bra.uni 	$L__BB9_79;
$L__BB9_5:
	mov.u32 	%r225, %tid.x;
	and.b32  	%r226, %r225, 31;
	and.b32  	%r227, %r225, 992;
	add.s32 	%r228, %r2, %r226;
	mad.lo.s32 	%r17, %r227, 7, %r228;
	mul.wide.u32 	%rd48, %r17, 4;
	add.s64 	%rd41, %rd9, %rd48;
	// begin inline asm
	ld.global.nc.u32 %r217, [%rd41];
	// end inline asm
	add.s64 	%rd42, %rd41, 128;
	// begin inline asm
	ld.global.nc.u32 %r218, [%rd42];
	// end inline asm
	add.s64 	%rd43, %rd41, 256;
	// begin inline asm
	ld.global.nc.u32 %r219, [%rd43];
	// end inline asm
	add.s64 	%rd44, %rd41, 384;
	// begin inline asm
	ld.global.nc.u32 %r220, [%rd44];
	// end inline asm
	add.s64 	%rd45, %rd41, 512;
	// begin inline asm
	ld.global.nc.u32 %r221, [%rd45];
	// end inline asm
	add.s64 	%rd46, %rd41, 640;
	// begin inline asm
	ld.global.nc.u32 %r222, [%rd46];
	// end inline asm
	add.s64 	%rd47, %rd41, 768;
	// begin inline asm
	ld.global.nc.u32 %r223, [%rd47];
	// end inline asm
	// begin inline asm
	mov.u32 %r224, %laneid;
	// end inline asm
	shr.u32 	%r229, %r225, 5;
	mad.lo.s32 	%r230, %r229, 224, %r224;
	shl.b32 	%r231, %r230, 2;
	mov.u32 	%r232, _ZZN3cub18CUB_300001_SM_10006detail19adjacent_difference40DeviceAdjacentDifferenceDifferenceKernelINS2_10policy_hubIPjLb0EE9Policy500ES5_S5_N4cuda3std3__45minusIjEEijLb0ELb1EEEvT0_PT4_T1_T2_T3_E7storage;
	add.s32 	%r18, %r232, %r231;
	st.shared.u32 	[%r18], %r217;
	st.shared.u32 	[%r18+128], %r218;
	st.shared.u32 	[%r18+256], %r219;
	st.shared.u32 	[%r18+384], %r220;
	st.shared.u32 	[%r18+512], %r221;
	st.shared.u32 	[%r18+640], %r222;
	st.shared.u32 	[%r18+768], %r223;
	bar.warp.sync 	-1;
	mad.lo.s32 	%r19, %r224, 24, %r18;
	ld.shared.u32 	%r20, [%r19];
	ld.shared.u32 	%r21, [%r19+4];
	ld.shared.u32 	%r233, [%r19+8];
	ld.shared.u32 	%r234, [%r19+12];
	ld.shared.u32 	%r235, [%r19+16];
	ld.shared.u32 	%r236, [%r19+20];
	ld.shared.u32 	%r237, [%r19+24];
	bar.sync 	0;
	mul.wide.u32 	%rd49, %r2, 4;
	add.s64 	%rd50, %rd2, %rd49;
	ld.global.u32 	%r282, [%rd50+-4];
	shl.b32 	%r238, %r225, 2;
	add.s32 	%r239, %r232, %r238;
	add.s32 	%r23, %r239, 512;
	st.shared.u32 	[%r239+512], %r237;
	bar.sync 	0;
	sub.s32 	%r24, %r237, %r236;
	sub.s32 	%r25, %r236, %r235;
	sub.s32 	%r26, %r235, %r234;
	sub.s32 	%r27, %r234, %r233;
	sub.s32 	%r28, %r233, %r21;
	setp.eq.s32 	%p53, %r225, 0;
	@%p53 bra 	$L__BB9_7;
	ld.shared.u32 	%r282, [%r23+-4];
$L__BB9_7:
	sub.s32 	%r240, %r20, %r282;
	bar.sync 	0;
	st.shared.u32 	[%r19], %r240;
	sub.s32 	%r241, %r21, %r20;
	st.shared.u32 	[%r19+4], %r241;
	st.shared.u32 	[%r19+8], %r28;
	st.shared.u32 	[%r19+12], %r27;
	st.shared.u32 	[%r19+16], %r26;
	st.shared.u32 	[%r19+20], %r25;
	st.shared.u32 	[%r19+24], %r24;
	bar.warp.sync 	-1;
	ld.shared.u32 	%r242, [%r18];
	ld.shared.u32 	%r243, [%r18+128];
	ld.shared.u32 	%r244, [%r18+256];
	ld.shared.u32 	%r245, [%r18+384];
	ld.shared.u32 	%r246, [%r18+512];
	ld.shared.u32 	%r247, [%r18+640];
	ld.shared.u32 	%r248, [%r18+768];
	add.s64 	%rd52, %rd1, %rd48;
	st.global.u32 	[%rd52], %r242;
	st.global.u32 	[%rd52+128], %r243;
	st.global.u32 	[%rd52+256], %r244;
	st.global.u32 	[%rd52+384], %r245;
	st.global.u32 	[%rd52+512], %r246;
	st.global.u32 	[%rd52+640], %r247;
	st.global.u32 	[%rd52+768], %r248;
	bra.uni 	$L__BB9_79;
$L__BB9_8:
	setp.ne.s32 	%p2, %r1, 0;
	@%p2 bra 	$L__BB9_43;
	mul.wide.u32 	%rd28, %r2, 4;
	add.s64 	%rd27, %rd9, %rd28;
	// begin inline asm
	ld.global.nc.u32 %r289, [%rd27];
	// end inline asm
	mov.u32 	%r32, %tid.x;
	and.b32  	%r189, %r32, 31;
	and.b32  	%r190, %r32, 992;
	mul.lo.s32 	%r191, %r190, 7;
	or.b32  	%r33, %r191, %r189;
	setp.ge.s32 	%p27, %r33, %r3;
	mov.u32 	%r283, %r289;
	@%p27 bra 	$L__BB9_11;
	mul.wide.u32 	%rd30, %r33, 4;
	add.s64 	%rd29, %rd27, %rd30;
	// begin inline asm
	ld.global.nc.u32 %r283, [%rd29];
	// end inline asm
$L__BB9_11:
	add.s32 	%r36, %r33, 32;
	setp.ge.s32 	%p28, %r36, %r3;
	shl.b32 	%r193, %r33, 2;
	cvt.u64.u32 	%rd31, %r193;
	add.s64 	%rd4, %rd27, %rd31;
	mov.u32 	%r284, %r289;
	@%p28 bra 	$L__BB9_13;
	add.s64 	%rd32, %rd4, 128;
	// begin inline asm
	ld.global.nc.u32 %r284, [%rd32];
	// end inline asm
$L__BB9_13:
	add.s32 	%r39, %r33, 64;
	setp.ge.s32 	%p29, %r39, %r3;
	mov.u32 	%r285, %r289;
	@%p29 bra 	$L__BB9_15;
	add.s64 	%rd33, %rd4, 256;
	// begin inline asm
	ld.global.nc.u32 %r285, [%rd33];
	// end inline asm
$L__BB9_15:
	add.s32 	%r42, %r33, 96;
	setp.ge.s32 	%p30, %r42, %r3;
	mov.u32 	%r286, %r289;
	@%p30 bra 	$L__BB9_17;
	add.s64 	%rd34, %rd4, 384;
	// begin inline asm
	ld.global.nc.u32 %r286, [%rd34];
	// end inline asm
$L__BB9_17:
	add.s32 	%r45, %r33, 128;
	setp.ge.s32 	%p31, %r45, %r3;
	mov.u32 	%r287, %r289;
	@%p31 bra 	$L__BB9_19;
	add.s64 	%rd35, %rd4, 512;
	// begin inline asm
	ld.global.nc.u32 %r287, [%rd35];
	// end inline asm
$L__BB9_19:
	add.s32 	%r48, %r33, 160;
	setp.ge.s32 	%p32, %r48, %r3;
	mov.u32 	%r288, %r289;
	@%p32 bra 	$L__BB9_21;
	add.s64 	%rd36, %rd4, 640;
	// begin inline asm
	ld.global.nc.u32 %r288, [%rd36];
	// end inline asm
$L__BB9_21:
	add.s32 	%r51, %r33, 192;
	setp.ge.s32 	%p33, %r51, %r3;
	@%p33 bra 	$L__BB9_23;
	add.s64 	%rd37, %rd4, 768;
	// begin inline asm
	ld.global.nc.u32 %r289, [%rd37];
	// end inline asm
$L__BB9_23:
	// begin inline asm
	mov.u32 %r200, %laneid;
	// end inline asm
	shr.u32 	%r201, %r32, 5;
	mad.lo.s32 	%r202, %r201, 224, %r200;
	shl.b32 	%r203, %r202, 2;
	mov.u32 	%r204, _ZZN3cub18CUB_300001_SM_10006detail19adjacent_difference40DeviceAdjacentDifferenceDifferenceKernelINS2_10policy_hubIPjLb0EE9Policy500ES5_S5_N4cuda3std3__45minusIjEEijLb0ELb1EEEvT0_PT4_T1_T2_T3_E7storage;
	add.s32 	%r54, %r204, %r203;
	st.shared.u32 	[%r54], %r283;
	st.shared.u32 	[%r54+128], %r284;
	st.shared.u32 	[%r54+256], %r285;
	st.shared.u32 	[%r54+384], %r286;
	st.shared.u32 	[%r54+512], %r287;
	st.shared.u32 	[%r54+640], %r288;
	st.shared.u32 	[%r54+768], %r289;
	bar.warp.sync 	-1;
	mad.lo.s32 	%r55, %r200, 24, %r54;
	ld.shared.u32 	%r296, [%r55];
	ld.shared.u32 	%r57, [%r55+4];
	ld.shared.u32 	%r58, [%r55+8];
	ld.shared.u32 	%r59, [%r55+12];
	ld.shared.u32 	%r60, [%r55+16];
	ld.shared.u32 	%r61, [%r55+20];
	ld.shared.u32 	%r62, [%r55+24];
	bar.sync 	0;
	shl.b32 	%r205, %r32, 2;
	add.s32 	%r206, %r204, %r205;
	add.s32 	%r63, %r206, 512;
	st.shared.u32 	[%r206+512], %r62;
	bar.sync 	0;
	mul.lo.s32 	%r64, %r32, 7;
	add.s32 	%r207, %r64, 7;
	setp.le.u32 	%p34, %r207, %r3;
	mov.u32 	%r290, %r61;
	mov.u32 	%r291, %r60;
	mov.u32 	%r292, %r59;
	mov.u32 	%r293, %r58;
	mov.u32 	%r294, %r57;
	mov.u32 	%r295, %r296;
	@%p34 bra 	$L__BB9_25;
	add.s32 	%r208, %r64, 6;
	setp.lt.u32 	%p35, %r208, %r3;
	selp.b32 	%r290, %r61, 0, %p35;
	add.s32 	%r209, %r64, 5;
	setp.lt.u32 	%p36, %r209, %r3;
	selp.b32 	%r291, %r60, 0, %p36;
	add.s32 	%r210, %r64, 4;
	setp.lt.u32 	%p37, %r210, %r3;
	selp.b32 	%r292, %r59, 0, %p37;
	add.s32 	%r211, %r64, 3;
	setp.lt.u32 	%p38, %r211, %r3;
	selp.b32 	%r293, %r58, 0, %p38;
	add.s32 	%r212, %r64, 2;
	setp.lt.u32 	%p39, %r212, %r3;
	selp.b32 	%r294, %r57, 0, %p39;
	add.s32 	%r213, %r64, 1;
	setp.lt.u32 	%p40, %r213, %r3;
	selp.b32 	%r295, %r296, 0, %p40;
$L__BB9_25:
	sub.s32 	%r77, %r57, %r295;
	sub.s32 	%r78, %r58, %r294;
	sub.s32 	%r79, %r59, %r293;
	sub.s32 	%r80, %r60, %r292;
	sub.s32 	%r81, %r61, %r291;
	sub.s32 	%r82, %r62, %r290;
	setp.eq.s32 	%p41, %r32, 0;
	setp.le.u32 	%p42, %r3, %r64;
	or.pred  	%p43, %p41, %p42;
	@%p43 bra 	$L__BB9_27;
	ld.shared.u32 	%r214, [%r63+-4];
	sub.s32 	%r296, %r296, %r214;
$L__BB9_27:
	bar.sync 	0;
	st.shared.u32 	[%r55], %r296;
	st.shared.u32 	[%r55+4], %r77;
	st.shared.u32 	[%r55+8], %r78;
	st.shared.u32 	[%r55+12], %r79;
	st.shared.u32 	[%r55+16], %r80;
	st.shared.u32 	[%r55+20], %r81;
	st.shared.u32 	[%r55+24], %r82;
	bar.warp.sync 	-1;
	ld.shared.u32 	%r85, [%r54];
	ld.shared.u32 	%r86, [%r54+128];
	ld.shared.u32 	%r87, [%r54+256];
	ld.shared.u32 	%r88, [%r54+384];
	ld.shared.u32 	%r89, [%r54+512];
	ld.shared.u32 	%r90, [%r54+640];
	ld.shared.u32 	%r91, [%r54+768];
	setp.ne.s32 	%p44, %r32, 0;
	@%p44 bra 	$L__BB9_29;
	st.volatile.shared.u32 	[_ZZN3cub18CUB_300001_SM_10006detail19adjacent_difference40DeviceAdjacentDifferenceDifferenceKernelINS2_10policy_hubIPjLb0EE9Policy500ES5_S5_N4cuda3std3__45minusIjEEijLb0ELb1EEEvT0_PT4_T1_T2_T3_E7storage+3584], %r3;
$L__BB9_29:
	bar.sync 	0;
	ld.volatile.shared.u32 	%r92, [_ZZN3cub18CUB_300001_SM_10006detail19adjacent_difference40DeviceAdjacentDifferenceDifferenceKernelINS2_10policy_hubIPjLb0EE9Policy500ES5_S5_N4cuda3std3__45minusIjEEijLb0ELb1EEEvT0_PT4_T1_T2_T3_E7storage+3584];
	setp.ge.s32 	%p45, %r33, %r92;
	@%p45 bra 	$L__BB9_31;
	add.s32 	%r215, %r33, %r2;
	mul.wide.u32 	%rd38, %r215, 4;
	add.s64 	%rd39, %rd1, %rd38;
	st.global.u32 	[%rd39], %r85;
$L__BB9_31:
	setp.ge.s32 	%p46, %r36, %r92;
	add.s32 	%r216, %r33, %r2;
	mul.wide.u32 	%rd40, %r216, 4;
	add.s64 	%rd5, %rd1, %rd40;
	@%p46 bra 	$L__BB9_33;
	st.global.u32 	[%rd5+128], %r86;
$L__BB9_33:
	setp.ge.s32 	%p47, %r39, %r92;
	@%p47 bra 	$L__BB9_35;
	st.global.u32 	[%rd5+256], %r87;
$L__BB9_35:
	setp.ge.s32 	%p48, %r42, %r92;
	@%p48 bra 	$L__BB9_37;
	st.global.u32 	[%rd5+384], %r88;
$L__BB9_37:
	setp.ge.s32 	%p49, %r45, %r92;
	@%p49 bra 	$L__BB9_39;
	st.global.u32 	[%rd5+512], %r89;
$L__BB9_39:
	setp.ge.s32 	%p50, %r48, %r92;
	@%p50 bra 	$L__BB9_41;
	st.global.u32 	[%rd5+640], %r90;
$L__BB9_41:
	setp.ge.s32 	%p51, %r51, %r92;
	@%p51 bra 	$L__BB9_79;
	st.global.u32 	[%rd5+768], %r91;
	bra.uni 	$L__BB9_79;
$L__BB9_43:
	mul.wide.u32 	%rd12, %r2, 4;
	add.s64 	%rd11, %rd9, %rd12;
	// begin inline asm
	ld.global.nc.u32 %r303, [%rd11];
	// end inline asm
	mov.u32 	%r94, %tid.x;
	and.b32  	%r159, %r94, 31;
	and.b32  	%r160, %r94, 992;
	mul.lo.s32 	%r161, %r160, 7;
	or.b32  	%r95, %r161, %r159;
	setp.ge.s32 	%p3, %r95, %r3;
	mov.u32 	%r297, %r303;
	@%p3 bra 	$L__BB9_45;
	add.s32 	%r163, %r95, %r2;
	mul.wide.u32 	%rd14, %r163, 4;
	add.s64 	%rd13, %rd9, %rd14;
	// begin inline asm
	ld.global.nc.u32 %r297, [%rd13];
	// end inline asm
$L__BB9_45:
	add.s32 	%r98, %r95, 32;
	setp.ge.s32 	%p4, %r98, %r3;
	shl.b32 	%r164, %r95, 2;
	cvt.u64.u32 	%rd15, %r164;
	add.s64 	%rd7, %rd11, %rd15;
	mov.u32 	%r298, %r303;
	@%p4 bra 	$L__BB9_47;
	add.s64 	%rd16, %rd7, 128;
	// begin inline asm
	ld.global.nc.u32 %r298, [%rd16];
	// end inline asm
$L__BB9_47:
	add.s32 	%r101, %r95, 64;
	setp.ge.s32 	%p5, %r101, %r3;
	mov.u32 	%r299, %r303;
	@%p5 bra 	$L__BB9_49;
	add.s64 	%rd17, %rd7, 256;
	// begin inline asm
	ld.global.nc.u32 %r299, [%rd17];
	// end inline asm
$L__BB9_49:
	add.s32 	%r104, %r95, 96;
	setp.ge.s32 	%p6, %r104, %r3;
	mov.u32 	%r300, %r303;
	@%p6 bra 	$L__BB9_51;
	add.s64 	%rd18, %rd7, 384;
	// begin inline asm
	ld.global.nc.u32 %r300, [%rd18];
	// end inline asm
$L__BB9_51:
	add.s32 	%r107, %r95, 128;
	setp.ge.s32 	%p7, %r107, %r3;
	mov.u32 	%r301, %r303;
	@%p7 bra 	$L__BB9_53;
	add.s64 	%rd19, %rd7, 512;
	// begin inline asm
	ld.global.nc.u32 %r301, [%rd19];
	// end inline asm
$L__BB9_53:
	add.s32 	%r110, %r95, 160;
	setp.ge.s32 	%p8, %r110, %r3;
	mov.u32 	%r302, %r303;
	@%p8 bra 	$L__BB9_55;
	add.s64 	%rd20, %rd7, 640;
	// begin inline asm
	ld.global.nc.u32 %r302, [%rd20];
	// end inline asm
$L__BB9_55:
	add.s32 	%r113, %r95, 192;
	setp.ge.s32 	%p9, %r113, %r3;
	@%p9 bra 	$L__BB9_57;
	add.s64 	%rd21, %rd7, 768;
	// begin inline asm
	ld.global.nc.u32 %r303, [%rd21];
	// end inline asm
$L__BB9_57:
	// begin inline asm
	mov.u32 %r171, %laneid;
	// end inline asm
	shr.u32 	%r172, %r94, 5;
	mad.lo.s32 	%r173, %r172, 224, %r171;
	shl.b32 	%r174, %r173, 2;
	mov.u32 	%r175, _ZZN3cub18CUB_300001_SM_10006detail19adjacent_difference40DeviceAdjacentDifferenceDifferenceKernelINS2_10policy_hubIPjLb0EE9Policy500ES5_S5_N4cuda3std3__45minusIjEEijLb0ELb1EEEvT0_PT4_T1_T2_T3_E7storage;
	add.s32 	%r116, %r175, %r174;
	st.shared.u32 	[%r116], %r297;
	st.shared.u32 	[%r116+128], %r298;
	st.shared.u32 	[%r116+256], %r299;
	st.shared.u32 	[%r116+384], %r300;
	st.shared.u32 	[%r116+512], %r301;
	st.shared.u32 	[%r116+640], %r302;
	st.shared.u32 	[%r116+768], %r303;
	bar.warp.sync 	-1;
	mad.lo.s32 	%r117, %r171, 24, %r116;
	ld.shared.u32 	%r310, [%r117];
	ld.shared.u32 	%r119, [%r117+4];
	ld.shared.u32 	%r120, [%r117+8];
	ld.shared.u32 	%r121, [%r117+12];
	ld.shared.u32 	%r122, [%r117+16];
	ld.shared.u32 	%r123, [%r117+20];
	ld.shared.u32 	%r124, [%r117+24];
	bar.sync 	0;
	add.s64 	%rd23, %rd2, %rd12;
	ld.global.u32 	%r125, [%rd23+-4];
	shl.b32 	%r176, %r94, 2;
	add.s32 	%r177, %r175, %r176;
	add.s32 	%r126, %r177, 512;
	st.shared.u32 	[%r177+512], %r124;
	bar.sync 	0;
	mul.lo.s32 	%r127, %r94, 7;
	add.s32 	%r178, %r127, 7;
	setp.le.u32 	%p10, %r178, %r3;
	mov.u32 	%r304, %r310;
	mov.u32 	%r305, %r119;
	mov.u32 	%r306, %r120;
	mov.u32 	%r307, %r121;
	mov.u32 	%r308, %r122;
	mov.u32 	%r309, %r123;
	@%p10 bra 	$L__BB9_59;
	add.s32 	%r179, %r127, 6;
	setp.lt.u32 	%p11, %r179, %r3;
	selp.b32 	%r309, %r123, 0, %p11;
	add.s32 	%r180, %r127, 5;
	setp.lt.u32 	%p12, %r180, %r3;
	selp.b32 	%r308, %r122, 0, %p12;
	add.s32 	%r181, %r127, 4;
	setp.lt.u32 	%p13, %r181, %r3;
	selp.b32 	%r307, %r121, 0, %p13;
	add.s32 	%r182, %r127, 3;
	setp.lt.u32 	%p14, %r182, %r3;
	selp.b32 	%r306, %r120, 0, %p14;
	add.s32 	%r183, %r127, 2;
	setp.lt.u32 	%p15, %r183, %r3;
	selp.b32 	%r305, %r119, 0, %p15;
	add.s32 	%r184, %r127, 1;
	setp.lt.u32 	%p16, %r184, %r3;
	selp.b32 	%r304, %r310, 0, %p16;
$L__BB9_59:
	sub.s32 	%r140, %r124, %r309;
	sub.s32 	%r141, %r123, %r308;
	sub.s32 	%r142, %r122, %r307;
	sub.s32 	%r143, %r121, %r306;
	sub.s32 	%r144, %r120, %r305;
	sub.s32 	%r145, %r119, %r304;
	setp.le.u32 	%p17, %r3, %r127;
	@%p17 bra 	$L__BB9_63;
	setp.ne.s32 	%p18, %r94, 0;
	@%p18 bra 	$L__BB9_62;
	sub.s32 	%r310, %r310, %r125;
	bra.uni 	$L__BB9_63;
$L__BB9_62:
	ld.shared.u32 	%r185, [%r126+-4];
	sub.s32 	%r310, %r310, %r185;
$L__BB9_63:
	bar.sync 	0;
	st.shared.u32 	[%r117], %r310;
	st.shared.u32 	[%r117+4], %r145;
	st.shared.u32 	[%r117+8], %r144;
	st.shared.u32 	[%r117+12], %r143;
	st.shared.u32 	[%r117+16], %r142;
	st.shared.u32 	[%r117+20], %r141;
	st.shared.u32 	[%r117+24], %r140;
	bar.warp.sync 	-1;
	ld.shared.u32 	%r149, [%r116];
	ld.shared.u32 	%r150, [%r116+128];
	ld.shared.u32 	%r151, [%r116+256];
	ld.shared.u32 	%r152, [%r116+384];
	ld.shared.u32 	%r153, [%r116+512];
	ld.shared.u32 	%r154, [%r116+640];
	ld.shared.u32 	%r155, [%r116+768];
	setp.ne.s32 	%p19, %r94, 0;
	@%p19 bra 	$L__BB9_65;
	st.volatile.shared.u32 	[_ZZN3cub18CUB_300001_SM_10006detail19adjacent_difference40DeviceAdjacentDifferenceDifferenceKernelINS2_10policy_hubIPjLb0EE9Policy500ES5_S5_N4cuda3std3__45minusIjEEijLb0ELb1EEEvT0_PT4_T1_T2_T3_E7storage+3584], %r3;
$L__BB9_65:
	bar.sync 	0;
	ld.volatile.shared.u32 	%r156, [_ZZN3cub18CUB_300001_SM_10006detail19adjacent_difference40DeviceAdjacentDifferenceDifferenceKernelINS2_10policy_hubIPjLb0EE9Policy500ES5_S5_N4cuda3std3__45minusIjEEijLb0ELb1EEEvT0_PT4_T1_T2_T3_E7storage+3584];
	setp.ge.s32 	%p20, %r95, %r156;
	@%p20 bra 	$L__BB9_67;
	add.s32 	%r186, %r95, %r2;
	mul.wide.u32 	%rd24, %r186, 4;
	add.s64 	%rd25, %rd1, %rd24;
	st.global.u32 	[%rd25], %r149;
$L__BB9_67:
	setp.ge.s32 	%p21, %r98, %r156;
	add.s32 	%r187, %r95, %r2;
	mul.wide.u32 	%rd26, %r187, 4;
	add.s64 	%rd8, %rd1, %rd26;
	@%p21 bra 	$L__BB9_69;
	st.global.u32 	[%rd8+128], %r150;
$L__BB9_69:
	setp.ge.s32 	%p22, %r101, %r156;
	@%p22 bra 	$L__BB9_71;
	st.global.u32 	[%rd8+256], %r151;
$L__BB9_71:
	setp.ge.s32 	%p23, %r104, %r156;
	@%p23 bra 	$L__BB9_73;
	st.global.u32 	[%rd8+384], %r152;
$L__BB9_73:
	setp.ge.s32 	%p24, %r107, %r156;
	@%p24 bra 	$L__BB9_75;
	st.global.u32 	[%rd8+512], %r153;
$L__BB9_75:
	setp.ge.s32 	%p25, %r110, %r156;
	@%p25 bra 	$L__BB9_77;
	st.global.u32 	[%rd8+640], %r154;
$L__BB9_77:
	setp.ge.s32 	%p26, %r113, %r156;
	@%p26 bra 	$L__BB9_79;
	st.global.u32 	[%rd8+768], %r155;
$L__BB9_79:
	ret;

}
	// .globl	_ZN3cub18CUB_300001_SM_10006detail19adjacent_difference40DeviceAdjacentDifferenceDifferenceKernelINS2_10policy_hubIPjLb0EE9Policy500ES5_S5_N4cuda3std3__45minusIjEEljLb0ELb1EEEvT0_PT4_T1_T2_T3_
.visible .entry _ZN3cub18CUB_300001_SM_10006detail19adjacent_difference40DeviceAdjacentDifferenceDifferenceKernelINS2_10policy_hubIPjLb0EE9Policy500ES5_S5_N4cuda3std3__45minusIjEEljLb0ELb1EEEvT0_PT4_T1_T2_T3_(
	.param .u64 .ptr .align 1 _ZN3cub18CUB_300001_SM_10006detail19adjacent_difference40DeviceAdjacentDifferenceDifferenceKernelINS2_10policy_hubIPjLb0EE9Policy500ES5_S5_N4cuda3std3__45minusIjEEljLb0ELb1EEEvT0_PT4_T1_T2_T3__param_0,
	.param .u64 .ptr .align 1 _ZN3cub18CUB_300001_SM_10006detail19adjacent_difference40DeviceAdjacentDifferenceDifferenceKernelINS2_10policy_hubIPjLb0EE9Policy500ES5_S5_N4cuda3std3__45minusIjEEljLb0ELb1EEEvT0_PT4_T1_T2_T3__param_1,
	.param .u64 .ptr .align 1 _ZN3cub18CUB_300001_SM_10006detail19adjacent_difference40DeviceAdjacentDifferenceDifferenceKernelINS2_10policy_hubIPjLb0EE9Policy500ES5_S5_N4cuda3std3__45minusIjEEljLb0ELb1EEEvT0_PT4_T1_T2_T3__param_2,
	.param .align 1 .b8 _ZN3cub18CUB_300001_SM_10006detail19adjacent_difference40DeviceAdjacentDifferenceDifferenceKernelINS2_10policy_hubIPjLb0EE9Policy500ES5_S5_N4cuda3std3__45minusIjEEljLb0ELb1EEEvT0_PT4_T1_T2_T3__param_3[1],
	.param .u64 _ZN3cub18CUB_300001_SM_10006detail19adjacent_difference40DeviceAdjacentDifferenceDifferenceKernelINS2_10policy_hubIPjLb0EE9Policy500ES5_S5_N4cuda3std3__45minusIjEEljLb0ELb1EEEvT0_PT4_T1_T2_T3__param_4
)
{
	.reg .pred 	%p<55>;
	.reg .b32 	%r<304>;
	.reg .b64 	%rd<66>;
	// demoted variable
	.shared .align 16 .b8 _ZZN3cub18CUB_300001_SM_10006detail19adjacent_difference40DeviceAdjacentDifferenceDifferenceKernelINS2_10policy_hubIPjLb0EE9Policy500ES5_S5_N4cuda3std3__45minusIjEEljLb0ELb1EEEvT0_PT4_T1_T2_T3_E7storage[3600];
	ld.param.u64 	%rd11, [_ZN3cub18CUB_300001_SM_10006detail19adjacent_difference40DeviceAdjacentDifferenceDifferenceKernelINS2_10policy_hubIPjLb0EE9Policy500ES5_S5_N4cuda3std3__45minusIjEEljLb0ELb1EEEvT0_PT4_T1_T2_T3__param_0];
	ld.param.u64 	%rd12, [_ZN3cub18CUB_300001_SM_10006detail19adjacent_difference40DeviceAdjacentDifferenceDifferenceKernelINS2_10policy_hubIPjLb0EE9Policy500ES5_S5_N4cuda3std3__45minusIjEEljLb0ELb1EEEvT0_PT4_T1_T2_T3__param_2];
	ld.param.u64 	%rd13, [_ZN3cub18CUB_300001_SM_10006detail19adjacent_difference40DeviceAdjacentDifferenceDifferenceKernelINS2_10policy_hubIPjLb0EE9Policy500ES5_S5_N4cuda3std3__45minusIjEEljLb0ELb1EEEvT0_PT4_T1_T2_T3__param_4];
	cvta.to.global.u64 	%rd1, %rd12;
	cvta.to.global.u64 	%rd2, %rd11;
	mov.u32 	%r1, %ctaid.x;
	mul.wide.u32 	%rd3, %r1, 896;
	sub.s64 	%rd4, %rd13, %rd3;
	setp.lt.s64 	%p1, %rd4, 897;
	@%p1 bra 	$L__BB10_8;
	setp.ne.s32 	%p52, %r1, 0;
	@%p52 bra 	$L__BB10_5;
	mov.u32 	%r249, %tid.x;
	and.b32  	%r250, %r249, 31;
	and.b32  	%r251, %r249, 992;
	mul.lo.s32 	%r252, %r251, 7;
	or.b32  	%r253, %r252, %r250;
	cvt.u64.u32 	%rd62, %r253;
	add.s64 	%rd5, %rd3, %rd62;
	shl.b64 	%rd63, %rd5, 2;
	add.s64 	%rd55, %rd11, %rd63;
	// begin inline asm
	ld.global.nc.u32 %r241, [%rd55];
	// end inline asm
	add.s64 	%rd56, %rd55, 128;
	// begin inline asm
	ld.global.nc.u32 %r242, [%rd56];
	// end inline asm
	add.s64 	%rd57, %rd55, 256;
	// begin inline asm
	ld.global.nc.u32 %r243, [%rd57];
	// end inline asm
	add.s64 	%rd58, %rd55, 384;
	// begin inline asm
	ld.global.nc.u32 %r244, [%rd58];
	// end inline asm
	add.s64 	%rd59, %rd55, 512;
	// begin inline asm
	ld.global.nc.u32 %r245, [%rd59];
	// end inline asm
	add.s64 	%rd60, %rd55, 640;
	// begin inline asm
	ld.global.nc.u32 %r246, [%rd60];
	// end inline asm
	add.s64 	%rd61, %rd55, 768;
	// begin inline asm
	ld.global.nc.u32 %r247, [%rd61];
	// end inline asm
	// begin inline asm
	mov.u32 %r248, %laneid;
	// end inline asm
	shr.u32 	%r254, %r249, 5;
	mad.lo.s32 	%r255, %r254, 224, %r248;
	shl.b32 	%r256, %r255, 2;
	mov.u32 	%r257, _ZZN3cub18CUB_300001_SM_10006detail19adjacent_difference40DeviceAdjacentDifferenceDifferenceKernelINS2_10policy_hubIPjLb0EE9Policy500ES5_S5_N4cuda3std3__45minusIjEEljLb0ELb1EEEvT0_PT4_T1_T2_T3_E7storage;
	add.s32 	%r2, %r257, %r256;
	st.shared.u32 	[%r2], %r241;
	st.shared.u32 	[%r2+128], %r242;
	st.shared.u32 	[%r2+256], %r243;
	st.shared.u32 	[%r2+384], %r244;
	st.shared.u32 	[%r2+512], %r245;
	st.shared.u32 	[%r2+640], %r246;
	st.shared.u32 	[%r2+768], %r247;
	bar.warp.sync 	-1;
	mad.lo.s32 	%r3, %r248, 24, %r2;
	ld.shared.u32 	%r4, [%r3];
	ld.shared.u32 	%r5, [%r3+4];
	ld.shared.u32 	%r258, [%r3+8];
	ld.shared.u32 	%r259, [%r3+12];
	ld.shared.u32 	%r260, [%r3+16];
	ld.shared.u32 	%r261, [%r3+20];
	ld.shared.u32 	%r262, [%r3+24];
	bar.sync 	0;
	shl.b32 	%r263, %r249, 2;
	add.s32 	%r264, %r257, %r263;
	add.s32 	%r6, %r264, 512;
	st.shared.u32 	[%r264+512], %r262;
	bar.sync 	0;
	sub.s32 	%r7, %r262, %r261;
	sub.s32 	%r8, %r261, %r260;
	sub.s32 	%r9, %r260, %r259;
	sub.s32 	%r10, %r259, %r258;
	sub.s32 	%r11, %r258, %r5;
	setp.eq.s32 	%p54, %r249, 0;
	mov.u32 	%r274, %r4;
	@%p54 bra 	$L__BB10_4;
	ld.shared.u32 	%r265, [%r6+-4];
	sub.s32 	%r274, %r4, %r265;
$L__BB10_4:
	bar.sync 	0;
	st.shared.u32 	[%r3], %r274;
	sub.s32 	%r266, %r5, %r4;
	st.shared.u32 	[%r3+4], %r266;
	st.shared.u32 	[%r3+8], %r11;
	st.shared.u32 	[%r3+12], %r10;
	st.shared.u32 	[%r3+16], %r9;
	st.shared.u32 	[%r3+20], %r8;
	st.shared.u32 	[%r3+24], %r7;
	bar.warp.sync 	-1;
	ld.shared.u32 	%r267, [%r2];
	ld.shared.u32 	%r268, [%r2+128];
	ld.shared.u32 	%r269, [%r2+256];
	ld.shared.u32 	%r270, [%r2+384];
	ld.shared.u32 	%r271, [%r2+512];
	ld.shared.u32 	%r272, [%r2+640];
	ld.shared.u32 	%r273, [%r2+768];
	add.s64 	%rd65, %rd1, %rd63;
	st.global.u32 	[%rd65], %r267;
	st.global.u32 	[%rd65+128], %r268;
	st.global.u32 	[%rd65+256], %r269;
	st.global.u32 	[%rd65+384], %r270;
	st.global.u32 	[%rd65+512], %r271;
	st.global.u32 	[%rd65+640], %r272;
	st.global.u32 	[%rd65+768], %r273;
	bra.uni 	$L__BB10_79;
$L__BB10_5:
	mov.u32 	%r216, %tid.x;
	and.b32  	%r217, %r216, 31;
	and.b32  	%r218, %r216, 992;
	mul.lo.s32 	%r219, %r218, 7;
	or.b32  	%r220, %r219, %r217;
	cvt.u64.u32 	%rd49, %r220;
	add.s64 	%rd6, %rd3, %rd49;
	shl.b64 	%rd50, %rd6, 2;
	add.s64 	%rd42, %rd11, %rd50;
	// begin inline asm
	ld.global.nc.u32 %r208, [%rd42];
	// end inline asm
	add.s64 	%rd43, %rd42, 128;
	// begin inline asm
	ld.global.nc.u32 %r209, [%rd43];
	// end inline asm
	add.s64 	%rd44, %rd42, 256;
	// begin inline asm
	ld.global.nc.u32 %r210, [%rd44];
	// end inline asm
	add.s64 	%rd45, %rd42, 384;
	// begin inline asm
	ld.global.nc.u32 %r211, [%rd45];
	// end inline asm
	add.s64 	%rd46, %rd42, 512;
	// begin inline asm
	ld.global.nc.u32 %r212, [%rd46];
	// end inline asm
	add.s64 	%rd47, %rd42, 640;
	// begin inline asm
	ld.global.nc.u32 %r213, [%rd47];
	// end inline asm
	add.s64 	%rd48, %rd42, 768;
	// begin inline asm
	ld.global.nc.u32 %r214, [%rd48];
	// end inline asm
	// begin inline asm
	mov.u32 %r215, %laneid;
	// end inline asm
	shr.u32 	%r221, %r216, 5;
	mad.lo.s32 	%r222, %r221, 224, %r215;
	shl.b32 	%r223, %r222, 2;
	mov.u32 	%r224, _ZZN3cub18CUB_300001_SM_10006detail19adjacent_difference40DeviceAdjacentDifferenceDifferenceKernelINS2_10policy_hubIPjLb0EE9Policy500ES5_S5_N4cuda3std3__45minusIjEEljLb0ELb1EEEvT0_PT4_T1_T2_T3_E7storage;
	add.s32 	%r14, %r224, %r223;
	st.shared.u32 	[%r14], %r208;
	st.shared.u32 	[%r14+128], %r209;
	st.shared.u32 	[%r14+256], %r210;
	st.shared.u32 	[%r14+384], %r211;
	st.shared.u32 	[%r14+512], %r212;
	st.shared.u32 	[%r14+640], %r213;
	st.shared.u32 	[%r14+768], %r214;
	bar.warp.sync 	-1;
	mad.lo.s32 	%r15, %r215, 24, %r14;
	ld.shared.u32 	%r16, [%r15];
	ld.shared.u32 	%r17, [%r15+4];
	ld.shared.u32 	%r225, [%r15+8];
	ld.shared.u32 	%r226, [%r15+12];
	ld.shared.u32 	%r227, [%r15+16];
	ld.shared.u32 	%r228, [%r15+20];
	ld.shared.u32 	%r229, [%r15+24];
	bar.sync 	0;
	shl.b64 	%rd51, %rd3, 2;
	add.s64 	%rd52, %rd2, %rd51;
	ld.global.u32 	%r275, [%rd52+-4];
	shl.b32 	%r230, %r216, 2;
	add.s32 	%r231, %r224, %r230;
	add.s32 	%r19, %r231, 512;
	st.shared.u32 	[%r231+512], %r229;
	bar.sync 	0;
	sub.s32 	%r20, %r229, %r228;
	sub.s32 	%r21, %r228, %r227;
	sub.s32 	%r22, %r227, %r226;
	sub.s32 	%r23, %r226, %r225;
	sub.s32 	%r24, %r225, %r17;
	setp.eq.s32 	%p53, %r216, 0;
	@%p53 bra 	$L__BB10_7;
	ld.shared.u32 	%r275, [%r19+-4];
$L__BB10_7:
	sub.s32 	%r232, %r16, %r275;
	bar.sync 	0;
	st.shared.u32 	[%r15], %r232;
	sub.s32 	%r233, %r17, %r16;
	st.shared.u32 	[%r15+4], %r233;
	st.shared.u32 	[%r15+8], %r24;
	st.shared.u32 	[%r15+12], %r23;
	st.shared.u32 	[%r15+16], %r22;
	st.shared.u32 	[%r15+20], %r21;
	st.shared.u32 	[%r15+24], %r20;
	bar.warp.sync 	-1;
	ld.shared.u32 	%r234, [%r14];
	ld.shared.u32 	%r235, [%r14+128];
	ld.shared.u32 	%r236, [%r14+256];
	ld.shared.u32 	%r237, [%r14+384];
	ld.shared.u32 	%r238, [%r14+512];
	ld.shared.u32 	%r239, [%r14+640];
	ld.shared.u32 	%r240, [%r14+768];
	add.s64 	%rd54, %rd1, %rd50;
	st.global.u32 	[%rd54], %r234;
	st.global.u32 	[%rd54+128], %r235;
	st.global.u32 	[%rd54+256], %r236;
	st.global.u32 	[%rd54+384], %r237;
	st.global.u32 	[%rd54+512], %r238;
	st.global.u32 	[%rd54+640], %r239;
	st.global.u32 	[%rd54+768], %r240;
	bra.uni 	$L__BB10_79;
$L__BB10_8:
	cvt.u32.u64 	%r27, %rd4;
	setp.ne.s32 	%p2, %r1, 0;
	@%p2 bra 	$L__BB10_43;
	shl.b64 	%rd30, %rd3, 2;
	add.s64 	%rd29, %rd11, %rd30;
	// begin inline asm
	ld.global.nc.u32 %r282, [%rd29];
	// end inline asm
	mov.u32 	%r29, %tid.x;
	and.b32  	%r182, %r29, 31;
	and.b32  	%r183, %r29, 992;
	mul.lo.s32 	%r184, %r183, 7;
	or.b32  	%r30, %r184, %r182;
	setp.ge.s32 	%p27, %r30, %r27;
	shl.b32 	%r185, %r30, 2;
	cvt.u64.u32 	%rd31, %r185;
	add.s64 	%rd7, %rd29, %rd31;
	mov.u32 	%r276, %r282;
	@%p27 bra 	$L__BB10_11;
	// begin inline asm
	ld.global.nc.u32 %r276, [%rd7];
	// end inline asm
$L__BB10_11:
	add.s32 	%r33, %r30, 32;
	setp.ge.s32 	%p28, %r33, %r27;
	mov.u32 	%r277, %r282;
	@%p28 bra 	$L__BB10_13;
	add.s64 	%rd33, %rd7, 128;
	// begin inline asm
	ld.global.nc.u32 %r277, [%rd33];
	// end inline asm
$L__BB10_13:
	add.s32 	%r36, %r30, 64;
	setp.ge.s32 	%p29, %r36, %r27;
	mov.u32 	%r278, %r282;
	@%p29 bra 	$L__BB10_15;
	add.s64 	%rd34, %rd7, 256;
	// begin inline asm
	ld.global.nc.u32 %r278, [%rd34];
	// end inline asm
$L__BB10_15:
	add.s32 	%r39, %r30, 96;
	setp.ge.s32 	%p30, %r39, %r27;
	mov.u32 	%r279, %r282;
	@%p30 bra 	$L__BB10_17;
	add.s64 	%rd35, %rd7, 384;
	// begin inline asm
	ld.global.nc.u32 %r279, [%rd35];
	// end inline asm
$L__BB10_17:
	add.s32 	%r42, %r30, 128;
	setp.ge.s32 	%p31, %r42, %r27;
	mov.u32 	%r280, %r282;
	@%p31 bra 	$L__BB10_19;
	add.s64 	%rd36, %rd7, 512;
	// begin inline asm
	ld.global.nc.u32 %r280, [%rd36];
	// end inline asm
$L__BB10_19:
	add.s32 	%r45, %r30, 160;
	setp.ge.s32 	%p32, %r45, %r27;
	mov.u32 	%r281, %r282;
	@%p32 bra 	$L__BB10_21;
	add.s64 	%rd37, %rd7, 640;
	// begin inline asm
	ld.global.nc.u32 %r281, [%rd37];
	// end inline asm
$L__BB10_21:
	add.s32 	%r48, %r30, 192;
	setp.ge.s32 	%p33, %r48, %r27;
	@%p33 bra 	$L__BB10_23;
	add.s64 	%rd38, %rd7, 768;
	// begin inline asm
	ld.global.nc.u32 %r282, [%rd38];
	// end inline asm
$L__BB10_23:
	// begin inline asm
	mov.u32 %r193, %laneid;
	// end inline asm
	shr.u32 	%r194, %r29, 5;
	mad.lo.s32 	%r195, %r194, 224, %r193;
	shl.b32 	%r196, %r195, 2;
	mov.u32 	%r197, _ZZN3cub18CUB_300001_SM_10006detail19adjacent_difference40DeviceAdjacentDifferenceDifferenceKernelINS2_10policy_hubIPjLb0EE9Policy500ES5_S5_N4cuda3std3__45minusIjEEljLb0ELb1EEEvT0_PT4_T1_T2_T3_E7storage;
	add.s32 	%r51, %r197, %r196;
	st.shared.u32 	[%r51], %r276;
	st.shared.u32 	[%r51+128], %r277;
	st.shared.u32 	[%r51+256], %r278;
	st.shared.u32 	[%r51+384], %r279;
	st.shared.u32 	[%r51+512], %r280;
	st.shared.u32 	[%r51+640], %r281;
	st.shared.u32 	[%r51+768], %r282;
	bar.warp.sync 	-1;
	mad.lo.s32 	%r52, %r193, 24, %r51;
	ld.shared.u32 	%r289, [%r52];
	ld.shared.u32 	%r54, [%r52+4];
	ld.shared.u32 	%r55, [%r52+8];
	ld.shared.u32 	%r56, [%r52+12];
	ld.shared.u32 	%r57, [%r52+16];
	ld.shared.u32 	%r58, [%r52+20];
	ld.shared.u32 	%r59, [%r52+24];
	bar.sync 	0;
	shl.b32 	%r198, %r29, 2;
	add.s32 	%r199, %r197, %r198;
	add.s32 	%r60, %r199, 512;
	st.shared.u32 	[%r199+512], %r59;
	bar.sync 	0;
	mul.lo.s32 	%r61, %r29, 7;
	add.s32 	%r200, %r61, 7;
	setp.le.u32 	%p34, %r200, %r27;
	mov.u32 	%r283, %r58;
	mov.u32 	%r284, %r57;
	mov.u32 	%r285, %r56;
	mov.u32 	%r286, %r55;
	mov.u32 	%r287, %r54;
	mov.u32 	%r288, %r289;
	@%p34 bra 	$L__BB10_25;
	add.s32 	%r201, %r61, 6;
	setp.lt.u32 	%p35, %r201, %r27;
	selp.b32 	%r283, %r58, 0, %p35;
	add.s32 	%r202, %r61, 5;
	setp.lt.u32 	%p36, %r202, %r27;
	selp.b32 	%r284, %r57, 0, %p36;
	add.s32 	%r203, %r61, 4;
	setp.lt.u32 	%p37, %r203, %r27;
	selp.b32 	%r285, %r56, 0, %p37;
	add.s32 	%r204, %r61, 3;
	setp.lt.u32 	%p38, %r204, %r27;
	selp.b32 	%r286, %r55, 0, %p38;
	add.s32 	%r205, %r61, 2;
	setp.lt.u32 	%p39, %r205, %r27;
	selp.b32 	%r287, %r54, 0, %p39;
	add.s32 	%r206, %r61, 1;
	setp.lt.u32 	%p40, %r206, %r27;
	selp.b32 	%r288, %r289, 0, %p40;
$L__BB10_25:
	sub.s32 	%r74, %r54, %r288;
	sub.s32 	%r75, %r55, %r287;
	sub.s32 	%r76, %r56, %r286;
	sub.s32 	%r77, %r57, %r285;
	sub.s32 	%r78, %r58, %r284;
	sub.s32 	%r79, %r59, %r283;
	setp.eq.s32 	%p41, %r29, 0;
	setp.ge.u32 	%p42, %r61, %r27;
	or.pred  	%p43, %p41, %p42;
	@%p43 bra 	$L__BB10_27;
	ld.shared.u32 	%r207, [%r60+-4];
	sub.s32 	%r289, %r289, %r207;
$L__BB10_27:
	bar.sync 	0;
	st.shared.u32 	[%r52], %r289;
	st.shared.u32 	[%r52+4], %r74;
	st.shared.u32 	[%r52+8], %r75;
	st.shared.u32 	[%r52+12], %r76;
	st.shared.u32 	[%r52+16], %r77;
	st.shared.u32 	[%r52+20], %r78;
	st.shared.u32 	[%r52+24], %r79;
	bar.warp.sync 	-1;
	ld.shared.u32 	%r82, [%r51];
	ld.shared.u32 	%r83, [%r51+128];
	ld.shared.u32 	%r84, [%r51+256];
	ld.shared.u32 	%r85, [%r51+384];
	ld.shared.u32 	%r86, [%r51+512];
	ld.shared.u32 	%r87, [%r51+640];
	ld.shared.u32 	%r88, [%r51+768];
	setp.ne.s32 	%p44, %r29, 0;
	@%p44 bra 	$L__BB10_29;
	st.volatile.shared.u32 	[_ZZN3cub18CUB_300001_SM_10006detail19adjacent_difference40DeviceAdjacentDifferenceDifferenceKernelINS2_10policy_hubIPjLb0EE9Policy500ES5_S5_N4cuda3std3__45minusIjEEljLb0ELb1EEEvT0_PT4_T1_T2_T3_E7storage+3584], %r27;
$L__BB10_29:
	bar.sync 	0;
	ld.volatile.shared.u32 	%r89, [_ZZN3cub18CUB_300001_SM_10006detail19adjacent_difference40DeviceAdjacentDifferenceDifferenceKernelINS2_10policy_hubIPjLb0EE9Policy500ES5_S5_N4cuda3std3__45minusIjEEljLb0ELb1EEEvT0_PT4_T1_T2_T3_E7storage+3584];
	setp.ge.s32 	%p45, %r30, %r89;
	cvt.u64.u32 	%rd39, %r30;
	add.s64 	%rd40, %rd3, %rd39;
	shl.b64 	%rd41, %rd40, 2;
	add.s64 	%rd8, %rd1, %rd41;
	@%p45 bra 	$L__BB10_31;
	st.global.u32 	[%rd8], %r82;
$L__BB10_31:
	setp.ge.s32 	%p46, %r33, %r89;
	@%p46 bra 	$L__BB10_33;
	st.global.u32 	[%rd8+128], %r83;
$L__BB10_33:
	setp.ge.s32 	%p47, %r36, %r89;
	@%p47 bra 	$L__BB10_35;
	st.global.u32 	[%rd8+256], %r84;
$L__BB10_35:
	setp.ge.s32 	%p48, %r39, %r89;
	@%p48 bra 	$L__BB10_37;
	st.global.u32 	[%rd8+384], %r85;
$L__BB10_37:
	setp.ge.s32 	%p49, %r42, %r89;
	@%p49 bra 	$L__BB10_39;
	st.global.u32 	[%rd8+512], %r86;
$L__BB10_39:
	setp.ge.s32 	%p50, %r45, %r89;
	@%p50 bra 	$L__BB10_41;
	st.global.u32 	[%rd8+640], %r87;
$L__BB10_41:
	setp.ge.s32 	%p51, %r48, %r89;
	@%p51 bra 	$L__BB10_79;
	st.global.u32 	[%rd8+768], %r88;
	bra.uni 	$L__BB10_79;
$L__BB10_43:
	shl.b64 	%rd15, %rd3, 2;
	add.s64 	%rd14, %rd11, %rd15;
	// begin inline asm
	ld.global.nc.u32 %r296, [%rd14];
	// end inline asm
	mov.u32 	%r91, %tid.x;
	and.b32  	%r155, %r91, 31;
	and.b32  	%r156, %r91, 992;
	mul.lo.s32 	%r157, %r156, 7;
	or.b32  	%r92, %r157, %r155;
	setp.ge.s32 	%p3, %r92, %r27;
	shl.b32 	%r158, %r92, 2;
	cvt.u64.u32 	%rd16, %r158;
	add.s64 	%rd9, %rd14, %rd16;
	mov.u32 	%r290, %r296;
	@%p3 bra 	$L__BB10_45;
	// begin inline asm
	ld.global.nc.u32 %r290, [%rd9];
	// end inline asm
$L__BB10_45:
	add.s32 	%r95, %r92, 32;
	setp.ge.s32 	%p4, %r95, %r27;
	mov.u32 	%r291, %r296;
	@%p4 bra 	$L__BB10_47;
	add.s64 	%rd18, %rd9, 128;
	// begin inline asm
	ld.global.nc.u32 %r291, [%rd18];
	// end inline asm
$L__BB10_47:
	add.s32 	%r98, %r92, 64;
	setp.ge.s32 	%p5, %r98, %r27;
	mov.u32 	%r292, %r296;
	@%p5 bra 	$L__BB10_49;
	add.s64 	%rd19, %rd9, 256;
	// begin inline asm
	ld.global.nc.u32 %r292, [%rd19];
	// end inline asm
$L__BB10_49:
	add.s32 	%r101, %r92, 96;
	setp.ge.s32 	%p6, %r101, %r27;
	mov.u32 	%r293, %r296;
	@%p6 bra 	$L__BB10_51;
	add.s64 	%rd20, %rd9, 384;
	// begin inline asm
	ld.global.nc.u32 %r293, [%rd20];
	// end inline asm
$L__BB10_51:
	add.s32 	%r104, %r92, 128;
	setp.ge.s32 	%p7, %r104, %r27;
	mov.u32 	%r294, %r296;
	@%p7 bra 	$L__BB10_53;
	add.s64 	%rd21, %rd9, 512;
	// begin inline asm
	ld.global.nc.u32 %r294, [%rd21];
	// end inline asm
$L__BB10_53:
	add.s32 	%r107, %r92, 160;
	setp.ge.s32 	%p8, %r107, %r27;
	mov.u32 	%r295, %r296;
	@%p8 bra 	$L__BB10_55;
	add.s64 	%rd22, %rd9, 640;
	// begin inline asm
	ld.global.nc.u32 %r295, [%rd22];
	// end inline asm
$L__BB10_55:
	add.s32 	%r110, %r92, 192;
	setp.ge.s32 	%p9, %r110, %r27;
	@%p9 bra 	$L__BB10_57;
	add.s64 	%rd23, %rd9, 768;
	// begin inline asm
	ld.global.nc.u32 %r296, [%rd23];
	// end inline asm
$L__BB10_57:
	// begin inline asm
	mov.u32 %r166, %laneid;
	// end inline asm
	shr.u32 	%r167, %r91, 5;
	mad.lo.s32 	%r168, %r167, 224, %r166;
	shl.b32 	%r169, %r168, 2;
	mov.u32 	%r170, _ZZN3cub18CUB_300001_SM_10006detail19adjacent_difference40DeviceAdjacentDifferenceDifferenceKernelINS2_10policy_hubIPjLb0EE9Policy500ES5_S5_N4cuda3std3__45minusIjEEljLb0ELb1EEEvT0_PT4_T1_T2_T3_E7storage;
	add.s32 	%r113, %r170, %r169;
	st.shared.u32 	[%r113], %r290;
	st.shared.u32 	[%r113+128], %r291;
	st.shared.u32 	[%r113+256], %r292;
	st.shared.u32 	[%r113+384], %r293;
	st.shared.u32 	[%r113+512], %r294;
	st.shared.u32 	[%r113+640], %r295;
	st.shared.u32 	[%r113+768], %r296;
	bar.warp.sync 	-1;
	mad.lo.s32 	%r114, %r166, 24, %r113;
	ld.shared.u32 	%r303, [%r114];
	ld.shared.u32 	%r116, [%r114+4];
	ld.shared.u32 	%r117, [%r114+8];
	ld.shared.u32 	%r118, [%r114+12];
	ld.shared.u32 	%r119, [%r114+16];
	ld.shared.u32 	%r120, [%r114+20];
	ld.shared.u32 	%r121, [%r114+24];
	bar.sync 	0;
	add.s64 	%rd25, %rd2, %rd15;
	ld.global.u32 	%r122, [%rd25+-4];
	shl.b32 	%r171, %r91, 2;
	add.s32 	%r172, %r170, %r171;
	add.s32 	%r123, %r172, 512;
	st.shared.u32 	[%r172+512], %r121;
	bar.sync 	0;
	mul.lo.s32 	%r124, %r91, 7;
	add.s32 	%r173, %r124, 7;
	setp.le.u32 	%p10, %r173, %r27;
	mov.u32 	%r297, %r303;
	mov.u32 	%r298, %r116;
	mov.u32 	%r299, %r117;
	mov.u32 	%r300, %r118;
	mov.u32 	%r301, %r119;
	mov.u32 	%r302, %r120;
	@%p10 bra 	$L__BB10_59;
	add.s32 	%r174, %r124, 6;
	setp.lt.u32 	%p11, %r174, %r27;
	selp.b32 	%r302, %r120, 0, %p11;
	add.s32 	%r175, %r124, 5;
	setp.lt.u32 	%p12, %r175, %r27;
	selp.b32 	%r301, %r119, 0, %p12;
	add.s32 	%r176, %r124, 4;
	setp.lt.u32 	%p13, %r176, %r27;
	selp.b32 	%r300, %r118, 0, %p13;
	add.s32 	%r177, %r124, 3;
	setp.lt.u32 	%p14, %r177, %r27;
	selp.b32 	%r299, %r117, 0, %p14;
	add.s32 	%r178, %r124, 2;
	setp.lt.u32 	%p15, %r178, %r27;
	selp.b32 	%r298, %r116, 0, %p15;
	add.s32 	%r179, %r124, 1;
	setp.lt.u32 	%p16, %r179, %r27;
	selp.b32 	%r297, %r303, 0, %p16;
$L__BB10_59:
	sub.s32 	%r137, %r121, %r302;
	sub.s32 	%r138, %r120, %r301;
	sub.s32 	%r139, %r119, %r300;
	sub.s32 	%r140, %r118, %r299;
	sub.s32 	%r141, %r117, %r298;
	sub.s32 	%r142, %r116, %r297;
	setp.ge.u32 	%p17, %r124, %r27;
	@%p17 bra 	$L__BB10_63;
	setp.ne.s32 	%p18, %r91, 0;
	@%p18 bra 	$L__BB10_62;
	sub.s32 	%r303, %r303, %r122;
	bra.uni 	$L__BB10_63;
$L__BB10_62:
	ld.shared.u32 	%r180, [%r123+-4];
	sub.s32 	%r303, %r303, %r180;
$L__BB10_63:
	bar.sync 	0;
	st.shared.u32 	[%r114], %r303;
	st.shared.u32 	[%r114+4], %r142;
	st.shared.u32 	[%r114+8], %r141;
	st.shared.u32 	[%r114+12], %r140;
	st.shared.u32 	[%r114+16], %r139;
	st.shared.u32 	[%r114+20], %r138;
	st.shared.u32 	[%r114+24], %r137;
	bar.warp.sync 	-1;
	ld.shared.u32 	%r146, [%r113];
	ld.shared.u32 	%r147, [%r113+128];
	ld.shared.u32 	%r148, [%r113+256];
	ld.shared.u32 	%r149, [%r113+384];
	ld.shared.u32 	%r150, [%r113+512];
	ld.shared.u32 	%r151, [%r113+640];
	ld.shared.u32 	%r152, [%r113+768];
	setp.ne.s32 	%p19, %r91, 0;
	@%p19 bra 	$L__BB10_65;
	st.volatile.shared.u32 	[_ZZN3cub18CUB_300001_SM_10006detail19adjacent_difference40DeviceAdjacentDifferenceDifferenceKernelINS2_10policy_hubIPjLb0EE9Policy500ES5_S5_N4cuda3std3__45minusIjEEljLb0ELb1EEEvT0_PT4_T1_T2_T3_E7storage+3584], %r27;
$L__BB10_65:
	bar.sync 	0;
	ld.volatile.shared.u32 	%r153, [_ZZN3cub18CUB_300001_SM_10006detail19adjacent_difference40DeviceAdjacentDifferenceDifferenceKernelINS2_10policy_hubIPjLb0EE9Policy500ES5_S5_N4cuda3std3__45minusIjEEljLb0ELb1EEEvT0_PT4_T1_T2_T3_E7storage+3584];
	setp.ge.s32 	%p20, %r92, %r153;
	cvt.u64.u32 	%rd26, %r92;
	add.s64 	%rd27, %rd3, %rd26;
	shl.b64 	%rd28, %rd27, 2;
	add.s64 	%rd10, %rd1, %rd28;
	@%p20 bra 	$L__BB10_67;
	st.global.u32 	[%rd10], %r146;
$L__BB10_67:
	setp.ge.s32 	%p21, %r95, %r153;
	@%p21 bra 	$L__BB10_69;
	st.global.u32 	[%rd10+128], %r147;
$L__BB10_69:
	setp.ge.s32 	%p22, %r98, %r153;
	@%p22 bra 	$L__BB10_71;
	st.global.u32 	[%rd10+256], %r148;
$L__BB10_71:
	setp.ge.s32 	%p23, %r101, %r153;
	@%p23 bra 	$L__BB10_73;
	st.global.u32 	[%rd10+384], %r149;
$L__BB10_73:
	setp.ge.s32 	%p24, %r104, %r153;
	@%p24 bra 	$L__BB10_75;
	st.global.u32 	[%rd10+512], %r150;
$L__BB10_75:
	setp.ge.s32 	%p25, %r107, %r153;
	@%p25 bra 	$L__BB10_77;
	st.global.u32 	[%rd10+640], %r151;
$L__BB10_77:
	setp.ge.s32 	%p26, %r110, %r153;
	@%p26 bra 	$L__BB10_79;
	st.global.u32 	[%rd10+768], %r152;
$L__BB10_79:
	ret;

}
	// .globl	_ZN3cub18CUB_300001_SM_10006detail19adjacent_difference34DeviceAdjacentDifferenceInitKernelINS2_19AgentDifferenceInitIPjjiLb1EEES5_jiEEvT0_PT1_T2_i
.visible .entry _ZN3cub18CUB_300001_SM_10006detail19adjacent_difference34DeviceAdjacentDifferenceInitKernelINS2_19AgentDifferenceInitIPjjiLb1EEES5_jiEEvT0_PT1_T2_i(
	.param .u64 .ptr .align 1 _ZN3cub18CUB_300001_SM_10006detail19adjacent_difference34DeviceAdjacentDifferenceInitKernelINS2_19AgentDifferenceInitIPjjiLb1EEES5_jiEEvT0_PT1_T2_i_param_0,
	.param .u64 .ptr .align 1 _ZN3cub18CUB_300001_SM_10006detail19adjacent_difference34DeviceAdjacentDifferenceInitKernelINS2_19AgentDifferenceInitIPjjiLb1EEES5_jiEEvT0_PT1_T2_i_param_1,
	.param .u32 _ZN3cub18CUB_300001_SM_10006detail19adjacent_difference34DeviceAdjacentDifferenceInitKernelINS2_19AgentDifferenceInitIPjjiLb1EEES5_jiEEvT0_PT1_T2_i_param_2,
	.param .u32 _ZN3cub18CUB_300001_SM_10006detail19adjacent_difference34DeviceAdjacentDifferenceInitKernelINS2_19AgentDifferenceInitIPjjiLb1EEES5_jiEEvT0_PT1_T2_i_param_3
)
{
	.reg .pred 	%p<4>;
	.reg .b32 	%r<10>;
	.reg .b64 	%rd<9>;

	ld.param.u64 	%rd1, [_ZN3cub18CUB_300001_SM_10006detail19adjacent_difference34DeviceAdjacentDifferenceInitKernelINS2_19AgentDifferenceInitIPjjiLb1EEES5_jiEEvT0_PT1_T2_i_param_0];
	ld.param.u64 	%rd2, [_ZN3cub18CUB_300001_SM_10006detail19adjacent_difference34DeviceAdjacentDifferenceInitKernelINS2_19AgentDifferenceInitIPjjiLb1EEES5_jiEEvT0_PT1_T2_i_param_1];
	ld.param.u32 	%r3, [_ZN3cub18CUB_300001_SM_10006detail19adjacent_difference34DeviceAdjacentDifferenceInitKernelINS2_19AgentDifferenceInitIPjjiLb1EEES5_jiEEvT0_PT1_T2_i_param_2];
	ld.param.u32 	%r4, [_ZN3cub18CUB_300001_SM_10006detail19adjacent_difference34DeviceAdjacentDifferenceInitKernelINS2_19AgentDifferenceInitIPjjiLb1EEES5_jiEEvT0_PT1_T2_i_param_3];
	mov.u32 	%r5, %ctaid.x;
	mov.u32 	%r6, %ntid.x;
	mov.u32 	%r7, %tid.x;
	mad.lo.s32 	%r1, %r5, %r6, %r7;
	mul.lo.s32 	%r2, %r4, %r1;
	setp.lt.s32 	%p1, %r2, 1;
	setp.ge.s32 	%p2, %r1, %r3;
	or.pred  	%p3, %p2, %p1;
	@%p3 bra 	$L__BB11_2;
	cvta.to.global.u64 	%rd3, %rd1;
	cvta.to.global.u64 	%rd4, %rd2;
	add.s32 	%r8, %r2, -1;
	mul.wide.u32 	%rd5, %r8, 4;
	add.s64 	%rd6, %rd3, %rd5;
	ld.global.u32 	%r9, [%rd6];
	mul.wide.s32 	%rd7, %r1, 4;
	add.s64 	%rd8, %rd4, %rd7;
	st.global.u32 	[%rd8], %r9;
$L__BB11_2:
	ret;

}
	// .globl	_ZN3cub18CUB_300001_SM_10006detail19adjacent_difference40DeviceAdjacentDifferenceDifferenceKernelINS2_10policy_hubIPjLb1EE9Policy500ES5_S5_N4cuda3std3__45minusIjEEijLb1ELb1EEEvT0_PT4_T1_T2_T3_
.visible .entry _ZN3cub18CUB_300001_SM_10006detail19adjacent_difference40DeviceAdjacentDifferenceDifferenceKernelINS2_10policy_hubIPjLb1EE9Policy500ES5_S5_N4cuda3std3__45minusIjEEijLb1ELb1EEEvT0_PT4_T1_T2_T3_(
	.param .u64 .ptr .align 1 _ZN3cub18CUB_300001_SM_10006detail19adjacent_difference40DeviceAdjacentDifferenceDifferenceKernelINS2_10policy_hubIPjLb1EE9Policy500ES5_S5_N4cuda3std3__45minusIjEEijLb1ELb1EEEvT0_PT4_T1_T2_T3__param_0,
	.param .u64 .ptr .align 1 _ZN3cub18CUB_300001_SM_10006detail19adjacent_difference40DeviceAdjacentDifferenceDifferenceKernelINS2_10policy_hubIPjLb1EE9Policy500ES5_S5_N4cuda3std3__45minusIjEEijLb1ELb1EEEvT0_PT4_T1_T2_T3__param_1,
	.param .u64 .ptr .align 1 _ZN3cub18CUB_300001_SM_10006detail19adjacent_difference40DeviceAdjacentDifferenceDifferenceKernelINS2_10policy_hubIPjLb1EE9Policy500ES5_S5_N4cuda3std3__45minusIjEEijLb1ELb1EEEvT0_PT4_T1_T2_T3__param_2,
	.param .align 1 .b8 _ZN3cub18CUB_300001_SM_10006detail19adjacent_difference40DeviceAdjacentDifferenceDifferenceKernelINS2_10policy_hubIPjLb1EE9Policy500ES5_S5_N4cuda3std3__45minusIjEEijLb1ELb1EEEvT0_PT4_T1_T2_T3__param_3[1],
	.param .u32 _ZN3cub18CUB_300001_SM_10006detail19adjacent_difference40DeviceAdjacentDifferenceDifferenceKernelINS2_10policy_hubIPjLb1EE9Policy500ES5_S5_N4cuda3std3__45minusIjEEijLb1ELb1EEEvT0_PT4_T1_T2_T3__param_4
)
{
	.reg .pred 	%p<55>;
	.reg .b32 	%r<311>;
	.reg .b64 	%rd<64>;
	// demoted variable
	.shared .align 16 .b8 _ZZN3cub18CUB_300001_SM_10006detail19adjacent_difference40DeviceAdjacentDifferenceDifferenceKernelINS2_10policy_hubIPjLb1EE9Policy500ES5_S5_N4cuda3std3__45minusIjEEijLb1ELb1EEEvT0_PT4_T1_T2_T3_E7storage[3600];
	ld.param.u64 	%rd9, [_ZN3cub18CUB_300001_SM_10006detail19adjacent_difference40DeviceAdjacentDifferenceDifferenceKernelINS2_10policy_hubIPjLb1EE9Policy500ES5_S5_N4cuda3std3__45minusIjEEijLb1ELb1EEEvT0_PT4_T1_T2_T3__param_0];
	ld.param.u64 	%rd10, [_ZN3cub18CUB_300001_SM_10006detail19adjacent_difference40DeviceAdjacentDifferenceDifferenceKernelINS2_10policy_hubIPjLb1EE9Policy500ES5_S5_N4cuda3std3__45minusIjEEijLb1ELb1EEEvT0_PT4_T1_T2_T3__param_1];
	ld.param.u64 	%rd11, [_ZN3cub18CUB_300001_SM_10006detail19adjacent_difference40DeviceAdjacentDifferenceDifferenceKernelINS2_10policy_hubIPjLb1EE9Policy500ES5_S5_N4cuda3std3__45minusIjEEijLb1ELb1EEEvT0_PT4_T1_T2_T3__param_2];
	ld.param.u32 	%r157, [_ZN3cub18CUB_300001_SM_10006detail19adjacent_difference40DeviceAdjacentDifferenceDifferenceKernelINS2_10policy_hubIPjLb1EE9Policy500ES5_S5_N4cuda3std3__45minusIjEEijLb1ELb1EEEvT0_PT4_T1_T2_T3__param_4];
	cvta.to.global.u64 	%rd1, %rd11;
	cvta.to.global.u64 	%rd2, %rd10;
	mov.u32 	%r1, %ctaid.x;
	mul.lo.s32 	%r2, %r1, 896;
	sub.s32 	%r3, %r157, %r2;
	setp.lt.s32 	%p1, %r3, 897;
	@%p1 bra 	$L__BB12_8;
	setp.ne.s32 	%p52, %r1, 0;
	@%p52 bra 	$L__BB12_5;
	mov.u32 	%r257, %tid.x;
	and.b32  	%r258, %r257, 31;
	and.b32  	%r259, %r257, 992;
	add.s32 	%r260, %r2, %r258;
	mad.lo.s32 	%r4, %r259, 7, %r260;
	mul.wide.u32 	%rd61, %r4, 4;
	add.s64 	%rd54, %rd9, %rd61;
	// begin inline asm
	ld.ca.u32 %r249, [%rd54];
	// end inline asm
	add.s64 	%rd55, %rd54, 128;
	// begin inline asm
	ld.ca.u32 %r250, [%rd55];
	// end inline asm
	add.s64 	%rd56, %rd54, 256;
	// begin inline asm
	ld.ca.u32 %r251, [%rd56];
	// end inline asm
	add.s64 	%rd57, %rd54, 384;
	// begin inline asm
	ld.ca.u32 %r252, [%rd57];
	// end inline asm
	add.s64 	%rd58, %rd54, 512;
	// begin inline asm
	ld.ca.u32 %r253, [%rd58];
	// end inline asm
	add.s64 	%rd59, %rd54, 640;
	// begin inline asm
	ld.ca.u32 %r254, [%rd59];
	// end inline asm
	add.s64 	%rd60, %rd54, 768;
	// begin inline asm
	ld.ca.u32 %r255, [%rd60];
	// end inline asm
	// begin inline asm
	mov.u32 %r256, %laneid;
	// end inline asm
	shr.u32 	%r261, %r257, 5;
	mad.lo.s32 	%r262, %r261, 224, %r256;
	shl.b32 	%r263, %r262, 2;
	mov.u32 	%r264, _ZZN3cub18CUB_300001_SM_10006detail19adjacent_difference40DeviceAdjacentDifferenceDifferenceKernelINS2_10policy_hubIPjLb1EE9Policy500ES5_S5_N4cuda3std3__45minusIjEEijLb1ELb1EEEvT0_PT4_T1_T2_T3_E7storage;
	add.s32 	%r5, %r264, %r263;
	st.shared.u32 	[%r5], %r249;
	st.shared.u32 	[%r5+128], %r250;
	st.shared.u32 	[%r5+256], %r251;
	st.shared.u32 	[%r5+384], %r252;
	st.shared.u32 	[%r5+512], %r253;
	st.shared.u32 	[%r5+640], %r254;
	st.shared.u32 	[%r5+768], %r255;
	bar.warp.sync 	-1;
	mad.lo.s32 	%r6, %r256, 24, %r5;
	ld.shared.u32 	%r7, [%r6];
	ld.shared.u32 	%r8, [%r6+4];
	ld.shared.u32 	%r265, [%r6+8];
	ld.shared.u32 	%r266, [%r6+12];
	ld.shared.u32 	%r267, [%r6+16];
	ld.shared.u32 	%r268, [%r6+20];
	ld.shared.u32 	%r269, [%r6+24];
	bar.sync 	0;
	shl.b32 	%r270, %r257, 2;
	add.s32 	%r271, %r264, %r270;
	add.s32 	%r9, %r271, 512;
	st.shared.u32 	[%r271+512], %r269;
	bar.sync 	0;
	sub.s32 	%r10, %r269, %r268;
	sub.s32 	%r11, %r268, %r267;
	sub.s32 	%r12, %r267, %r266;
	sub.s32 	%r13, %r266, %r265;
	sub.s32 	%r14, %r265, %r8;
	setp.eq.s32 	%p54, %r257, 0;
	mov.u32 	%r281, %r7;
	@%p54 bra 	$L__BB12_4;
	ld.shared.u32 	%r272, [%r9+-4];
	sub.s32 	%r281, %r7, %r272;
$L__BB12_4:
	bar.sync 	0;
	st.shared.u32 	[%r6], %r281;
	sub.s32 	%r273, %r8, %r7;
	st.shared.u32 	[%r6+4], %r273;
	st.shared.u32 	[%r6+8], %r14;
	st.shared.u32 	[%r6+12], %r13;
	st.shared.u32 	[%r6+16], %r12;
	st.shared.u32 	[%r6+20], %r11;
	st.shared.u32 	[%r6+24], %r10;
	bar.warp.sync 	-1;
	ld.shared.u32 	%r274, [%r5];
	ld.shared.u32 	%r275, [%r5+128];
	ld.shared.u32 	%r276, [%r5+256];
	ld.shared.u32 	%r277, [%r5+384];
	ld.shared.u32 	%r278, [%r5+512];
	ld.shared.u32 	%r279, [%r5+640];
	ld.shared.u32 	%r280, [%r5+768];
	add.s64 	%rd63, %rd1, %rd61;
	st.global.u32 	[%rd63], %r274;
	st.global.u32 	[%rd63+128], %r275;
	st.global.u32 	[%rd63+256], %r276;
	st.global.u32 	[%rd63+384], %r277;
	st.global.u32 	[%rd63+512], %r278;
	st.global.u32 	[%rd63+640], %r279;
	st.global.u32 	[%rd63+768], %r280;
	bra.uni 	$L__BB12_79;
$L__BB12_5:
	mov.u32 	%r225, %tid.x;
	and.b32  	%r226, %r225, 31;
	and.b32  	%r227, %r225, 992;
	add.s32 	%r228, %r2, %r226;
	mad.lo.s32 	%r17, %r227, 7, %r228;
	mul.wide.u32 	%rd49, %r17, 4;
	add.s64 	%rd42, %rd9, %rd49;
	// begin inline asm
	ld.ca.u32 %r217, [%rd42];
	// end inline asm
	add.s64 	%rd43, %rd42, 128;
	// begin inline asm
	ld.ca.u32 %r218, [%rd43];
	// end inline asm
	add.s64 	%rd44, %rd42, 256;
	// begin inline asm
	ld.ca.u32 %r219, [%rd44];
	// end inline asm
	add.s64 	%rd45, %rd42, 384;
	// begin inline asm
	ld.ca.u32 %r220, [%rd45];
	// end inline asm
	add.s64 	%rd46, %rd42, 512;
	// begin inline asm
	ld.ca.u32 %r221, [%rd46];
	// end inline asm
	add.s64 	%rd47, %rd42, 640;
	// begin inline asm
	ld.ca.u32 %r222, [%rd47];
	// end inline asm
	add.s64 	%rd48, %rd42, 768;
	// begin inline asm
	ld.ca.u32 %r223, [%rd48];
	// end inline asm
	// begin inline asm
	mov.u32 %r224, %laneid;
	// end inline asm
	shr.u32 	%r229, %r225, 5;
	mad.lo.s32 	%r230, %r229, 224, %r224;
	shl.b32 	%r231, %r230, 2;
	mov.u32 	%r232, _ZZN3cub18CUB_300001_SM_10006detail19adjacent_difference40DeviceAdjacentDifferenceDifferenceKernelINS2_10policy_hubIPjLb1EE9Policy500ES5_S5_N4cuda3std3__45minusIjEEijLb1ELb1EEEvT0_PT4_T1_T2_T3_E7storage;
	add.s32 	%r18, %r232, %r231;
	st.shared.u32 	[%r18], %r217;
	st.shared.u32 	[%r18+128], %r218;
	st.shared.u32 	[%r18+256], %r219;
	st.shared.u32 	[%r18+384], %r220;
	st.shared.u32 	[%r18+512], %r221;
	st.shared.u32 	[%r18+640], %r222;
	st.shared.u32 	[%r18+768], %r223;
	bar.warp.sync 	-1;
	mad.lo.s32 	%r19, %r224, 24, %r18;
	ld.shared.u32 	%r20, [%r19];
	ld.shared.u32 	%r21, [%r19+4];
	ld.shared.u32 	%r233, [%r19+8];
	ld.shared.u32 	%r234, [%r19+12];
	ld.shared.u32 	%r235, [%r19+16];
	ld.shared.u32 	%r236, [%r19+20];
	ld.shared.u32 	%r237, [%r19+24];
	bar.sync 	0;
	mul.wide.u32 	%rd50, %r1, 4;
	add.s64 	%rd51, %rd2, %rd50;
	ld.global.u32 	%r282, [%rd51];
	shl.b32 	%r238, %r225, 2;
	add.s32 	%r239, %r232, %r238;
	add.s32 	%r23, %r239, 512;
	st.shared.u32 	[%r239+512], %r237;
	bar.sync 	0;
	sub.s32 	%r24, %r237, %r236;
	sub.s32 	%r25, %r236, %r235;
	sub.s32 	%r26, %r235, %r234;
	sub.s32 	%r27, %r234, %r233;
	sub.s32 	%r28, %r233, %r21;
	setp.eq.s32 	%p53, %r225, 0;
	@%p53 bra 	$L__BB12_7;
	ld.shared.u32 	%r282, [%r23+-4];
$L__BB12_7:
	sub.s32 	%r240, %r20, %r282;
	bar.sync 	0;
	st.shared.u32 	[%r19], %r240;
	sub.s32 	%r241, %r21, %r20;
	st.shared.u32 	[%r19+4], %r241;
	st.shared.u32 	[%r19+8], %r28;
	st.shared.u32 	[%r19+12], %r27;
	st.shared.u32 	[%r19+16], %r26;
	st.shared.u32 	[%r19+20], %r25;
	st.shared.u32 	[%r19+24], %r24;
	bar.warp.sync 	-1;
	ld.shared.u32 	%r242, [%r18];
	ld.shared.u32 	%r243, [%r18+128];
	ld.shared.u32 	%r244, [%r18+256];
	ld.shared.u32 	%r245, [%r18+384];
	ld.shared.u32 	%r246, [%r18+512];
	ld.shared.u32 	%r247, [%r18+640];
	ld.shared.u32 	%r248, [%r18+768];
	add.s64 	%rd53, %rd1, %rd49;
	st.global.u32 	[%rd53], %r242;
	st.global.u32 	[%rd53+128], %r243;
	st.global.u32 	[%rd53+256], %r244;
	st.global.u32 	[%rd53+384], %r245;
	st.global.u32 	[%rd53+512], %r246;
	st.global.u32 	[%rd53+640], %r247;
	st.global.u32 	[%rd53+768], %r248;
	bra.uni 	$L__BB12_79;
$L__BB12_8:
	setp.ne.s32 	%p2, %r1, 0;
	@%p2 bra 	$L__BB12_43;
	mul.wide.u32 	%rd29, %r2, 4;
	add.s64 	%rd28, %rd9, %rd29;
	// begin inline asm
	ld.ca.u32 %r289, [%rd28];
	// end inline asm
	mov.u32 	%r32, %tid.x;
	and.b32  	%r189, %r32, 31;
	and.b32  	%r190, %r32, 992;
	mul.lo.s32 	%r191, %r190, 7;
	or.b32  	%r33, %r191, %r189;
	setp.ge.s32 	%p27, %r33, %r3;
	mov.u32 	%r283, %r289;
	@%p27 bra 	$L__BB12_11;
	mul.wide.u32 	%rd31, %r33, 4;
	add.s64 	%rd30, %rd28, %rd31;
	// begin inline asm
	ld.ca.u32 %r283, [%rd30];
	// end inline asm
$L__BB12_11:
	add.s32 	%r36, %r33, 32;
	setp.ge.s32 	%p28, %r36, %r3;
	shl.b32 	%r193, %r33, 2;
	cvt.u64.u32 	%rd32, %r193;
	add.s64 	%rd4, %rd28, %rd32;
	mov.u32 	%r284, %r289;
	@%p28 bra 	$L__BB12_13;
	add.s64 	%rd33, %rd4, 128;
	// begin inline asm
	ld.ca.u32 %r284, [%rd33];
	// end inline asm
$L__BB12_13:
	add.s32 	%r39, %r33, 64;
	setp.ge.s32 	%p29, %r39, %r3;
	mov.u32 	%r285, %r289;
	@%p29 bra 	$L__BB12_15;
	add.s64 	%rd34, %rd4, 256;
	// begin inline asm
	ld.ca.u32 %r285, [%rd34];
	// end inline asm
$L__BB12_15:
	add.s32 	%r42, %r33, 96;
	setp.ge.s32 	%p30, %r42, %r3;
	mov.u32 	%r286, %r289;
	@%p30 bra 	$L__BB12_17;
	add.s64 	%rd35, %rd4, 384;
	// begin inline asm
	ld.ca.u32 %r286, [%rd35];
	// end inline asm
$L__BB12_17:
	add.s32 	%r45, %r33, 128;
	setp.ge.s32 	%p31, %r45, %r3;
	mov.u32 	%r287, %r289;
	@%p31 bra 	$L__BB12_19;
	add.s64 	%rd36, %rd4, 512;
	// begin inline asm
	ld.ca.u32 %r287, [%rd36];
	// end inline asm
$L__BB12_19:
	add.s32 	%r48, %r33, 160;
	setp.ge.s32 	%p32, %r48, %r3;
	mov.u32 	%r288, %r289;
	@%p32 bra 	$L__BB12_21;
	add.s64 	%rd37, %rd4, 640;
	// begin inline asm
	ld.ca.u32 %r288, [%rd37];
	// end inline asm
$L__BB12_21:
	add.s32 	%r51, %r33, 192;
	setp.ge.s32 	%p33, %r51, %r3;
	@%p33 bra 	$L__BB12_23;
	add.s64 	%rd38, %rd4, 768;
	// begin inline asm
	ld.ca.u32 %r289, [%rd38];
	// end inline asm
$L__BB12_23:
	// begin inline asm
	mov.u32 %r200, %laneid;
	// end inline asm
	shr.u32 	%r201, %r32, 5;
	mad.lo.s32 	%r202, %r201, 224, %r200;
	shl.b32 	%r203, %r202, 2;
	mov.u32 	%r204, _ZZN3cub18CUB_300001_SM_10006detail19adjacent_difference40DeviceAdjacentDifferenceDifferenceKernelINS2_10policy_hubIPjLb1EE9Policy500ES5_S5_N4cuda3std3__45minusIjEEijLb1ELb1EEEvT0_PT4_T1_T2_T3_E7storage;
	add.s32 	%r54, %r204, %r203;
	st.shared.u32 	[%r54], %r283;
	st.shared.u32 	[%r54+128], %r284;
	st.shared.u32 	[%r54+256], %r285;
	st.shared.u32 	[%r54+384], %r286;
	st.shared.u32 	[%r54+512], %r287;
	st.shared.u32 	[%r54+640], %r288;
	st.shared.u32 	[%r54+768], %r289;
	bar.warp.sync 	-1;
	mad.lo.s32 	%r55, %r200, 24, %r54;
	ld.shared.u32 	%r296, [%r55];
	ld.shared.u32 	%r57, [%r55+4];
	ld.shared.u32 	%r58, [%r55+8];
	ld.shared.u32 	%r59, [%r55+12];
	ld.shared.u32 	%r60, [%r55+16];
	ld.shared.u32 	%r61, [%r55+20];
	ld.shared.u32 	%r62, [%r55+24];
	bar.sync 	0;
	shl.b32 	%r205, %r32, 2;
	add.s32 	%r206, %r204, %r205;
	add.s32 	%r63, %r206, 512;
	st.shared.u32 	[%r206+512], %r62;
	bar.sync 	0;
	mul.lo.s32 	%r64, %r32, 7;
	add.s32 	%r207, %r64, 7;
	setp.le.u32 	%p34, %r207, %r3;
	mov.u32 	%r290, %r61;
	mov.u32 	%r291, %r60;
	mov.u32 	%r292, %r59;
	mov.u32 	%r293, %r58;
	mov.u32 	%r294, %r57;
	mov.u32 	%r295, %r296;
	@%p34 bra 	$L__BB12_25;
	add.s32 	%r208, %r64, 6;
	setp.lt.u32 	%p35, %r208, %r3;
	selp.b32 	%r290, %r61, 0, %p35;
	add.s32 	%r209, %r64, 5;
	setp.lt.u32 	%p36, %r209, %r3;
	selp.b32 	%r291, %r60, 0, %p36;
	add.s32 	%r210, %r64, 4;
	setp.lt.u32 	%p37, %r210, %r3;
	selp.b32 	%r292, %r59, 0, %p37;
	add.s32 	%r211, %r64, 3;
	setp.lt.u32 	%p38, %r211, %r3;
	selp.b32 	%r293, %r58, 0, %p38;
	add.s32 	%r212, %r64, 2;
	setp.lt.u32 	%p39, %r212, %r3;
	selp.b32 	%r294, %r57, 0, %p39;
	add.s32 	%r213, %r64, 1;
	setp.lt.u32 	%p40, %r213, %r3;
	selp.b32 	%r295, %r296, 0, %p40;
$L__BB12_25:
	sub.s32 	%r77, %r57, %r295;
	sub.s32 	%r78, %r58, %r294;
	sub.s32 	%r79, %r59, %r293;
	sub.s32 	%r80, %r60, %r292;
	sub.s32 	%r81, %r61, %r291;
	sub.s32 	%r82, %r62, %r290;
	setp.eq.s32 	%p41, %r32, 0;
	setp.le.u32 	%p42, %r3, %r64;
	or.pred  	%p43, %p41, %p42;
	@%p43 bra 	$L__BB12_27;
	ld.shared.u32 	%r214, [%r63+-4];
	sub.s32 	%r296, %r296, %r214;
$L__BB12_27:
	bar.sync 	0;
	st.shared.u32 	[%r55], %r296;
	st.shared.u32 	[%r55+4], %r77;
	st.shared.u32 	[%r55+8], %r78;
	st.shared.u32 	[%r55+12], %r79;
	st.shared.u32 	[%r55+16], %r80;
	st.shared.u32 	[%r55+20], %r81;
	st.shared.u32 	[%r55+24], %r82;
	bar.warp.sync 	-1;
	ld.shared.u32 	%r85, [%r54];
	ld.shared.u32 	%r86, [%r54+128];
	ld.shared.u32 	%r87, [%r54+256];
	ld.shared.u32 	%r88, [%r54+384];
	ld.shared.u32 	%r89, [%r54+512];
	ld.shared.u32 	%r90, [%r54+640];
	ld.shared.u32 	%r91, [%r54+768];
	setp.ne.s32 	%p44, %r32, 0;
	@%p44 bra 	$L__BB12_29;
	st.volatile.shared.u32 	[_ZZN3cub18CUB_300001_SM_10006detail19adjacent_difference40DeviceAdjacentDifferenceDifferenceKernelINS2_10policy_hubIPjLb1EE9Policy500ES5_S5_N4cuda3std3__45minusIjEEijLb1ELb1EEEvT0_PT4_T1_T2_T3_E7storage+3584], %r3;
$L__BB12_29:
	bar.sync 	0;
	ld.volatile.shared.u32 	%r92, [_ZZN3cub18CUB_300001_SM_10006detail19adjacent_difference40DeviceAdjacentDifferenceDifferenceKernelINS2_10policy_hubIPjLb1EE9Policy500ES5_S5_N4cuda3std3__45minusIjEEijLb1ELb1EEEvT0_PT4_T1_T2_T3_E7storage+3584];
	setp.ge.s32 	%p45, %r33, %r92;
	@%p45 bra 	$L__BB12_31;
	add.s32 	%r215, %r33, %r2;
	mul.wide.u32 	%rd39, %r215, 4;
	add.s64 	%rd40, %rd1, %rd39;
	st.global.u32 	[%rd40], %r85;
$L__BB12_31:
	setp.ge.s32 	%p46, %r36, %r92;
	add.s32 	%r216, %r33, %r2;
	mul.wide.u32 	%rd41, %r216, 4;
	add.s64 	%rd5, %rd1, %rd41;
	@%p46 bra 	$L__BB12_33;
	st.global.u32 	[%rd5+128], %r86;
$L__BB12_33:
	setp.ge.s32 	%p47, %r39, %r92;
	@%p47 bra 	$L__BB12_35;
	st.global.u32 	[%rd5+256], %r87;
$L__BB12_35:
	setp.ge.s32 	%p48, %r42, %r92;
	@%p48 bra 	$L__BB12_37;
	st.global.u32 	[%rd5+384], %r88;
$L__BB12_37:
	setp.ge.s32 	%p49, %r45, %r92;
	@%p49 bra 	$L__BB12_39;
	st.global.u32 	[%rd5+512], %r89;
$L__BB12_39:
	setp.ge.s32 	%p50, %r48, %r92;
	@%p50 bra 	$L__BB12_41;
	st.global.u32 	[%rd5+640], %r90;
$L__BB12_41:
	setp.ge.s32 	%p51, %r51, %r92;
	@%p51 bra 	$L__BB12_79;
	st.global.u32 	[%rd5+768], %r91;
	bra.uni 	$L__BB12_79;
$L__BB12_43:
	mul.wide.u32 	%rd13, %r2, 4;
	add.s64 	%rd12, %rd9, %rd13;
	// begin inline asm
	ld.ca.u32 %r303, [%rd12];
	// end inline asm
	mov.u32 	%r94, %tid.x;
	and.b32  	%r159, %r94, 31;
	and.b32  	%r160, %r94, 992;
	mul.lo.s32 	%r161, %r160, 7;
	or.b32  	%r95, %r161, %r159;
	setp.ge.s32 	%p3, %r95, %r3;
	mov.u32 	%r297, %r303;
	@%p3 bra 	$L__BB12_45;
	add.s32 	%r163, %r95, %r2;
	mul.wide.u32 	%rd15, %r163, 4;
	add.s64 	%rd14, %rd9, %rd15;
	// begin inline asm
	ld.ca.u32 %r297, [%rd14];
	// end inline asm
$L__BB12_45:
	add.s32 	%r98, %r95, 32;
	setp.ge.s32 	%p4, %r98, %r3;
	shl.b32 	%r164, %r95, 2;
	cvt.u64.u32 	%rd16, %r164;
	add.s64 	%rd7, %rd12, %rd16;
	mov.u32 	%r298, %r303;
	@%p4 bra 	$L__BB12_47;
	add.s64 	%rd17, %rd7, 128;
	// begin inline asm
	ld.ca.u32 %r298, [%rd17];
	// end inline asm
$L__BB12_47:
	add.s32 	%r101, %r95, 64;
	setp.ge.s32 	%p5, %r101, %r3;
	mov.u32 	%r299, %r303;
	@%p5 bra 	$L__BB12_49;
	add.s64 	%rd18, %rd7, 256;
	// begin inline asm
	ld.ca.u32 %r299, [%rd18];
	// end inline asm
$L__BB12_49:
	add.s32 	%r104, %r95, 96;
	setp.ge.s32 	%p6, %r104, %r3;
	mov.u32 	%r300, %r303;
	@%p6 bra 	$L__BB12_51;
	add.s64 	%rd19, %rd7, 384;
	// begin inline asm
	ld.ca.u32 %r300, [%rd19];
	// end inline asm
$L__BB12_51:
	add.s32 	%r107, %r95, 128;
	setp.ge.s32 	%p7, %r107, %r3;
	mov.u32 	%r301, %r303;
	@%p7 bra 	$L__BB12_53;
	add.s64 	%rd20, %rd7, 512;
	// begin inline asm
	ld.ca.u32 %r301, [%rd20];
	// end inline asm
$L__BB12_53:
	add.s32 	%r110, %r95, 160;
	setp.ge.s32 	%p8, %r110, %r3;
	mov.u32 	%r302, %r303;
	@%p8 bra 	$L__BB12_55;
	add.s64 	%rd21, %rd7, 640;
	// begin inline asm
	ld.ca.u32 %r302, [%rd21];
	// end inline asm
$L__BB12_55:
	add.s32 	%r113, %r95, 192;
	setp.ge.s32 	%p9, %r113, %r3;
	@%p9 bra 	$L__BB12_57;
	add.s64 	%rd22, %rd7, 768;
	// begin inline asm
	ld.ca.u32 %r303, [%rd22];
	// end inline asm
$L__BB12_57:
	// begin inline asm
	mov.u32 %r171, %laneid;
	// end inline asm
	shr.u32 	%r172, %r94, 5;
	mad.lo.s32 	%r173, %r172, 224, %r171;
	shl.b32 	%r174, %r173, 2;
	mov.u32 	%r175, _ZZN3cub18CUB_300001_SM_10006detail19adjacent_difference40DeviceAdjacentDifferenceDifferenceKernelINS2_10policy_hubIPjLb1EE9Policy500ES5_S5_N4cuda3std3__45minusIjEEijLb1ELb1EEEvT0_PT4_T1_T2_T3_E7storage;
	add.s32 	%r116, %r175, %r174;
	st.shared.u32 	[%r116], %r297;
	st.shared.u32 	[%r116+128], %r298;
	st.shared.u32 	[%r116+256], %r299;
	st.shared.u32 	[%r116+384], %r300;
	st.shared.u32 	[%r116+512], %r301;
	st.shared.u32 	[%r116+640], %r302;
	st.shared.u32 	[%r116+768], %r303;
	bar.warp.sync 	-1;
	mad.lo.s32 	%r117, %r171, 24, %r116;
	ld.shared.u32 	%r310, [%r117];
	ld.shared.u32 	%r119, [%r117+4];
	ld.shared.u32 	%r120, [%r117+8];
	ld.shared.u32 	%r121, [%r117+12];
	ld.shared.u32 	%r122, [%r117+16];
	ld.shared.u32 	%r123, [%r117+20];
	ld.shared.u32 	%r124, [%r117+24];
	bar.sync 	0;
	mul.wide.u32 	%rd23, %r1, 4;
	add.s64 	%rd24, %rd2, %rd23;
	ld.global.u32 	%r125, [%rd24];
	shl.b32 	%r176, %r94, 2;
	add.s32 	%r177, %r175, %r176;
	add.s32 	%r126, %r177, 512;
	st.shared.u32 	[%r177+512], %r124;
	bar.sync 	0;
	mul.lo.s32 	%r127, %r94, 7;
	add.s32 	%r178, %r127, 7;
	setp.le.u32 	%p10, %r178, %r3;
	mov.u32 	%r304, %r310;
	mov.u32 	%r305, %r119;
	mov.u32 	%r306, %r120;
	mov.u32 	%r307, %r121;
	mov.u32 	%r308, %r122;
	mov.u32 	%r309, %r123;
	@%p10 bra 	$L__BB12_59;
	add.s32 	%r179, %r127, 6;
	setp.lt.u32 	%p11, %r179, %r3;
	selp.b32 	%r309, %r123, 0, %p11;
	add.s32 	%r180, %r127, 5;
	setp.lt.u32 	%p12, %r180, %r3;
	selp.b32 	%r308, %r122, 0, %p12;
	add.s32 	%r181, %r127, 4;
	setp.lt.u32 	%p13, %r181, %r3;
	selp.b32 	%r307, %r121, 0, %p13;
	add.s32 	%r182, %r127, 3;
	setp.lt.u32 	%p14, %r182, %r3;
	selp.b32 	%r306, %r120, 0, %p14;
	add.s32 	%r183, %r127, 2;
	setp.lt.u32 	%p15, %r183, %r3;
	selp.b32 	%r305, %r119, 0, %p15;
	add.s32 	%r184, %r127, 1;
	setp.lt.u32 	%p16, %r184, %r3;
	selp.b32 	%r304, %r310, 0, %p16;
$L__BB12_59:
	sub.s32 	%r140, %r124, %r309;
	sub.s32 	%r141, %r123, %r308;
	sub.s32 	%r142, %r122, %r307;
	sub.s32 	%r143, %r121, %r306;
	sub.s32 	%r144, %r120, %r305;
	sub.s32 	%r145, %r119, %r304;
	setp.le.u32 	%p17, %r3, %r127;
	@%p17 bra 	$L__BB12_63;
	setp.ne.s32 	%p18, %r94, 0;
	@%p18 bra 	$L__BB12_62;
	sub.s32 	%r310, %r310, %r125;
	bra.uni 	$L__BB12_63;
$L__BB12_62:
	ld.shared.u32 	%r185, [%r126+-4];
	sub.s32 	%r310, %r310, %r185;
$L__BB12_63:
	bar.sync 	0;
	st.shared.u32 	[%r117], %r310;
	st.shared.u32 	[%r117+4], %r145;
	st.shared.u32 	[%r117+8], %r144;
	st.shared.u32 	[%r117+12], %r143;
	st.shared.u32 	[%r117+16], %r142;
	st.shared.u32 	[%r117+20], %r141;
	st.shared.u32 	[%r117+24], %r140;
	bar.warp.sync 	-1;
	ld.shared.u32 	%r149, [%r116];
	ld.shared.u32 	%r150, [%r116+128];
	ld.shared.u32 	%r151, [%r116+256];
	ld.shared.u32 	%r152, [%r116+384];
	ld.shared.u32 	%r153, [%r116+512];
	ld.shared.u32 	%r154, [%r116+640];
	ld.shared.u32 	%r155, [%r116+768];
	setp.ne.s32 	%p19, %r94, 0;
	@%p19 bra 	$L__BB12_65;
	st.volatile.shared.u32 	[_ZZN3cub18CUB_300001_SM_10006detail19adjacent_difference40DeviceAdjacentDifferenceDifferenceKernelINS2_10policy_hubIPjLb1EE9Policy500ES5_S5_N4cuda3std3__45minusIjEEijLb1ELb1EEEvT0_PT4_T1_T2_T3_E7storage+3584], %r3;
$L__BB12_65:
	bar.sync 	0;
	ld.volatile.shared.u32 	%r156, [_ZZN3cub18CUB_300001_SM_10006detail19adjacent_difference40DeviceAdjacentDifferenceDifferenceKernelINS2_10policy_hubIPjLb1EE9Policy500ES5_S5_N4cuda3std3__45minusIjEEijLb1ELb1EEEvT0_PT4_T1_T2_T3_E7storage+3584];
	setp.ge.s32 	%p20, %r95, %r156;
	@%p20 bra 	$L__BB12_67;
	add.s32 	%r186, %r95, %r2;
	mul.wide.u32 	%rd25, %r186, 4;
	add.s64 	%rd26, %rd1, %rd25;
	st.global.u32 	[%rd26], %r149;
$L__BB12_67:
	setp.ge.s32 	%p21, %r98, %r156;
	add.s32 	%r187, %r95, %r2;
	mul.wide.u32 	%rd27, %r187, 4;
	add.s64 	%rd8, %rd1, %rd27;
	@%p21 bra 	$L__BB12_69;
	st.global.u32 	[%rd8+128], %r150;
$L__BB12_69:
	setp.ge.s32 	%p22, %r101, %r156;
	@%p22 bra 	$L__BB12_71;
	st.global.u32 	[%rd8+256], %r151;
$L__BB12_71:
	setp.ge.s32 	%p23, %r104, %r156;
	@%p23 bra 	$L__BB12_73;
	st.global.u32 	[%rd8+384], %r152;
$L__BB12_73:
	setp.ge.s32 	%p24, %r107, %r156;
	@%p24 bra 	$L__BB12_75;
	st.global.u32 	[%rd8+512], %r153;
$L__BB12_75:
	setp.ge.s32 	%p25, %r110, %r156;
	@%p25 bra 	$L__BB12_77;
	st.global.u32 	[%rd8+640], %r154;
$L__BB12_77:
	setp.ge.s32 	%p26, %r113, %r156;
	@%p26 bra 	$L__BB12_79;
	st.global.u32 	[%rd8+768], %r155;
$L__BB12_79:
	ret;

}
	// .globl	_ZN3cub18CUB_300001_SM_10006detail19adjacent_difference34DeviceAdjacentDifferenceInitKernelINS2_19AgentDifferenceInitIPjjlLb1EEES5_jlEEvT0_PT1_T2_i
.visible .entry _ZN3cub18CUB_300001_SM_10006detail19adjacent_difference34DeviceAdjacentDifferenceInitKernelINS2_19AgentDifferenceInitIPjjlLb1EEES5_jlEEvT0_PT1_T2_i(
	.param .u64 .ptr .align 1 _ZN3cub18CUB_300001_SM_10006detail19adjacent_difference34DeviceAdjacentDifferenceInitKernelINS2_19AgentDifferenceInitIPjjlLb1EEES5_jlEEvT0_PT1_T2_i_param_0,
	.param .u64 .ptr .align 1 _ZN3cub18CUB_300001_SM_10006detail19adjacent_difference34DeviceAdjacentDifferenceInitKernelINS2_19AgentDifferenceInitIPjjlLb1EEES5_jlEEvT0_PT1_T2_i_param_1,
	.param .u64 _ZN3cub18CUB_300001_SM_10006detail19adjacent_difference34DeviceAdjacentDifferenceInitKernelINS2_19AgentDifferenceInitIPjjlLb1EEES5_jlEEvT0_PT1_T2_i_param_2,
	.param .u32 _ZN3cub18CUB_300001_SM_10006detail19adjacent_difference34DeviceAdjacentDifferenceInitKernelINS2_19AgentDifferenceInitIPjjlLb1EEES5_jlEEvT0_PT1_T2_i_param_3
)
{
	.reg .pred 	%p<4>;
	.reg .b32 	%r<7>;
	.reg .b64 	%rd<12>;

	ld.param.u64 	%rd3, [_ZN3cub18CUB_300001_SM_10006detail19adjacent_difference34DeviceAdjacentDifferenceInitKernelINS2_19AgentDifferenceInitIPjjlLb1EEES5_jlEEvT0_PT1_T2_i_param_0];
	ld.param.u64 	%rd4, [_ZN3cub18CUB_300001_SM_10006detail19adjacent_difference34DeviceAdjacentDifferenceInitKernelINS2_19AgentDifferenceInitIPjjlLb1EEES5_jlEEvT0_PT1_T2_i_param_1];
	ld.param.u64 	%rd5, [_ZN3cub18CUB_300001_SM_10006detail19adjacent_difference34DeviceAdjacentDifferenceInitKernelINS2_19AgentDifferenceInitIPjjlLb1EEES5_jlEEvT0_PT1_T2_i_param_2];
	ld.param.u32 	%r1, [_ZN3cub18CUB_300001_SM_10006detail19adjacent_difference34DeviceAdjacentDifferenceInitKernelINS2_19AgentDifferenceInitIPjjlLb1EEES5_jlEEvT0_PT1_T2_i_param_3];
	mov.u32 	%r2, %ctaid.x;
	mov.u32 	%r3, %ntid.x;
	mov.u32 	%r4, %tid.x;
	mad.lo.s32 	%r5, %r2, %r3, %r4;
	cvt.s64.s32 	%rd1, %r5;
	mul.wide.s32 	%rd2, %r1, %r5;
	setp.lt.s64 	%p1, %rd2, 1;
	setp.le.s64 	%p2, %rd5, %rd1;
	or.pred  	%p3, %p2, %p1;
	@%p3 bra 	$L__BB13_2;
	cvta.to.global.u64 	%rd6, %rd3;
	cvta.to.global.u64 	%rd7, %rd4;
	shl.b64 	%rd8, %rd2, 2;
	add.s64 	%rd9, %rd6, %rd8;
	ld.global.u32 	%r6, [%rd9+-4];
	shl.b64 	%rd10, %rd1, 2;
	add.s64 	%rd11, %rd7, %rd10;
	st.global.u32 	[%rd11], %r6;
$L__BB13_2:
	ret;

}
	// .globl	_ZN3cub18CUB_300001_SM_10006detail19adjacent_difference40DeviceAdjacentDifferenceDifferenceKernelINS2_10policy_hubIPjLb1EE9Policy500ES5_S5_N4cuda3std3__45minusIjEEljLb1ELb1EEEvT0_PT4_T1_T2_T3_
.visible .entry _ZN3cub18CUB_300001_SM_10006detail19adjacent_difference40DeviceAdjacentDifferenceDifferenceKernelINS2_10policy_hubIPjLb1EE9Policy500ES5_S5_N4cuda3std3__45minusIjEEljLb1ELb1EEEvT0_PT4_T1_T2_T3_(
	.param .u64 .ptr .align 1 _ZN3cub18CUB_300001_SM_10006detail19adjacent_difference40DeviceAdjacentDifferenceDifferenceKernelINS2_10policy_hubIPjLb1EE9Policy500ES5_S5_N4cuda3std3__45minusIjEEljLb1ELb1EEEvT0_PT4_T1_T2_T3__param_0,
	.param .u64 .ptr .align 1 _ZN3cub18CUB_300001_SM_10006detail19adjacent_difference40DeviceAdjacentDifferenceDifferenceKernelINS2_10policy_hubIPjLb1EE9Policy500ES5_S5_N4cuda3std3__45minusIjEEljLb1ELb1EEEvT0_PT4_T1_T2_T3__param_1,
	.param .u64 .ptr .align 1 _ZN3cub18CUB_300001_SM_10006detail19adjacent_difference40DeviceAdjacentDifferenceDifferenceKernelINS2_10policy_hubIPjLb1EE9Policy500ES5_S5_N4cuda3std3__45minusIjEEljLb1ELb1EEEvT0_PT4_T1_T2_T3__param_2,
	.param .align 1 .b8 _ZN3cub18CUB_300001_SM_10006detail19adjacent_difference40DeviceAdjacentDifferenceDifferenceKernelINS2_10policy_hubIPjLb1EE9Policy500ES5_S5_N4cuda3std3__45minusIjEEljLb1ELb1EEEvT0_PT4_T1_T2_T3__param_3[1],
	.param .u64 _ZN3cub18CUB_300001_SM_10006detail19adjacent_difference40DeviceAdjacentDifferenceDifferenceKernelINS2_10policy_hubIPjLb1EE9Policy500ES5_S5_N4cuda3std3__45minusIjEEljLb1ELb1EEEvT0_PT4_T1_T2_T3__param_4
)
{
	.reg .pred 	%p<55>;
	.reg .b32 	%r<304>;
	.reg .b64 	%rd<67>;
	// demoted variable
	.shared .align 16 .b8 _ZZN3cub18CUB_300001_SM_10006detail19adjacent_difference40DeviceAdjacentDifferenceDifferenceKernelINS2_10policy_hubIPjLb1EE9Policy500ES5_S5_N4cuda3std3__45minusIjEEljLb1ELb1EEEvT0_PT4_T1_T2_T3_E7storage[3600];
	ld.param.u64 	%rd11, [_ZN3cub18CUB_300001_SM_10006detail19adjacent_difference40DeviceAdjacentDifferenceDifferenceKernelINS2_10policy_hubIPjLb1EE9Policy500ES5_S5_N4cuda3std3__45minusIjEEljLb1ELb1EEEvT0_PT4_T1_T2_T3__param_0];
	ld.param.u64 	%rd12, [_ZN3cub18CUB_300001_SM_10006detail19adjacent_difference40DeviceAdjacentDifferenceDifferenceKernelINS2_10policy_hubIPjLb1EE9Policy500ES5_S5_N4cuda3std3__45minusIjEEljLb1ELb1EEEvT0_PT4_T1_T2_T3__param_1];
	ld.param.u64 	%rd13, [_ZN3cub18CUB_300001_SM_10006detail19adjacent_difference40DeviceAdjacentDifferenceDifferenceKernelINS2_10policy_hubIPjLb1EE9Policy500ES5_S5_N4cuda3std3__45minusIjEEljLb1ELb1EEEvT0_PT4_T1_T2_T3__param_2];
	ld.param.u64 	%rd14, [_ZN3cub18CUB_300001_SM_10006detail19adjacent_difference40DeviceAdjacentDifferenceDifferenceKernelINS2_10policy_hubIPjLb1EE9Policy500ES5_S5_N4cuda3std3__45minusIjEEljLb1ELb1EEEvT0_PT4_T1_T2_T3__param_4];
	cvta.to.global.u64 	%rd1, %rd13;
	cvta.to.global.u64 	%rd2, %rd12;
	mov.u32 	%r1, %ctaid.x;
	mul.wide.u32 	%rd3, %r1, 896;
	sub.s64 	%rd4, %rd14, %rd3;
	setp.lt.s64 	%p1, %rd4, 897;
	@%p1 bra 	$L__BB14_8;
	setp.ne.s32 	%p52, %r1, 0;
	@%p52 bra 	$L__BB14_5;
	mov.u32 	%r249, %tid.x;
	and.b32  	%r250, %r249, 31;
	and.b32  	%r251, %r249, 992;
	mul.lo.s32 	%r252, %r251, 7;
	or.b32  	%r253, %r252, %r250;
	cvt.u64.u32 	%rd63, %r253;
	add.s64 	%rd5, %rd3, %rd63;
	shl.b64 	%rd64, %rd5, 2;
	add.s64 	%rd56, %rd11, %rd64;
	// begin inline asm
	ld.ca.u32 %r241, [%rd56];
	// end inline asm
	add.s64 	%rd57, %rd56, 128;
	// begin inline asm
	ld.ca.u32 %r242, [%rd57];
	// end inline asm
	add.s64 	%rd58, %rd56, 256;
	// begin inline asm
	ld.ca.u32 %r243, [%rd58];
	// end inline asm
	add.s64 	%rd59, %rd56, 384;
	// begin inline asm
	ld.ca.u32 %r244, [%rd59];
	// end inline asm
	add.s64 	%rd60, %rd56, 512;
	// begin inline asm
	ld.ca.u32 %r245, [%rd60];
	// end inline asm
	add.s64 	%rd61, %rd56, 640;
	// begin inline asm
	ld.ca.u32 %r246, [%rd61];
	// end inline asm
	add.s64 	%rd62, %rd56, 768;
	// begin inline asm
	ld.ca.u32 %r247, [%rd62];
	// end inline asm
	// begin inline asm
	mov.u32 %r248, %laneid;
	// end inline asm
	shr.u32 	%r254, %r249, 5;
	mad.lo.s32 	%r255, %r254, 224, %r248;
	shl.b32 	%r256, %r255, 2;
	mov.u32 	%r257, _ZZN3cub18CUB_300001_SM_10006detail19adjacent_difference40DeviceAdjacentDifferenceDifferenceKernelINS2_10policy_hubIPjLb1EE9Policy500ES5_S5_N4cuda3std3__45minusIjEEljLb1ELb1EEEvT0_PT4_T1_T2_T3_E7storage;
	add.s32 	%r2, %r257, %r256;
	st.shared.u32 	[%r2], %r241;
	st.shared.u32 	[%r2+128], %r242;
	st.shared.u32 	[%r2+256], %r243;
	st.shared.u32 	[%r2+384], %r244;
	st.shared.u32 	[%r2+512], %r245;
	st.shared.u32 	[%r2+640], %r246;
	st.shared.u32 	[%r2+768], %r247;
	bar.warp.sync 	-1;
	mad.lo.s32 	%r3, %r248, 24, %r2;
	ld.shared.u32 	%r4, [%r3];
	ld.shared.u32 	%r5, [%r3+4];
	ld.shared.u32 	%r258, [%r3+8];
	ld.shared.u32 	%r259, [%r3+12];
	ld.shared.u32 	%r260, [%r3+16];
	ld.shared.u32 	%r261, [%r3+20];
	ld.shared.u32 	%r262, [%r3+24];
	bar.sync 	0;
	shl.b32 	%r263, %r249, 2;
	add.s32 	%r264, %r257, %r263;
	add.s32 	%r6, %r264, 512;
	st.shared.u32 	[%r264+512], %r262;
	bar.sync 	0;
	sub.s32 	%r7, %r262, %r261;
	sub.s32 	%r8, %r261, %r260;
	sub.s32 	%r9, %r260, %r259;
	sub.s32 	%r10, %r259, %r258;
	sub.s32 	%r11, %r258, %r5;
	setp.eq.s32 	%p54, %r249, 0;
	mov.u32 	%r274, %r4;
	@%p54 bra 	$L__BB14_4;
	ld.shared.u32 	%r265, [%r6+-4];
	sub.s32 	%r274, %r4, %r265;
$L__BB14_4:
	bar.sync 	0;
	st.shared.u32 	[%r3], %r274;
	sub.s32 	%r266, %r5, %r4;
	st.shared.u32 	[%r3+4], %r266;
	st.shared.u32 	[%r3+8], %r11;
	st.shared.u32 	[%r3+12], %r10;
	st.shared.u32 	[%r3+16], %r9;
	st.shared.u32 	[%r3+20], %r8;
	st.shared.u32 	[%r3+24], %r7;
	bar.warp.sync 	-1;
	ld.shared.u32 	%r267, [%r2];
	ld.shared.u32 	%r268, [%r2+128];
	ld.shared.u32 	%r269, [%r2+256];
	ld.shared.u32 	%r270, [%r2+384];
	ld.shared.u32 	%r271, [%r2+512];
	ld.shared.u32 	%r272, [%r2+640];
	ld.shared.u32 	%r273, [%r2+768];
	add.s64 	%rd66, %rd1, %rd64;
	st.global.u32 	[%rd66], %r267;
	st.global.u32 	[%rd66+128], %r268;
	st.global.u32 	[%rd66+256], %r269;
	st.global.u32 	[%rd66+384], %r270;
	st.global.u32 	[%rd66+512], %r271;
	st.global.u32 	[%rd66+640], %r272;
	st.global.u32 	[%rd66+768], %r273;
	bra.uni 	$L__BB14_79;
$L__BB14_5:
	mov.u32 	%r216, %tid.x;
	and.b32  	%r217, %r216, 31;
	and.b32  	%r218, %r216, 992;
	mul.lo.s32 	%r219, %r218, 7;
	or.b32  	%r220, %r219, %r217;
	cvt.u64.u32 	%rd50, %r220;
	add.s64 	%rd6, %rd3, %rd50;
	shl.b64 	%rd51, %rd6, 2;
	add.s64 	%rd43, %rd11, %rd51;
	// begin inline asm
	ld.ca.u32 %r208, [%rd43];
	// end inline asm
	add.s64 	%rd44, %rd43, 128;
	// begin inline asm
	ld.ca.u32 %r209, [%rd44];
	// end inline asm
	add.s64 	%rd45, %rd43, 256;
	// begin inline asm
	ld.ca.u32 %r210, [%rd45];
	// end inline asm
	add.s64 	%rd46, %rd43, 384;
	// begin inline asm
	ld.ca.u32 %r211, [%rd46];
	// end inline asm
	add.s64 	%rd47, %rd43, 512;
	// begin inline asm
	ld.ca.u32 %r212, [%rd47];
	// end inline asm
	add.s64 	%rd48, %rd43, 640;
	// begin inline asm
	ld.ca.u32 %r213, [%rd48];
	// end inline asm
	add.s64 	%rd49, %rd43, 768;
	// begin inline asm
	ld.ca.u32 %r214, [%rd49];
	// end inline asm
	// begin inline asm
	mov.u32 %r215, %laneid;
	// end inline asm
	shr.u32 	%r221, %r216, 5;
	mad.lo.s32 	%r222, %r221, 224, %r215;
	shl.b32 	%r223, %r222, 2;
	mov.u32 	%r224, _ZZN3cub18CUB_300001_SM_10006detail19adjacent_difference40DeviceAdjacentDifferenceDifferenceKernelINS2_10policy_hubIPjLb1EE9Policy500ES5_S5_N4cuda3std3__45minusIjEEljLb1ELb1EEEvT0_PT4_T1_T2_T3_E7storage;
	add.s32 	%r14, %r224, %r223;
	st.shared.u32 	[%r14], %r208;
	st.shared.u32 	[%r14+128], %r209;
	st.shared.u32 	[%r14+256], %r210;
	st.shared.u32 	[%r14+384], %r211;
	st.shared.u32 	[%r14+512], %r212;
	st.shared.u32 	[%r14+640], %r213;
	st.shared.u32 	[%r14+768], %r214;
	bar.warp.sync 	-1;
	mad.lo.s32 	%r15, %r215, 24, %r14;
	ld.shared.u32 	%r16, [%r15];
	ld.shared.u32 	%r17, [%r15+4];
	ld.shared.u32 	%r225, [%r15+8];
	ld.shared.u32 	%r226, [%r15+12];
	ld.shared.u32 	%r227, [%r15+16];
	ld.shared.u32 	%r228, [%r15+20];
	ld.shared.u32 	%r229, [%r15+24];
	bar.sync 	0;
	mul.wide.u32 	%rd52, %r1, 4;
	add.s64 	%rd53, %rd2, %rd52;
	ld.global.u32 	%r275, [%rd53];
	shl.b32 	%r230, %r216, 2;
	add.s32 	%r231, %r224, %r230;
	add.s32 	%r19, %r231, 512;
	st.shared.u32 	[%r231+512], %r229;
	bar.sync 	0;
	sub.s32 	%r20, %r229, %r228;
	sub.s32 	%r21, %r228, %r227;
	sub.s32 	%r22, %r227, %r226;
	sub.s32 	%r23, %r226, %r225;
	sub.s32 	%r24, %r225, %r17;
	setp.eq.s32 	%p53, %r216, 0;
	@%p53 bra 	$L__BB14_7;
	ld.shared.u32 	%r275, [%r19+-4];
$L__BB14_7:
	sub.s32 	%r232, %r16, %r275;
	bar.sync 	0;
	st.shared.u32 	[%r15], %r232;
	sub.s32 	%r233, %r17, %r16;
	st.shared.u32 	[%r15+4], %r233;
	st.shared.u32 	[%r15+8], %r24;
	st.shared.u32 	[%r15+12], %r23;
	st.shared.u32 	[%r15+16], %r22;
	st.shared.u32 	[%r15+20], %r21;
	st.shared.u32 	[%r15+24], %r20;
	bar.warp.sync 	-1;
	ld.shared.u32 	%r234, [%r14];
	ld.shared.u32 	%r235, [%r14+128];
	ld.shared.u32 	%r236, [%r14+256];
	ld.shared.u32 	%r237, [%r14+384];
	ld.shared.u32 	%r238, [%r14+512];
	ld.shared.u32 	%r239, [%r14+640];
	ld.shared.u32 	%r240, [%r14+768];
	add.s64 	%rd55, %rd1, %rd51;
	st.global.u32 	[%rd55], %r234;
	st.global.u32 	[%rd55+128], %r235;
	st.global.u32 	[%rd55+256], %r236;
	st.global.u32 	[%rd55+384], %r237;
	st.global.u32 	[%rd55+512], %r238;
	st.global.u32 	[%rd55+640], %r239;
	st.global.u32 	[%rd55+768], %r240;
	bra.uni 	$L__BB14_79;
$L__BB14_8:
	cvt.u32.u64 	%r27, %rd4;
	setp.ne.s32 	%p2, %r1, 0;
	@%p2 bra 	$L__BB14_43;
	shl.b64 	%rd31, %rd3, 2;
	add.s64 	%rd30, %rd11, %rd31;
	// begin inline asm
	ld.ca.u32 %r282, [%rd30];
	// end inline asm
	mov.u32 	%r29, %tid.x;
	and.b32  	%r182, %r29, 31;
	and.b32  	%r183, %r29, 992;
	mul.lo.s32 	%r184, %r183, 7;
	or.b32  	%r30, %r184, %r182;
	setp.ge.s32 	%p27, %r30, %r27;
	shl.b32 	%r185, %r30, 2;
	cvt.u64.u32 	%rd32, %r185;
	add.s64 	%rd7, %rd30, %rd32;
	mov.u32 	%r276, %r282;
	@%p27 bra 	$L__BB14_11;
	// begin inline asm
	ld.ca.u32 %r276, [%rd7];
	// end inline asm
$L__BB14_11:
	add.s32 	%r33, %r30, 32;
	setp.ge.s32 	%p28, %r33, %r27;
	mov.u32 	%r277, %r282;
	@%p28 bra 	$L__BB14_13;
	add.s64 	%rd34, %rd7, 128;
	// begin inline asm
	ld.ca.u32 %r277, [%rd34];
	// end inline asm
$L__BB14_13:
	add.s32 	%r36, %r30, 64;
	setp.ge.s32 	%p29, %r36, %r27;
	mov.u32 	%r278, %r282;
	@%p29 bra 	$L__BB14_15;
	add.s64 	%rd35, %rd7, 256;
	// begin inline asm
	ld.ca.u32 %r278, [%rd35];
	// end inline asm
$L__BB14_15:
	add.s32 	%r39, %r30, 96;
	setp.ge.s32 	%p30, %r39, %r27;
	mov.u32 	%r279, %r282;
	@%p30 bra 	$L__BB14_17;
	add.s64 	%rd36, %rd7, 384;
	// begin inline asm
	ld.ca.u32 %r279, [%rd36];
	// end inline asm
$L__BB14_17:
	add.s32 	%r42, %r30, 128;
	setp.ge.s32 	%p31, %r42, %r27;
	mov.u32 	%r280, %r282;
	@%p31 bra 	$L__BB14_19;
	add.s64 	%rd37, %rd7, 512;
	// begin inline asm
	ld.ca.u32 %r280, [%rd37];
	// end inline asm
$L__BB14_19:
	add.s32 	%r45, %r30, 160;
	setp.ge.s32 	%p32, %r45, %r27;
	mov.u32 	%r281, %r282;
	@%p32 bra 	$L__BB14_21;
	add.s64 	%rd38, %rd7, 640;
	// begin inline asm
	ld.ca.u32 %r281, [%rd38];
	// end inline asm
$L__BB14_21:
	add.s32 	%r48, %r30, 192;
	setp.ge.s32 	%p33, %r48, %r27;
	@%p33 bra 	$L__BB14_23;
	add.s64 	%rd39, %rd7, 768;
	// begin inline asm
	ld.ca.u32 %r282, [%rd39];
	// end inline asm
$L__BB14_23:
	// begin inline asm
	mov.u32 %r193, %laneid;
	// end inline asm
	shr.u32 	%r194, %r29, 5;
	mad.lo.s32 	%r195, %r194, 224, %r193;
	shl.b32 	%r196, %r195, 2;
	mov.u32 	%r197, _ZZN3cub18CUB_300001_SM_10006detail19adjacent_difference40DeviceAdjacentDifferenceDifferenceKernelINS2_10policy_hubIPjLb1EE9Policy500ES5_S5_N4cuda3std3__45minusIjEEljLb1ELb1EEEvT0_PT4_T1_T2_T3_E7storage;
	add.s32 	%r51, %r197, %r196;
	st.shared.u32 	[%r51], %r276;
	st.shared.u32 	[%r51+128], %r277;
	st.shared.u32 	[%r51+256], %r278;
	st.shared.u32 	[%r51+384], %r279;
	st.shared.u32 	[%r51+512], %r280;
	st.shared.u32 	[%r51+640], %r281;
	st.shared.u32 	[%r51+768], %r282;
	bar.warp.sync 	-1;
	mad.lo.s32 	%r52, %r193, 24, %r51;
	ld.shared.u32 	%r289, [%r52];
	ld.shared.u32 	%r54, [%r52+4];
	ld.shared.u32 	%r55, [%r52+8];
	ld.shared.u32 	%r56, [%r52+12];
	ld.shared.u32 	%r57, [%r52+16];
	ld.shared.u32 	%r58, [%r52+20];
	ld.shared.u32 	%r59, [%r52+24];
	bar.sync 	0;
	shl.b32 	%r198, %r29, 2;
	add.s32 	%r199, %r197, %r198;
	add.s32 	%r60, %r199, 512;
	st.shared.u32 	[%r199+512], %r59;
	bar.sync 	0;
	mul.lo.s32 	%r61, %r29, 7;
	add.s32 	%r200, %r61, 7;
	setp.le.u32 	%p34, %r200, %r27;
	mov.u32 	%r283, %r58;
	mov.u32 	%r284, %r57;
	mov.u32 	%r285, %r56;
	mov.u32 	%r286, %r55;
	mov.u32 	%r287, %r54;
	mov.u32 	%r288, %r289;
	@%p34 bra 	$L__BB14_25;
	add.s32 	%r201, %r61, 6;
	setp.lt.u32 	%p35, %r201, %r27;
	selp.b32 	%r283, %r58, 0, %p35;
	add.s32 	%r202, %r61, 5;
	setp.lt.u32 	%p36, %r202, %r27;
	selp.b32 	%r284, %r57, 0, %p36;
	add.s32 	%r203, %r61, 4;
	setp.lt.u32 	%p37, %r203, %r27;
	selp.b32 	%r285, %r56, 0, %p37;
	add.s32 	%r204, %r61, 3;
	setp.lt.u32 	%p38, %r204, %r27;
	selp.b32 	%r286, %r55, 0, %p38;
	add.s32 	%r205, %r61, 2;
	setp.lt.u32 	%p39, %r205, %r27;
	selp.b32 	%r287, %r54, 0, %p39;
	add.s32 	%r206, %r61, 1;
	setp.lt.u32 	%p40, %r206, %r27;
	selp.b32 	%r288, %r289, 0, %p40;
$L__BB14_25:
	sub.s32 	%r74, %r54, %r288;
	sub.s32 	%r75, %r55, %r287;
	sub.s32 	%r76, %r56, %r286;
	sub.s32 	%r77, %r57, %r285;
	sub.s32 	%r78, %r58, %r284;
	sub.s32 	%r79, %r59, %r283;
	setp.eq.s32 	%p41, %r29, 0;
	setp.ge.u32 	%p42, %r61, %r27;
	or.pred  	%p43, %p41, %p42;
	@%p43 bra 	$L__BB14_27;
	ld.shared.u32 	%r207, [%r60+-4];
	sub.s32 	%r289, %r289, %r207;
$L__BB14_27:
	bar.sync 	0;
	st.shared.u32 	[%r52], %r289;
	st.shared.u32 	[%r52+4], %r74;
	st.shared.u32 	[%r52+8], %r75;
	st.shared.u32 	[%r52+12], %r76;
	st.shared.u32 	[%r52+16], %r77;
	st.shared.u32 	[%r52+20], %r78;
	st.shared.u32 	[%r52+24], %r79;
	bar.warp.sync 	-1;
	ld.shared.u32 	%r82, [%r51];
	ld.shared.u32 	%r83, [%r51+128];
	ld.shared.u32 	%r84, [%r51+256];
	ld.shared.u32 	%r85, [%r51+384];
	ld.shared.u32 	%r86, [%r51+512];
	ld.shared.u32 	%r87, [%r51+640];
	ld.shared.u32 	%r88, [%r51+768];
	setp.ne.s32 	%p44, %r29, 0;
	@%p44 bra 	$L__BB14_29;
	st.volatile.shared.u32 	[_ZZN3cub18CUB_300001_SM_10006detail19adjacent_difference40DeviceAdjacentDifferenceDifferenceKernelINS2_10policy_hubIPjLb1EE9Policy500ES5_S5_N4cuda3std3__45minusIjEEljLb1ELb1EEEvT0_PT4_T1_T2_T3_E7storage+3584], %r27;
$L__BB14_29:
	bar.sync 	0;
	ld.volatile.shared.u32 	%r89, [_ZZN3cub18CUB_300001_SM_10006detail19adjacent_difference40DeviceAdjacentDifferenceDifferenceKernelINS2_10policy_hubIPjLb1EE9Policy500ES5_S5_N4cuda3std3__45minusIjEEljLb1ELb1EEEvT0_PT4_T1_T2_T3_E7storage+3584];
	setp.ge.s32 	%p45, %r30, %r89;
	cvt.u64.u32 	%rd40, %r30;
	add.s64 	%rd41, %rd3, %rd40;
	shl.b64 	%rd42, %rd41, 2;
	add.s64 	%rd8, %rd1, %rd42;
	@%p45 bra 	$L__BB14_31;
	st.global.u32 	[%rd8], %r82;
$L__BB14_31:
	setp.ge.s32 	%p46, %r33, %r89;
	@%p46 bra 	$L__BB14_33;
	st.global.u32 	[%rd8+128], %r83;
$L__BB14_33:
	setp.ge.s32 	%p47, %r36, %r89;
	@%p47 bra 	$L__BB14_35;
	st.global.u32 	[%rd8+256], %r84;
$L__BB14_35:
	setp.ge.s32 	%p48, %r39, %r89;
	@%p48 bra 	$L__BB14_37;
	st.global.u32 	[%rd8+384], %r85;
$L__BB14_37:
	setp.ge.s32 	%p49, %r42, %r89;
	@%p49 bra 	$L__BB14_39;
	st.global.u32 	[%rd8+512], %r86;
$L__BB14_39:
	setp.ge.s32 	%p50, %r45, %r89;
	@%p50 bra 	$L__BB14_41;
	st.global.u32 	[%rd8+640], %r87;
$L__BB14_41:
	setp.ge.s32 	%p51, %r48, %r89;
	@%p51 bra 	$L__BB14_79;
	st.global.u32 	[%rd8+768], %r88;
	bra.uni 	$L__BB14_79;
$L__BB14_43:
	shl.b64 	%rd16, %rd3, 2;
	add.s64 	%rd15, %rd11, %rd16;
	// begin inline asm
	ld.ca.u32 %r296, [%rd15];
	// end inline asm
	mov.u32 	%r91, %tid.x;
	and.b32  	%r155, %r91, 31;
	and.b32  	%r156, %r91, 992;
	mul.lo.s32 	%r157, %r156, 7;
	or.b32  	%r92, %r157, %r155;
	setp.ge.s32 	%p3, %r92, %r27;
	shl.b32 	%r158, %r92, 2;
	cvt.u64.u32 	%rd17, %r158;
	add.s64 	%rd9, %rd15, %rd17;
	mov.u32 	%r290, %r296;
	@%p3 bra 	$L__BB14_45;
	// begin inline asm
	ld.ca.u32 %r290, [%rd9];
	// end inline asm
$L__BB14_45:
	add.s32 	%r95, %r92, 32;
	setp.ge.s32 	%p4, %r95, %r27;
	mov.u32 	%r291, %r296;
	@%p4 bra 	$L__BB14_47;
	add.s64 	%rd19, %rd9, 128;
	// begin inline asm
	ld.ca.u32 %r291, [%rd19];
	// end inline asm
$L__BB14_47:
	add.s32 	%r98, %r92, 64;
	setp.ge.s32 	%p5, %r98, %r27;
	mov.u32 	%r292, %r296;
	@%p5 bra 	$L__BB14_49;
	add.s64 	%rd20, %rd9, 256;
	// begin inline asm
	ld.ca.u32 %r292, [%rd20];
	// end inline asm
$L__BB14_49:
	add.s32 	%r101, %r92, 96;
	setp.ge.s32 	%p6, %r101, %r27;
	mov.u32 	%r293, %r296;
	@%p6 bra 	$L__BB14_51;
	add.s64 	%rd21, %rd9, 384;
	// begin inline asm
	ld.ca.u32 %r293, [%rd21];
	// end inline asm
$L__BB14_51:
	add.s32 	%r104, %r92, 128;
	setp.ge.s32 	%p7, %r104, %r27;
	mov.u32 	%r294, %r296;
	@%p7 bra 	$L__BB14_53;
	add.s64 	%rd22, %rd9, 512;
	// begin inline asm
	ld.ca.u32 %r294, [%rd22];
	// end inline asm
$L__BB14_53:
	add.s32 	%r107, %r92, 160;
	setp.ge.s32 	%p8, %r107, %r27;
	mov.u32 	%r295, %r296;
	@%p8 bra 	$L__BB14_55;
	add.s64 	%rd23, %rd9, 640;
	// begin inline asm
	ld.ca.u32 %r295, [%rd23];
	// end inline asm
$L__BB14_55:
	add.s32 	%r110, %r92, 192;
	setp.ge.s32 	%p9, %r110, %r27;
	@%p9 bra 	$L__BB14_57;
	add.s64 	%rd24, %rd9, 768;
	// begin inline asm
	ld.ca.u32 %r296, [%rd24];
	// end inline asm
$L__BB14_57:
	// begin inline asm
	mov.u32 %r166, %laneid;
	// end inline asm
	shr.u32 	%r167, %r91, 5;
	mad.lo.s32 	%r168, %r167, 224, %r166;
	shl.b32 	%r169, %r168, 2;
	mov.u32 	%r170, _ZZN3cub18CUB_300001_SM_10006detail19adjacent_difference40DeviceAdjacentDifferenceDifferenceKernelINS2_10policy_hubIPjLb1EE9Policy500ES5_S5_N4cuda3std3__45minusIjEEljLb1ELb1EEEvT0_PT4_T1_T2_T3_E7storage;
	add.s32 	%r113, %r170, %r169;
	st.shared.u32 	[%r113], %r290;
	st.shared.u32 	[%r113+128], %r291;
	st.shared.u32 	[%r113+256], %r292;
	st.shared.u32 	[%r113+384], %r293;
	st.shared.u32 	[%r113+512], %r294;
	st.shared.u32 	[%r113+640], %r295;
	st.shared.u32 	[%r113+768], %r296;
	bar.warp.sync 	-1;
	mad.lo.s32 	%r114, %r166, 24, %r113;
	ld.shared.u32 	%r303, [%r114];
	ld.shared.u32 	%r116, [%r114+4];
	ld.shared.u32 	%r117, [%r114+8];
	ld.shared.u32 	%r118, [%r114+12];
	ld.shared.u32 	%r119, [%r114+16];
	ld.shared.u32 	%r120, [%r114+20];
	ld.shared.u32 	%r121, [%r114+24];
	bar.sync 	0;
	mul.wide.u32 	%rd25, %r1, 4;
	add.s64 	%rd26, %rd2, %rd25;
	ld.global.u32 	%r122, [%rd26];
	shl.b32 	%r171, %r91, 2;
	add.s32 	%r172, %r170, %r171;
	add.s32 	%r123, %r172, 512;
	st.shared.u32 	[%r172+512], %r121;
	bar.sync 	0;
	mul.lo.s32 	%r124, %r91, 7;
	add.s32 	%r173, %r124, 7;
	setp.le.u32 	%p10, %r173, %r27;
	mov.u32 	%r297, %r303;
	mov.u32 	%r298, %r116;
	mov.u32 	%r299, %r117;
	mov.u32 	%r300, %r118;
	mov.u32 	%r301, %r119;
	mov.u32 	%r302, %r120;
	@%p10 bra 	$L__BB14_59;
	add.s32 	%r174, %r124, 6;
	setp.lt.u32 	%p11, %r174, %r27;
	selp.b32 	%r302, %r120, 0, %p11;
	add.s32 	%r175, %r124, 5;
	setp.lt.u32 	%p12, %r175, %r27;
	selp.b32 	%r301, %r119, 0, %p12;
	add.s32 	%r176, %r124, 4;
	setp.lt.u32 	%p13, %r176, %r27;
	selp.b32 	%r300, %r118, 0, %p13;
	add.s32 	%r177, %r124, 3;
	setp.lt.u32 	%p14, %r177, %r27;
	selp.b32 	%r299, %r117, 0, %p14;
	add.s32 	%r178, %r124, 2;
	setp.lt.u32 	%p15, %r178, %r27;
	selp.b32 	%r298, %r116, 0, %p15;
	add.s32 	%r179, %r124, 1;
	setp.lt.u32 	%p16, %r179, %r27;
	selp.b32 	%r297, %r303, 0, %p16;
$L__BB14_59:
	sub.s32 	%r137, %r121, %r302;
	sub.s32 	%r138, %r120, %r301;
	sub.s32 	%r139, %r119, %r300;
	sub.s32 	%r140, %r118, %r299;
	sub.s32 	%r141, %r117, %r298;
	sub.s32 	%r142, %r116, %r297;
	setp.ge.u32 	%p17, %r124, %r27;
	@%p17 bra 	$L__BB14_63;
	setp.ne.s32 	%p18, %r91, 0;
	@%p18 bra 	$L__BB14_62;
	sub.s32 	%r303, %r303, %r122;
	bra.uni 	$L__BB14_63;
$L__BB14_62:
	ld.shared.u32 	%r180, [%r123+-4];
	sub.s32 	%r303, %r303, %r180;
$L__BB14_63:
	bar.sync 	0;
	st.shared.u32 	[%r114], %r303;
	st.shared.u32 	[%r114+4], %r142;
	st.shared.u32 	[%r114+8], %r141;
	st.shared.u32 	[%r114+12], %r140;
	st.shared.u32 	[%r114+16], %r139;
	st.shared.u32 	[%r114+20], %r138;
	st.shared.u32 	[%r114+24], %r137;
	bar.warp.sync 	-1;
	ld.shared.u32 	%r146, [%r113];
	ld.shared.u32 	%r147, [%r113+128];
	ld.shared.u32 	%r148, [%r113+256];
	ld.shared.u32 	%r149, [%r113+384];
	ld.shared.u32 	%r150, [%r113+512];
	ld.shared.u32 	%r151, [%r113+640];
	ld.shared.u32 	%r152, [%r113+768];
	setp.ne.s32 	%p19, %r91, 0;
	@%p19 bra 	$L__BB14_65;
	st.volatile.shared.u32 	[_ZZN3cub18CUB_300001_SM_10006detail19adjacent_difference40DeviceAdjacentDifferenceDifferenceKernelINS2_10policy_hubIPjLb1EE9Policy500ES5_S5_N4cuda3std3__45minusIjEEljLb1ELb1EEEvT0_PT4_T1_T2_T3_E7storage+3584], %r27;
$L__BB14_65:
	bar.sync 	0;
	ld.volatile.shared.u32 	%r153, [_ZZN3cub18CUB_300001_SM_10006detail19adjacent_difference40DeviceAdjacentDifferenceDifferenceKernelINS2_10policy_hubIPjLb1EE9Policy500ES5_S5_N4cuda3std3__45minusIjEEljLb1ELb1EEEvT0_PT4_T1_T2_T3_E7storage+3584];
	setp.ge.s32 	%p20, %r92, %r153;
	cvt.u64.u32 	%rd27, %r92;
	add.s64 	%rd28, %rd3, %rd27;
	shl.b64 	%rd29, %rd28, 2;
	add.s64 	%rd10, %rd1, %rd29;
	@%p20 bra 	$L__BB14_67;
	st.global.u32 	[%rd10], %r146;
$L__BB14_67:
	setp.ge.s32 	%p21, %r95, %r153;
	@%p21 bra 	$L__BB14_69;
	st.global.u32 	[%rd10+128], %r147;
$L__BB14_69:
	setp.ge.s32 	%p22, %r98, %r153;
	@%p22 bra 	$L__BB14_71;
	st.global.u32 	[%rd10+256], %r148;
$L__BB14_71:
	setp.ge.s32 	%p23, %r101, %r153;
	@%p23 bra 	$L__BB14_73;
	st.global.u32 	[%rd10+384], %r149;
$L__BB14_73:
	setp.ge.s32 	%p24, %r104, %r153;
	@%p24 bra 	$L__BB14_75;
	st.global.u32 	[%rd10+512], %r150;
$L__BB14_75:
	setp.ge.s32 	%p25, %r107, %r153;
	@%p25 bra 	$L__BB14_77;
	st.global.u32 	[%rd10+640], %r151;
$L__BB14_77:
	setp.ge.s32 	%p26, %r110, %r153;
	@%p26 bra 	$L__BB14_79;
	st.global.u32 	[%rd10+768], %r152;
$L__BB14_79:
	ret;

}


// ===== COMPILED SASS (sm_100) =====

	.target	sm_100

	.elftype	@"ET_EXEC"


//--------------------- .note.nv.tkinfo           --------------------------
	.section	.note.nv.tkinfo,"",@"SHT_NOTE"
	.sectionflags	@"SHF_NOTE_NV_TKINFO"
	.tkinfo
        /*0018*/ 	.word	0x00000002
        /*0030*/ 	.string	""
        /*0030*/ 	.string	"ptxas"
        /*0030*/ 	.string	"Cuda compilation tools, release 13.0, V13.0.88"
        /*0030*/ 	.string	"Build cuda_13.0.r13.0/compiler.36424714_0"
        /*0030*/ 	.string	"-arch sm_100 -m 64 "



//--------------------- .note.nv.cuinfo           --------------------------
	.section	.note.nv.cuinfo,"",@"SHT_NOTE"
	.sectionflags	@"SHF_NOTE_NV_CUINFO"
        /*0018*/ 	.short	0x0002
        /*001a*/ 	.short	0x0064
        /*001c*/ 	.short	0x0082
	.zero		2


//--------------------- .nv.info                  --------------------------
	.section	.nv.info,"",@"SHT_CUDA_INFO"
	.align	4


	//----- nvinfo : EIATTR_REGCOUNT
	.align		4
        /*0000*/ 	.byte	0x04, 0x2f
        /*0002*/ 	.short	(.L_55 - .L_54)
	.align		4
.L_54:
        /*0004*/ 	.word	index@(_Z8initPRNGiP17curandStateXORWOW)
        /*0008*/ 	.word	0x0000001f


	//----- nvinfo : EIATTR_FRAME_SIZE
	.align		4
.L_55:
        /*000c*/ 	.byte	0x04, 0x11
        /*000e*/ 	.short	(.L_57 - .L_56)
	.align		4
.L_56:
        /*0010*/ 	.word	index@(_Z8initPRNGiP17curandStateXORWOW)
        /*0014*/ 	.word	0x00000000


	//----- nvinfo : EIATTR_REGCOUNT
	.align		4
.L_57:
        /*0018*/ 	.byte	0x04, 0x2f
        /*001a*/ 	.short	(.L_59 - .L_58)
	.align		4
.L_58:
        /*001c*/ 	.word	index@(_Z20generate_uniform_intiPjiP17curandStateXORWOW)
        /*0020*/ 	.word	0x0000001c


	//----- nvinfo : EIATTR_FRAME_SIZE
	.align		4
.L_59:
        /*0024*/ 	.byte	0x04, 0x11
        /*0026*/ 	.short	(.L_61 - .L_60)
	.align		4
.L_60:
        /*0028*/ 	.word	index@(_Z20generate_uniform_intiPjiP17curandStateXORWOW)
        /*002c*/ 	.word	0x00000000


	//----- nvinfo : EIATTR_REGCOUNT
	.align		4
.L_61:
        /*0030*/ 	.byte	0x04, 0x2f
        /*0032*/ 	.short	(.L_63 - .L_62)
	.align		4
.L_62:
        /*0034*/ 	.word	index@(_ZN3cub18CUB_300001_SM_10006detail11EmptyKernelIvEEvv)
        /*0038*/ 	.word	0x00000004


	//----- nvinfo : EIATTR_FRAME_SIZE
	.align		4
.L_63:
        /*003c*/ 	.byte	0x04, 0x11
        /*003e*/ 	.short	(.L_65 - .L_64)
	.align		4
.L_64:
        /*0040*/ 	.word	index@(_ZN3cub18CUB_300001_SM_10006detail11EmptyKernelIvEEvv)
        /*0044*/ 	.word	0x00000000


	//----- nvinfo : EIATTR_REGCOUNT
	.align		4
.L_65:
        /*0048*/ 	.byte	0x04, 0x2f
        /*004a*/ 	.short	(.L_67 - .L_66)
	.align		4
.L_66:
        /*004c*/ 	.word	index@(_ZN3cub18CUB_300001_SM_10006detail8for_each13static_kernelINS2_12policy_hub_t12policy_500_tEmN6thrust24THRUST_300001_SM_1000_NS8cuda_cub20__uninitialized_fill7functorINS7_10device_ptrIjEEjEEEEvT0_T1_)
        /*0050*/ 	.word	0x00000008


	//----- nvinfo : EIATTR_FRAME_SIZE
	.align		4
.L_67:
        /*0054*/ 	.byte	0x04, 0x11
        /*0056*/ 	.short	(.L_69 - .L_68)
	.align		4
.L_68:
        /*0058*/ 	.word	index@(_ZN3cub18CUB_300001_SM_10006detail8for_each13static_kernelINS2_12policy_hub_t12policy_500_tEmN6thrust24THRUST_300001_SM_1000_NS8cuda_cub20__uninitialized_fill7functorINS7_10device_ptrIjEEjEEEEvT0_T1_)
        /*005c*/ 	.word	0x00000000


	//----- nvinfo : EIATTR_REGCOUNT
	.align		4
.L_69:
        /*0060*/ 	.byte	0x04, 0x2f
        /*0062*/ 	.short	(.L_71 - .L_70)
	.align		4
.L_70:
        /*0064*/ 	.word	index@(_ZN3cub18CUB_300001_SM_10006detail8for_each13static_kernelINS2_12policy_hub_t12policy_500_tElNS2_12op_wrapper_tIlN6thrust24THRUST_300001_SM_1000_NS6system6detail7generic6detail21binary_search_functorINS8_10device_ptrIjEENSC_18binary_search_lessENSC_3ubfEEENS8_12zip_iteratorIN4cuda3std3__45tupleIJNS8_17counting_iteratorIjNS8_11use_defaultESP_SP_EENS8_6detail15normal_iteratorISF_EEEEEEEEEEEvT0_T1_)
        /*0068*/ 	.word	0x00000014


	//----- nvinfo : EIATTR_FRAME_SIZE
	.align		4
.L_71:
        /*006c*/ 	.byte	0x04, 0x11
        /*006e*/ 	.short	(.L_73 - .L_72)
	.align		4
.L_72:
        /*0070*/ 	.word	index@(_ZN3cub18CUB_300001_SM_10006detail8for_each13static_kernelINS2_12policy_hub_t12policy_500_tElNS2_12op_wrapper_tIlN6thrust24THRUST_300001_SM_1000_NS6system6detail7generic6detail21binary_search_functorINS8_10device_ptrIjEENSC_18binary_search_lessENSC_3ubfEEENS8_12zip_iteratorIN4cuda3std3__45tupleIJNS8_17counting_iteratorIjNS8_11use_defaultESP_SP_EENS8_6detail15normal_iteratorISF_EEEEEEEEEEEvT0_T1_)
        /*0074*/ 	.word	0x00000000


	//----- nvinfo : EIATTR_REGCOUNT
	.align		4
.L_73:
        /*0078*/ 	.byte	0x04, 0x2f
        /*007a*/ 	.short	(.L_75 - .L_74)
	.align		4
.L_74:
        /*007c*/ 	.word	index@(_ZN3cub18CUB_300001_SM_10006detail10radix_sort31DeviceRadixSortSingleTileKernelINS1_5radix10policy_hubIjNS0_8NullTypeEyE10Policy1000ELNS0_9SortOrderE0EjS6_yNS1_21identity_decomposer_tEEEvPKT1_PSB_PKT2_PSF_T3_iiT4_)
        /*0080*/ 	.word	0x0000007f


	//----- nvinfo : EIATTR_FRAME_SIZE
	.align		4
.L_75:
        /*0084*/ 	.byte	0x04, 0x11
        /*0086*/ 	.short	(.L_77 - .L_76)
	.align		4
.L_76:
        /*0088*/ 	.word	index@(_ZN3cub18CUB_300001_SM_10006detail10radix_sort31DeviceRadixSortSingleTileKernelINS1_5radix10policy_hubIjNS0_8NullTypeEyE10Policy1000ELNS0_9SortOrderE0EjS6_yNS1_21identity_decomposer_tEEEvPKT1_PSB_PKT2_PSF_T3_iiT4_)
        /*008c*/ 	.word	0x00000000


	//----- nvinfo : EIATTR_REGCOUNT
	.align		4
.L_77:
        /*0090*/ 	.byte	0x04, 0x2f
        /*0092*/ 	.short	(.L_79 - .L_78)
	.align		4
.L_78:
        /*0094*/ 	.word	index@(_ZN3cub18CUB_300001_SM_10006detail10radix_sort30DeviceRadixSortHistogramKernelINS1_5radix10policy_hubIjNS0_8NullTypeEyE10Policy1000ELNS0_9SortOrderE0EjyNS1_21identity_decomposer_tEEEvPT2_PKT1_SB_iiT3_)
        /*0098*/ 	.word	0x00000020


	//----- nvinfo : EIATTR_FRAME_SIZE
	.align		4
.L_79:
        /*009c*/ 	.byte	0x04, 0x11
        /*009e*/ 	.short	(.L_81 - .L_80)
	.align		4
.L_80:
        /*00a0*/ 	.word	index@(_ZN3cub18CUB_300001_SM_10006detail10radix_sort30DeviceRadixSortHistogramKernelINS1_5radix10policy_hubIjNS0_8NullTypeEyE10Policy1000ELNS0_9SortOrderE0EjyNS1_21identity_decomposer_tEEEvPT2_PKT1_SB_iiT3_)
        /*00a4*/ 	.word	0x00000000


	//----- nvinfo : EIATTR_REGCOUNT
	.align		4
.L_81:
        /*00a8*/ 	.byte	0x04, 0x2f
        /*00aa*/ 	.short	(.L_83 - .L_82)
	.align		4
.L_82:
        /*00ac*/ 	.word	index@(_ZN3cub18CUB_300001_SM_10006detail10radix_sort33DeviceRadixSortExclusiveSumKernelINS1_5radix10policy_hubIjNS0_8NullTypeEyE10Policy1000EyEEvPT0_)
        /*00b0*/ 	.word	0x00000020


	//----- nvinfo : EIATTR_FRAME_SIZE
	.align		4
.L_83:
        /*00b4*/ 	.byte	0x04, 0x11
        /*00b6*/ 	.short	(.L_85 - .L_84)
	.align		4
.L_84:
        /*00b8*/ 	.word	index@(_ZN3cub18CUB_300001_SM_10006detail10radix_sort33DeviceRadixSortExclusiveSumKernelINS1_5radix10policy_hubIjNS0_8NullTypeEyE10Policy1000EyEEvPT0_)
        /*00bc*/ 	.word	0x00000000


	//----- nvinfo : EIATTR_REGCOUNT
	.align		4
.L_85:
        /*00c0*/ 	.byte	0x04, 0x2f
        /*00c2*/ 	.short	(.L_87 - .L_86)
	.align		4
.L_86:
        /*00c4*/ 	.word	index@(_ZN3cub18CUB_300001_SM_10006detail10radix_sort29DeviceRadixSortOnesweepKernelINS1_5radix10policy_hubIjNS0_8NullTypeEyE10Policy1000ELNS0_9SortOrderE0EjS6_yiiNS1_21identity_decomposer_tEEEvPT5_SC_PT3_PKSD_PT1_PKSH_PT2_PKSL_T4_iiT6_)
        /*00c8*/ 	.word	0x00000050


	//----- nvinfo : EIATTR_FRAME_SIZE
	.align		4
.L_87:
        /*00cc*/ 	.byte	0x04, 0x11
        /*00ce*/ 	.short	(.L_89 - .L_88)
	.align		4
.L_88:
        /*00d0*/ 	.word	index@(_ZN3cub18CUB_300001_SM_10006detail10radix_sort29DeviceRadixSortOnesweepKernelINS1_5radix10policy_hubIjNS0_8NullTypeEyE10Policy1000ELNS0_9SortOrderE0EjS6_yiiNS1_21identity_decomposer_tEEEvPT5_SC_PT3_PKSD_PT1_PKSH_PT2_PKSL_T4_iiT6_)
        /*00d4*/ 	.word	0x00000010


	//----- nvinfo : EIATTR_REGCOUNT
	.align		4
.L_89:
        /*00d8*/ 	.byte	0x04, 0x2f
        /*00da*/ 	.short	(.L_91 - .L_90)
	.align		4
.L_90:
        /*00dc*/ 	.word	index@(_ZN3cub18CUB_300001_SM_10006detail19adjacent_difference40DeviceAdjacentDifferenceDifferenceKernelINS2_10policy_hubIPjLb0EE9Policy500ES5_S5_N4cuda3std3__45minusIjEEijLb0ELb1EEEvT0_PT4_T1_T2_T3_)
        /*00e0*/ 	.word	0x00000020


	//----- nvinfo : EIATTR_FRAME_SIZE
	.align		4
.L_91:
        /*00e4*/ 	.byte	0x04, 0x11
        /*00e6*/ 	.short	(.L_93 - .L_92)
	.align		4
.L_92:
        /*00e8*/ 	.word	index@(_ZN3cub18CUB_300001_SM_10006detail19adjacent_difference40DeviceAdjacentDifferenceDifferenceKernelINS2_10policy_hubIPjLb0EE9Policy500ES5_S5_N4cuda3std3__45minusIjEEijLb0ELb1EEEvT0_PT4_T1_T2_T3_)
        /*00ec*/ 	.word	0x00000000


	//----- nvinfo : EIATTR_REGCOUNT
	.align		4
.L_93:
        /*00f0*/ 	.byte	0x04, 0x2f
        /*00f2*/ 	.short	(.L_95 - .L_94)
	.align		4
.L_94:
        /*00f4*/ 	.word	index@(_ZN3cub18CUB_300001_SM_10006detail19adjacent_difference40DeviceAdjacentDifferenceDifferenceKernelINS2_10policy_hubIPjLb0EE9Policy500ES5_S5_N4cuda3std3__45minusIjEEljLb0ELb1EEEvT0_PT4_T1_T2_T3_)
        /*00f8*/ 	.word	0x00000020


	//----- nvinfo : EIATTR_FRAME_SIZE
	.align		4
.L_95:
        /*00fc*/ 	.byte	0x04, 0x11
        /*00fe*/ 	.short	(.L_97 - .L_96)
	.align		4
.L_96:
        /*0100*/ 	.word	index@(_ZN3cub18CUB_300001_SM_10006detail19adjacent_difference40DeviceAdjacentDifferenceDifferenceKernelINS2_10policy_hubIPjLb0EE9Policy500ES5_S5_N4cuda3std3__45minusIjEEljLb0ELb1EEEvT0_PT4_T1_T2_T3_)
        /*0104*/ 	.word	0x00000000


	//----- nvinfo : EIATTR_REGCOUNT
	.align		4
.L_97:
        /*0108*/ 	.byte	0x04, 0x2f
        /*010a*/ 	.short	(.L_99 - .L_98)
	.align		4
.L_98:
        /*010c*/ 	.word	index@(_ZN3cub18CUB_300001_SM_10006detail19adjacent_difference34DeviceAdjacentDifferenceInitKernelINS2_19AgentDifferenceInitIPjjiLb1EEES5_jiEEvT0_PT1_T2_i)
        /*0110*/ 	.word	0x0000000a


	//----- nvinfo : EIATTR_FRAME_SIZE
	.align		4
.L_99:
        /*0114*/ 	.byte	0x04, 0x11
        /*0116*/ 	.short	(.L_101 - .L_100)
	.align		4
.L_100:
        /*0118*/ 	.word	index@(_ZN3cub18CUB_300001_SM_10006detail19adjacent_difference34DeviceAdjacentDifferenceInitKernelINS2_19AgentDifferenceInitIPjjiLb1EEES5_jiEEvT0_PT1_T2_i)
        /*011c*/ 	.word	0x00000000


	//----- nvinfo : EIATTR_REGCOUNT
	.align		4
.L_101:
        /*0120*/ 	.byte	0x04, 0x2f
        /*0122*/ 	.short	(.L_103 - .L_102)
	.align		4
.L_102:
        /*0124*/ 	.word	index@(_ZN3cub18CUB_300001_SM_10006detail19adjacent_difference40DeviceAdjacentDifferenceDifferenceKernelINS2_10policy_hubIPjLb1EE9Policy500ES5_S5_N4cuda3std3__45minusIjEEijLb1ELb1EEEvT0_PT4_T1_T2_T3_)
        /*0128*/ 	.word	0x00000020


	//----- nvinfo : EIATTR_FRAME_SIZE
	.align		4
.L_103:
        /*012c*/ 	.byte	0x04, 0x11
        /*012e*/ 	.short	(.L_105 - .L_104)
	.align		4
.L_104:
        /*0130*/ 	.word	index@(_ZN3cub18CUB_300001_SM_10006detail19adjacent_difference40DeviceAdjacentDifferenceDifferenceKernelINS2_10policy_hubIPjLb1EE9Policy500ES5_S5_N4cuda3std3__45minusIjEEijLb1ELb1EEEvT0_PT4_T1_T2_T3_)
        /*0134*/ 	.word	0x00000000


	//----- nvinfo : EIATTR_REGCOUNT
	.align		4
.L_105:
        /*0138*/ 	.byte	0x04, 0x2f
        /*013a*/ 	.short	(.L_107 - .L_106)
	.align		4
.L_106:
        /*013c*/ 	.word	index@(_ZN3cub18CUB_300001_SM_10006detail19adjacent_difference34DeviceAdjacentDifferenceInitKernelINS2_19AgentDifferenceInitIPjjlLb1EEES5_jlEEvT0_PT1_T2_i)
        /*0140*/ 	.word	0x0000000a


	//----- nvinfo : EIATTR_FRAME_SIZE
	.align		4
.L_107:
        /*0144*/ 	.byte	0x04, 0x11
        /*0146*/ 	.short	(.L_109 - .L_108)
	.align		4
.L_108:
        /*0148*/ 	.word	index@(_ZN3cub18CUB_300001_SM_10006detail19adjacent_difference34DeviceAdjacentDifferenceInitKernelINS2_19AgentDifferenceInitIPjjlLb1EEES5_jlEEvT0_PT1_T2_i)
        /*014c*/ 	.word	0x00000000


	//----- nvinfo : EIATTR_REGCOUNT
	.align		4
.L_109:
        /*0150*/ 	.byte	0x04, 0x2f
        /*0152*/ 	.short	(.L_111 - .L_110)
	.align		4
.L_110:
        /*0154*/ 	.word	index@(_ZN3cub18CUB_300001_SM_10006detail19adjacent_difference40DeviceAdjacentDifferenceDifferenceKernelINS2_10policy_hubIPjLb1EE9Policy500ES5_S5_N4cuda3std3__45minusIjEEljLb1ELb1EEEvT0_PT4_T1_T2_T3_)
        /*0158*/ 	.word	0x00000020


	//----- nvinfo : EIATTR_FRAME_SIZE
	.align		4
.L_111:
        /*015c*/ 	.byte	0x04, 0x11
        /*015e*/ 	.short	(.L_113 - .L_112)
	.align		4
.L_112:
        /*0160*/ 	.word	index@(_ZN3cub18CUB_300001_SM_10006detail19adjacent_difference40DeviceAdjacentDifferenceDifferenceKernelINS2_10policy_hubIPjLb1EE9Policy500ES5_S5_N4cuda3std3__45minusIjEEljLb1ELb1EEEvT0_PT4_T1_T2_T3_)
        /*0164*/ 	.word	0x00000000


	//----- nvinfo : EIATTR_MIN_STACK_SIZE
	.align		4
.L_113:
        /*0168*/ 	.byte	0x04, 0x12
        /*016a*/ 	.short	(.L_115 - .L_114)
	.align		4
.L_114:
        /*016c*/ 	.word	index@(_ZN3cub18CUB_300001_SM_10006detail19adjacent_difference40DeviceAdjacentDifferenceDifferenceKernelINS2_10policy_hubIPjLb1EE9Policy500ES5_S5_N4cuda3std3__45minusIjEEljLb1ELb1EEEvT0_PT4_T1_T2_T3_)
        /*0170*/ 	.word	0x00000000


	//----- nvinfo : EIATTR_MIN_STACK_SIZE
	.align		4
.L_115:
        /*0174*/ 	.byte	0x04, 0x12
        /*0176*/ 	.short	(.L_117 - .L_116)
	.align		4
.L_116:
        /*0178*/ 	.word	index@(_ZN3cub18CUB_300001_SM_10006detail19adjacent_difference34DeviceAdjacentDifferenceInitKernelINS2_19AgentDifferenceInitIPjjlLb1EEES5_jlEEvT0_PT1_T2_i)
        /*017c*/ 	.word	0x00000000


	//----- nvinfo : EIATTR_MIN_STACK_SIZE
	.align		4
.L_117:
        /*0180*/ 	.byte	0x04, 0x12
        /*0182*/ 	.short	(.L_119 - .L_118)
	.align		4
.L_118:
        /*0184*/ 	.word	index@(_ZN3cub18CUB_300001_SM_10006detail19adjacent_difference40DeviceAdjacentDifferenceDifferenceKernelINS2_10policy_hubIPjLb1EE9Policy500ES5_S5_N4cuda3std3__45minusIjEEijLb1ELb1EEEvT0_PT4_T1_T2_T3_)
        /*0188*/ 	.word	0x00000000


	//----- nvinfo : EIATTR_MIN_STACK_SIZE
	.align		4
.L_119:
        /*018c*/ 	.byte	0x04, 0x12
        /*018e*/ 	.short	(.L_121 - .L_120)
	.align		4
.L_120:
        /*0190*/ 	.word	index@(_ZN3cub18CUB_300001_SM_10006detail19adjacent_difference34DeviceAdjacentDifferenceInitKernelINS2_19AgentDifferenceInitIPjjiLb1EEES5_jiEEvT0_PT1_T2_i)
        /*0194*/ 	.word	0x00000000


	//----- nvinfo : EIATTR_MIN_STACK_SIZE
	.align		4
.L_121:
        /*0198*/ 	.byte	0x04, 0x12
        /*019a*/ 	.short	(.L_123 - .L_122)
	.align		4
.L_122:
        /*019c*/ 	.word	index@(_ZN3cub18CUB_300001_SM_10006detail19adjacent_difference40DeviceAdjacentDifferenceDifferenceKernelINS2_10policy_hubIPjLb0EE9Policy500ES5_S5_N4cuda3std3__45minusIjEEljLb0ELb1EEEvT0_PT4_T1_T2_T3_)
        /*01a0*/ 	.word	0x00000000


	//----- nvinfo : EIATTR_MIN_STACK_SIZE
	.align		4
.L_123:
        /*01a4*/ 	.byte	0x04, 0x12
        /*01a6*/ 	.short	(.L_125 - .L_124)
	.align		4
.L_124:
        /*01a8*/ 	.word	index@(_ZN3cub18CUB_300001_SM_10006detail19adjacent_difference40DeviceAdjacentDifferenceDifferenceKernelINS2_10policy_hubIPjLb0EE9Policy500ES5_S5_N4cuda3std3__45minusIjEEijLb0ELb1EEEvT0_PT4_T1_T2_T3_)
        /*01ac*/ 	.word	0x00000000


	//----- nvinfo : EIATTR_MIN_STACK_SIZE
	.align		4
.L_125:
        /*01b0*/ 	.byte	0x04, 0x12
        /*01b2*/ 	.short	(.L_127 - .L_126)
	.align		4
.L_126:
        /*01b4*/ 	.word	index@(_ZN3cub18CUB_300001_SM_10006detail10radix_sort29DeviceRadixSortOnesweepKernelINS1_5radix10policy_hubIjNS0_8NullTypeEyE10Policy1000ELNS0_9SortOrderE0EjS6_yiiNS1_21identity_decomposer_tEEEvPT5_SC_PT3_PKSD_PT1_PKSH_PT2_PKSL_T4_iiT6_)
        /*01b8*/ 	.word	0x00000010


	//----- nvinfo : EIATTR_MIN_STACK_SIZE
	.align		4
.L_127:
        /*01bc*/ 	.byte	0x04, 0x12
        /*01be*/ 	.short	(.L_129 - .L_128)
	.align		4
.L_128:
        /*01c0*/ 	.word	index@(_ZN3cub18CUB_300001_SM_10006detail10radix_sort33DeviceRadixSortExclusiveSumKernelINS1_5radix10policy_hubIjNS0_8NullTypeEyE10Policy1000EyEEvPT0_)
        /*01c4*/ 	.word	0x00000000


	//----- nvinfo : EIATTR_MIN_STACK_SIZE
	.align		4
.L_129:
        /*01c8*/ 	.byte	0x04, 0x12
        /*01ca*/ 	.short	(.L_131 - .L_130)
	.align		4
.L_130:
        /*01cc*/ 	.word	index@(_ZN3cub18CUB_300001_SM_10006detail10radix_sort30DeviceRadixSortHistogramKernelINS1_5radix10policy_hubIjNS0_8NullTypeEyE10Policy1000ELNS0_9SortOrderE0EjyNS1_21identity_decomposer_tEEEvPT2_PKT1_SB_iiT3_)
        /*01d0*/ 	.word	0x00000000


	//----- nvinfo : EIATTR_MIN_STACK_SIZE
	.align		4
.L_131:
        /*01d4*/ 	.byte	0x04, 0x12
        /*01d6*/ 	.short	(.L_133 - .L_132)
	.align		4
.L_132:
        /*01d8*/ 	.word	index@(_ZN3cub18CUB_300001_SM_10006detail10radix_sort31DeviceRadixSortSingleTileKernelINS1_5radix10policy_hubIjNS0_8NullTypeEyE10Policy1000ELNS0_9SortOrderE0EjS6_yNS1_21identity_decomposer_tEEEvPKT1_PSB_PKT2_PSF_T3_iiT4_)
        /*01dc*/ 	.word	0x00000000


	//----- nvinfo : EIATTR_MIN_STACK_SIZE
	.align		4
.L_133:
        /*01e0*/ 	.byte	0x04, 0x12
        /*01e2*/ 	.short	(.L_135 - .L_134)
	.align		4
.L_134:
        /*01e4*/ 	.word	index@(_ZN3cub18CUB_300001_SM_10006detail8for_each13static_kernelINS2_12policy_hub_t12policy_500_tElNS2_12op_wrapper_tIlN6thrust24THRUST_300001_SM_1000_NS6system6detail7generic6detail21binary_search_functorINS8_10device_ptrIjEENSC_18binary_search_lessENSC_3ubfEEENS8_12zip_iteratorIN4cuda3std3__45tupleIJNS8_17counting_iteratorIjNS8_11use_defaultESP_SP_EENS8_6detail15normal_iteratorISF_EEEEEEEEEEEvT0_T1_)
        /*01e8*/ 	.word	0x00000000


	//----- nvinfo : EIATTR_MIN_STACK_SIZE
	.align		4
.L_135:
        /*01ec*/ 	.byte	0x04, 0x12
        /*01ee*/ 	.short	(.L_137 - .L_136)
	.align		4
.L_136:
        /*01f0*/ 	.word	index@(_ZN3cub18CUB_300001_SM_10006detail8for_each13static_kernelINS2_12policy_hub_t12policy_500_tEmN6thrust24THRUST_300001_SM_1000_NS8cuda_cub20__uninitialized_fill7functorINS7_10device_ptrIjEEjEEEEvT0_T1_)
        /*01f4*/ 	.word	0x00000000


	//----- nvinfo : EIATTR_MIN_STACK_SIZE
	.align		4
.L_137:
        /*01f8*/ 	.byte	0x04, 0x12
        /*01fa*/ 	.short	(.L_139 - .L_138)
	.align		4
.L_138:
        /*01fc*/ 	.word	index@(_ZN3cub18CUB_300001_SM_10006detail11EmptyKernelIvEEvv)
        /*0200*/ 	.word	0x00000000


	//----- nvinfo : EIATTR_MIN_STACK_SIZE
	.align		4
.L_139:
        /*0204*/ 	.byte	0x04, 0x12
        /*0206*/ 	.short	(.L_141 - .L_140)
	.align		4
.L_140:
        /*0208*/ 	.word	index@(_Z20generate_uniform_intiPjiP17curandStateXORWOW)
        /*020c*/ 	.word	0x00000000


	//----- nvinfo : EIATTR_MIN_STACK_SIZE
	.align		4
.L_141:
        /*0210*/ 	.byte	0x04, 0x12
        /*0212*/ 	.short	(.L_143 - .L_142)
	.align		4
.L_142:
        /*0214*/ 	.word	index@(_Z8initPRNGiP17curandStateXORWOW)
        /*0218*/ 	.word	0x00000000
.L_143:


//--------------------- .nv.compat                --------------------------
	.section	.nv.compat,"",@"SHT_CUDA_COMPAT_INFO"
	.align	4
        /*0000*/ 	.byte	0x02, 0x09, 0x00, 0x00, 0x02, 0x02, 0x01, 0x00, 0x02, 0x05, 0x05, 0x00, 0x03, 0x07, 0x01, 0x01
        /*0010*/ 	.byte	0x02, 0x03, 0x00, 0x00, 0x02, 0x06, 0x01, 0x00, 0x04, 0x0b, 0x08, 0x00, 0x09, 0x00, 0x00, 0x00
        /*0020*/ 	.byte	0x00, 0x00, 0x00, 0x00


//--------------------- .nv.info._ZN3cub18CUB_300001_SM_10006detail19adjacent_difference40DeviceAdjacentDifferenceDifferenceKernelINS2_10policy_hubIPjLb1EE9Policy500ES5_S5_N4cuda3std3__45minusIjEEljLb1ELb1EEEvT0_PT4_T1_T2_T3_ --------------------------
	.section	.nv.info._ZN3cub18CUB_300001_SM_10006detail19adjacent_difference40DeviceAdjacentDifferenceDifferenceKernelINS2_10policy_hubIPjLb1EE9Policy500ES5_S5_N4cuda3std3__45minusIjEEljLb1ELb1EEEvT0_PT4_T1_T2_T3_,"",@"SHT_CUDA_INFO"
	.sectionflags	@""
	.align	4


	//----- nvinfo : EIATTR_CUDA_API_VERSION
	.align		4
        /*0000*/ 	.byte	0x04, 0x37
        /*0002*/ 	.short	(.L_145 - .L_144)
.L_144:
        /*0004*/ 	.word	0x00000082


	//----- nvinfo : EIATTR_KPARAM_INFO
	.align		4
.L_145:
        /*0008*/ 	.byte	0x04, 0x17
        /*000a*/ 	.short	(.L_147 - .L_146)
.L_146:
        /*000c*/ 	.word	0x00000000
        /*0010*/ 	.short	0x0004
        /*0012*/ 	.short	0x0020
        /*0014*/ 	.byte	0x00, 0xf0, 0x21, 0x00


	//----- nvinfo : EIATTR_KPARAM_INFO
	.align		4
.L_147:
        /*0018*/ 	.byte	0x04, 0x17
        /*001a*/ 	.short	(.L_149 - .L_148)
.L_148:
        /*001c*/ 	.word	0x00000000
        /*0020*/ 	.short	0x0003
        /*0022*/ 	.short	0x0018
        /*0024*/ 	.byte	0x00, 0xf0, 0x05, 0x00


	//----- nvinfo : EIATTR_KPARAM_INFO
	.align		4
.L_149:
        /*0028*/ 	.byte	0x04, 0x17
        /*002a*/ 	.short	(.L_151 - .L_150)
.L_150:
        /*002c*/ 	.word	0x00000000
        /*0030*/ 	.short	0x0002
        /*0032*/ 	.short	0x0010
        /*0034*/ 	.byte	0x00, 0xf5, 0x21, 0x00


	//----- nvinfo : EIATTR_KPARAM_INFO
	.align		4
.L_151:
        /*0038*/ 	.byte	0x04, 0x17
        /*003a*/ 	.short	(.L_153 - .L_152)
.L_152:
        /*003c*/ 	.word	0x00000000
        /*0040*/ 	.short	0x0001
        /*0042*/ 	.short	0x0008
        /*0044*/ 	.byte	0x00, 0xf5, 0x21, 0x00


	//----- nvinfo : EIATTR_KPARAM_INFO
	.align		4
.L_153:
        /*0048*/ 	.byte	0x04, 0x17
        /*004a*/ 	.short	(.L_155 - .L_154)
.L_154:
        /*004c*/ 	.word	0x00000000
        /*0050*/ 	.short	0x0000
        /*0052*/ 	.short	0x0000
        /*0054*/ 	.byte	0x00, 0xf5, 0x21, 0x00


	//----- nvinfo : EIATTR_SPARSE_MMA_MASK
	.align		4
.L_155:
        /*0058*/ 	.byte	0x03, 0x50
        /*005a*/ 	.short	0x0000


	//----- nvinfo : EIATTR_MAXREG_COUNT
	.align		4
        /*005c*/ 	.byte	0x03, 0x1b
        /*005e*/ 	.short	0x00ff


	//----- nvinfo : EIATTR_NUM_BARRIERS
	.align		4
        /*0060*/ 	.byte	0x02, 0x4c
        /*0062*/ 	.byte	0x01
	.zero		1


	//----- nvinfo : EIATTR_MERCURY_ISA_VERSION
	.align		4
        /*0064*/ 	.byte	0x03, 0x5f
        /*0066*/ 	.short	0x0101


	//----- nvinfo : EIATTR_COOP_GROUP_MASK_REGIDS
	.align		4
        /*0068*/ 	.byte	0x04, 0x29
        /*006a*/ 	.short	(.L_157 - .L_156)


	//   ....[0]....
.L_156:
        /*006c*/ 	.word	0xffffffff


	//   ....[1]....
        /*0070*/ 	.word	0xffffffff


	//   ....[2]....
        /*0074*/ 	.word	0xffffffff


	//   ....[3]....
        /*0078*/ 	.word	0xffffffff


	//   ....[4]....
        /*007c*/ 	.word	0xffffffff


	//   ....[5]....
        /*0080*/ 	.word	0xffffffff


	//   ....[6]....
        /*0084*/ 	.word	0xffffffff


	//   ....[7]....
        /*0088*/ 	.word	0xffffffff


	//----- nvinfo : EIATTR_COOP_GROUP_INSTR_OFFSETS
	.align		4
.L_157:
        /*008c*/ 	.byte	0x04, 0x28
        /*008e*/ 	.short	(.L_159 - .L_158)


	//   ....[0]....
.L_158:
        /*0090*/ 	.word	0x00000300


	//   ....[1]....
        /*0094*/ 	.word	0x000004b0


	//   ....[2]....
        /*0098*/ 	.word	0x00000800


	//   ....[3]....
        /*009c*/ 	.word	0x00000a10


	//   ....[4]....
        /*00a0*/ 	.word	0x00000e70


	//   ....[5]....
        /*00a4*/ 	.word	0x00001240


	//   ....[6]....
        /*00a8*/ 	.word	0x00001790


	//   ....[7]....
        /*00ac*/ 	.word	0x00001bb0


	//----- nvinfo : EIATTR_VRC_CTA_INIT_COUNT
	.align		4
.L_159:
        /*00b0*/ 	.byte	0x02, 0x4a
	.zero		1
	.zero		1


	//----- nvinfo : EIATTR_EXIT_INSTR_OFFSETS
	.align		4
        /*00b4*/ 	.byte	0x04, 0x1c
        /*00b6*/ 	.short	(.L_161 - .L_160)


	//   ....[0]....
.L_160:
        /*00b8*/ 	.word	0x000005c0


	//   ....[1]....
        /*00bc*/ 	.word	0x00000b00


	//   ....[2]....
        /*00c0*/ 	.word	0x00001400


	//   ....[3]....
        /*00c4*/ 	.word	0x00001420


	//   ....[4]....
        /*00c8*/ 	.word	0x00001d80


	//   ....[5]....
        /*00cc*/ 	.word	0x00001da0


	//----- nvinfo : EIATTR_CRS_STACK_SIZE
	.align		4
.L_161:
        /*00d0*/ 	.byte	0x04, 0x1e
        /*00d2*/ 	.short	(.L_163 - .L_162)
.L_162:
        /*00d4*/ 	.word	0x00000000


	//----- nvinfo : EIATTR_CBANK_PARAM_SIZE
	.align		4
.L_163:
        /*00d8*/ 	.byte	0x03, 0x19
        /*00da*/ 	.short	0x0028


	//----- nvinfo : EIATTR_PARAM_CBANK
	.align		4
        /*00dc*/ 	.byte	0x04, 0x0a
        /*00de*/ 	.short	(.L_165 - .L_164)
	.align		4
.L_164:
        /*00e0*/ 	.word	index@(.nv.constant0._ZN3cub18CUB_300001_SM_10006detail19adjacent_difference40DeviceAdjacentDifferenceDifferenceKernelINS2_10policy_hubIPjLb1EE9Policy500ES5_S5_N4cuda3std3__45minusIjEEljLb1ELb1EEEvT0_PT4_T1_T2_T3_)
        /*00e4*/ 	.short	0x0380
        /*00e6*/ 	.short	0x0028


	//----- nvinfo : EIATTR_SW_WAR
	.align		4
.L_165:
        /*00e8*/ 	.byte	0x04, 0x36
        /*00ea*/ 	.short	(.L_167 - .L_166)
.L_166:
        /*00ec*/ 	.word	0x00000008
.L_167:


//--------------------- .nv.info._ZN3cub18CUB_300001_SM_10006detail19adjacent_difference34DeviceAdjacentDifferenceInitKernelINS2_19AgentDifferenceInitIPjjlLb1EEES5_jlEEvT0_PT1_T2_i --------------------------
	.section	.nv.info._ZN3cub18CUB_300001_SM_10006detail19adjacent_difference34DeviceAdjacentDifferenceInitKernelINS2_19AgentDifferenceInitIPjjlLb1EEES5_jlEEvT0_PT1_T2_i,"",@"SHT_CUDA_INFO"
	.sectionflags	@""
	.align	4


	//----- nvinfo : EIATTR_CUDA_API_VERSION
	.align		4
        /*0000*/ 	.byte	0x04, 0x37
        /*0002*/ 	.short	(.L_169 - .L_168)
.L_168:
        /*0004*/ 	.word	0x00000082


	//----- nvinfo : EIATTR_KPARAM_INFO
	.align		4
.L_169:
        /*0008*/ 	.byte	0x04, 0x17
        /*000a*/ 	.short	(.L_171 - .L_170)
.L_170:
        /*000c*/ 	.word	0x00000000
        /*0010*/ 	.short	0x0003
        /*0012*/ 	.short	0x0018
        /*0014*/ 	.byte	0x00, 0xf0, 0x11, 0x00


	//----- nvinfo : EIATTR_KPARAM_INFO
	.align		4
.L_171:
        /*0018*/ 	.byte	0x04, 0x17
        /*001a*/ 	.short	(.L_173 - .L_172)
.L_172:
        /*001c*/ 	.word	0x00000000
        /*0020*/ 	.short	0x0002
        /*0022*/ 	.short	0x0010
        /*0024*/ 	.byte	0x00, 0xf0, 0x21, 0x00


	//----- nvinfo : EIATTR_KPARAM_INFO
	.align		4
.L_173:
        /*0028*/ 	.byte	0x04, 0x17
        /*002a*/ 	.short	(.L_175 - .L_174)
.L_174:
        /*002c*/ 	.word	0x00000000
        /*0030*/ 	.short	0x0001
        /*0032*/ 	.short	0x0008
        /*0034*/ 	.byte	0x00, 0xf5, 0x21, 0x00


	//----- nvinfo : EIATTR_KPARAM_INFO
	.align		4
.L_175:
        /*0038*/ 	.byte	0x04, 0x17
        /*003a*/ 	.short	(.L_177 - .L_176)
.L_176:
        /*003c*/ 	.word	0x00000000
        /*0040*/ 	.short	0x0000
        /*0042*/ 	.short	0x0000
        /*0044*/ 	.byte	0x00, 0xf5, 0x21, 0x00


	//----- nvinfo : EIATTR_SPARSE_MMA_MASK
	.align		4
.L_177:
        /*0048*/ 	.byte	0x03, 0x50
        /*004a*/ 	.short	0x0000


	//----- nvinfo : EIATTR_MAXREG_COUNT
	.align		4
        /*004c*/ 	.byte	0x03, 0x1b
        /*004e*/ 	.short	0x00ff


	//----- nvinfo : EIATTR_MERCURY_ISA_VERSION
	.align		4
        /*0050*/ 	.byte	0x03, 0x5f
        /*0052*/ 	.short	0x0101


	//----- nvinfo : EIATTR_VRC_CTA_INIT_COUNT
	.align		4
        /*0054*/ 	.byte	0x02, 0x4a
	.zero		1
	.zero		1


	//----- nvinfo : EIATTR_EXIT_INSTR_OFFSETS
	.align		4
        /*0058*/ 	.byte	0x04, 0x1c
        /*005a*/ 	.short	(.L_179 - .L_178)


	//   ....[0]....
.L_178:
        /*005c*/ 	.word	0x000000d0


	//   ....[1]....
        /*0060*/ 	.word	0x00000160


	//----- nvinfo : EIATTR_CBANK_PARAM_SIZE
	.align		4
.L_179:
        /*0064*/ 	.byte	0x03, 0x19
        /*0066*/ 	.short	0x001c


	//----- nvinfo : EIATTR_PARAM_CBANK
	.align		4
        /*0068*/ 	.byte	0x04, 0x0a
        /*006a*/ 	.short	(.L_181 - .L_180)
	.align		4
.L_180:
        /*006c*/ 	.word	index@(.nv.constant0._ZN3cub18CUB_300001_SM_10006detail19adjacent_difference34DeviceAdjacentDifferenceInitKernelINS2_19AgentDifferenceInitIPjjlLb1EEES5_jlEEvT0_PT1_T2_i)
        /*0070*/ 	.short	0x0380
        /*0072*/ 	.short	0x001c


	//----- nvinfo : EIATTR_SW_WAR
	.align		4
.L_181:
        /*0074*/ 	.byte	0x04, 0x36
        /*0076*/ 	.short	(.L_183 - .L_182)
.L_182:
        /*0078*/ 	.word	0x00000008
.L_183:


//--------------------- .nv.info._ZN3cub18CUB_300001_SM_10006detail19adjacent_difference40DeviceAdjacentDifferenceDifferenceKernelINS2_10policy_hubIPjLb1EE9Policy500ES5_S5_N4cuda3std3__45minusIjEEijLb1ELb1EEEvT0_PT4_T1_T2_T3_ --------------------------
	.section	.nv.info._ZN3cub18CUB_300001_SM_10006detail19adjacent_difference40DeviceAdjacentDifferenceDifferenceKernelINS2_10policy_hubIPjLb1EE9Policy500ES5_S5_N4cuda3std3__45minusIjEEijLb1ELb1EEEvT0_PT4_T1_T2_T3_,"",@"SHT_CUDA_INFO"
	.sectionflags	@""
	.align	4


	//----- nvinfo : EIATTR_CUDA_API_VERSION
	.align		4
        /*0000*/ 	.byte	0x04, 0x37
        /*0002*/ 	.short	(.L_185 - .L_184)
.L_184:
        /*0004*/ 	.word	0x00000082


	//----- nvinfo : EIATTR_KPARAM_INFO
	.align		4
.L_185:
        /*0008*/ 	.byte	0x04, 0x17
        /*000a*/ 	.short	(.L_187 - .L_186)
.L_186:
        /*000c*/ 	.word	0x00000000
        /*0010*/ 	.short	0x0004
        /*0012*/ 	.short	0x001c
        /*0014*/ 	.byte	0x00, 0xf0, 0x11, 0x00


	//----- nvinfo : EIATTR_KPARAM_INFO
	.align		4
.L_187:
        /*0018*/ 	.byte	0x04, 0x17
        /*001a*/ 	.short	(.L_189 - .L_188)
.L_188:
        /*001c*/ 	.word	0x00000000
        /*0020*/ 	.short	0x0003
        /*0022*/ 	.short	0x0018
        /*0024*/ 	.byte	0x00, 0xf0, 0x05, 0x00


	//----- nvinfo : EIATTR_KPARAM_INFO
	.align		4
.L_189:
        /*0028*/ 	.byte	0x04, 0x17
        /*002a*/ 	.short	(.L_191 - .L_190)
.L_190:
        /*002c*/ 	.word	0x00000000
        /*0030*/ 	.short	0x0002
        /*0032*/ 	.short	0x0010
        /*0034*/ 	.byte	0x00, 0xf5, 0x21, 0x00


	//----- nvinfo : EIATTR_KPARAM_INFO
	.align		4
.L_191:
        /*0038*/ 	.byte	0x04, 0x17
        /*003a*/ 	.short	(.L_193 - .L_192)
.L_192:
        /*003c*/ 	.word	0x00000000
        /*0040*/ 	.short	0x0001
        /*0042*/ 	.short	0x0008
        /*0044*/ 	.byte	0x00, 0xf5, 0x21, 0x00


	//----- nvinfo : EIATTR_KPARAM_INFO
	.align		4
.L_193:
        /*0048*/ 	.byte	0x04, 0x17
        /*004a*/ 	.short	(.L_195 - .L_194)
.L_194:
        /*004c*/ 	.word	0x00000000
        /*0050*/ 	.short	0x0000
        /*0052*/ 	.short	0x0000
        /*0054*/ 	.byte	0x00, 0xf5, 0x21, 0x00


	//----- nvinfo : EIATTR_SPARSE_MMA_MASK
	.align		4
.L_195:
        /*0058*/ 	.byte	0x03, 0x50
        /*005a*/ 	.short	0x0000


	//----- nvinfo : EIATTR_MAXREG_COUNT
	.align		4
        /*005c*/ 	.byte	0x03, 0x1b
        /*005e*/ 	.short	0x00ff


	//----- nvinfo : EIATTR_NUM_BARRIERS
	.align		4
        /*0060*/ 	.byte	0x02, 0x4c
        /*0062*/ 	.byte	0x01
	.zero		1


	//----- nvinfo : EIATTR_MERCURY_ISA_VERSION
	.align		4
        /*0064*/ 	.byte	0x03, 0x5f
        /*0066*/ 	.short	0x0101


	//----- nvinfo : EIATTR_COOP_GROUP_MASK_REGIDS
	.align		4
        /*0068*/ 	.byte	0x04, 0x29
        /*006a*/ 	.short	(.L_197 - .L_196)


	//   ....[0]....
.L_196:
        /*006c*/ 	.word	0xffffffff


	//   ....[1]....
        /*0070*/ 	.word	0xffffffff


	//   ....[2]....
        /*0074*/ 	.word	0xffffffff


	//   ....[3]....
        /*0078*/ 	.word	0xffffffff


	//   ....[4]....
        /*007c*/ 	.word	0xffffffff


	//   ....[5]....
        /*0080*/ 	.word	0xffffffff


	//   ....[6]....
        /*0084*/ 	.word	0xffffffff


	//   ....[7]....
        /*0088*/ 	.word	0xffffffff


	//----- nvinfo : EIATTR_COOP_GROUP_INSTR_OFFSETS
	.align		4
.L_197:
        /*008c*/ 	.byte	0x04, 0x28
        /*008e*/ 	.short	(.L_199 - .L_198)


	//   ....[0]....
.L_198:
        /*0090*/ 	.word	0x00000290


	//   ....[1]....
        /*0094*/ 	.word	0x00000450


	//   ....[2]....
        /*0098*/ 	.word	0x00000750


	//   ....[3]....
        /*009c*/ 	.word	0x00000950


	//   ....[4]....
        /*00a0*/ 	.word	0x00000db0


	//   ....[5]....
        /*00a4*/ 	.word	0x00001180


	//   ....[6]....
        /*00a8*/ 	.word	0x000016d0


	//   ....[7]....
        /*00ac*/ 	.word	0x00001ae0


	//----- nvinfo : EIATTR_VRC_CTA_INIT_COUNT
	.align		4
.L_199:
        /*00b0*/ 	.byte	0x02, 0x4a
	.zero		1
	.zero		1


	//----- nvinfo : EIATTR_EXIT_INSTR_OFFSETS
	.align		4
        /*00b4*/ 	.byte	0x04, 0x1c
        /*00b6*/ 	.short	(.L_201 - .L_200)


	//   ....[0]....
.L_200:
        /*00b8*/ 	.word	0x00000550


	//   ....[1]....
        /*00bc*/ 	.word	0x00000a40


	//   ....[2]....
        /*00c0*/ 	.word	0x00001320


	//   ....[3]....
        /*00c4*/ 	.word	0x00001340


	//   ....[4]....
        /*00c8*/ 	.word	0x00001c90


	//   ....[5]....
        /*00cc*/ 	.word	0x00001cb0


	//----- nvinfo : EIATTR_CRS_STACK_SIZE
	.align		4
.L_201:
        /*00d0*/ 	.byte	0x04, 0x1e
        /*00d2*/ 	.short	(.L_203 - .L_202)
.L_202:
        /*00d4*/ 	.word	0x00000000


	//----- nvinfo : EIATTR_CBANK_PARAM_SIZE
	.align		4
.L_203:
        /*00d8*/ 	.byte	0x03, 0x19
        /*00da*/ 	.short	0x0020


	//----- nvinfo : EIATTR_PARAM_CBANK
	.align		4
        /*00dc*/ 	.byte	0x04, 0x0a
        /*00de*/ 	.short	(.L_205 - .L_204)
	.align		4
.L_204:
        /*00e0*/ 	.word	index@(.nv.constant0._ZN3cub18CUB_300001_SM_10006detail19adjacent_difference40DeviceAdjacentDifferenceDifferenceKernelINS2_10policy_hubIPjLb1EE9Policy500ES5_S5_N4cuda3std3__45minusIjEEijLb1ELb1EEEvT0_PT4_T1_T2_T3_)
        /*00e4*/ 	.short	0x0380
        /*00e6*/ 	.short	0x0020


	//----- nvinfo : EIATTR_SW_WAR
	.align		4
.L_205:
        /*00e8*/ 	.byte	0x04, 0x36
        /*00ea*/ 	.short	(.L_207 - .L_206)
.L_206:
        /*00ec*/ 	.word	0x00000008
.L_207:


//--------------------- .nv.info._ZN3cub18CUB_300001_SM_10006detail19adjacent_difference34DeviceAdjacentDifferenceInitKernelINS2_19AgentDifferenceInitIPjjiLb1EEES5_jiEEvT0_PT1_T2_i --------------------------
	.section	.nv.info._ZN3cub18CUB_300001_SM_10006detail19adjacent_difference34DeviceAdjacentDifferenceInitKernelINS2_19AgentDifferenceInitIPjjiLb1EEES5_jiEEvT0_PT1_T2_i,"",@"SHT_CUDA_INFO"
	.sectionflags	@""
	.align	4


	//----- nvinfo : EIATTR_CUDA_API_VERSION
	.align		4
        /*0000*/ 	.byte	0x04, 0x37
        /*0002*/ 	.short	(.L_209 - .L_208)
.L_208:
        /*0004*/ 	.word	0x00000082


	//----- nvinfo : EIATTR_KPARAM_INFO
	.align		4
.L_209:
        /*0008*/ 	.byte	0x04, 0x17
        /*000a*/ 	.short	(.L_211 - .L_210)
.L_210:
        /*000c*/ 	.word	0x00000000
        /*0010*/ 	.short	0x0003
        /*0012*/ 	.short	0x0014
        /*0014*/ 	.byte	0x00, 0xf0, 0x11, 0x00


	//----- nvinfo : EIATTR_KPARAM_INFO
	.align		4
.L_211:
        /*0018*/ 	.byte	0x04, 0x17
        /*001a*/ 	.short	(.L_213 - .L_212)
.L_212:
        /*001c*/ 	.word	0x00000000
        /*0020*/ 	.short	0x0002
        /*0022*/ 	.short	0x0010
        /*0024*/ 	.byte	0x00, 0xf0, 0x11, 0x00


	//----- nvinfo : EIATTR_KPARAM_INFO
	.align		4
.L_213:
        /*0028*/ 	.byte	0x04, 0x17
        /*002a*/ 	.short	(.L_215 - .L_214)
.L_214:
        /*002c*/ 	.word	0x00000000
        /*0030*/ 	.short	0x0001
        /*0032*/ 	.short	0x0008
        /*0034*/ 	.byte	0x00, 0xf5, 0x21, 0x00


	//----- nvinfo : EIATTR_KPARAM_INFO
	.align		4
.L_215:
        /*0038*/ 	.byte	0x04, 0x17
        /*003a*/ 	.short	(.L_217 - .L_216)
.L_216:
        /*003c*/ 	.word	0x00000000
        /*0040*/ 	.short	0x0000
        /*0042*/ 	.short	0x0000
        /*0044*/ 	.byte	0x00, 0xf5, 0x21, 0x00


	//----- nvinfo : EIATTR_SPARSE_MMA_MASK
	.align		4
.L_217:
        /*0048*/ 	.byte	0x03, 0x50
        /*004a*/ 	.short	0x0000


	//----- nvinfo : EIATTR_MAXREG_COUNT
	.align		4
        /*004c*/ 	.byte	0x03, 0x1b
        /*004e*/ 	.short	0x00ff


	//----- nvinfo : EIATTR_MERCURY_ISA_VERSION
	.align		4
        /*0050*/ 	.byte	0x03, 0x5f
        /*0052*/ 	.short	0x0101


	//----- nvinfo : EIATTR_VRC_CTA_INIT_COUNT
	.align		4
        /*0054*/ 	.byte	0x02, 0x4a
	.zero		1
	.zero		1


	//----- nvinfo : EIATTR_EXIT_INSTR_OFFSETS
	.align		4
        /*0058*/ 	.byte	0x04, 0x1c
        /*005a*/ 	.short	(.L_219 - .L_218)


	//   ....[0]....
.L_218:
        /*005c*/ 	.word	0x00000090


	//   ....[1]....
        /*0060*/ 	.word	0x00000120


	//----- nvinfo : EIATTR_CBANK_PARAM_SIZE
	.align		4
.L_219:
        /*0064*/ 	.byte	0x03, 0x19
        /*0066*/ 	.short	0x0018


	//----- nvinfo : EIATTR_PARAM_CBANK
	.align		4
        /*0068*/ 	.byte	0x04, 0x0a
        /*006a*/ 	.short	(.L_221 - .L_220)
	.align		4
.L_220:
        /*006c*/ 	.word	index@(.nv.constant0._ZN3cub18CUB_300001_SM_10006detail19adjacent_difference34DeviceAdjacentDifferenceInitKernelINS2_19AgentDifferenceInitIPjjiLb1EEES5_jiEEvT0_PT1_T2_i)
        /*0070*/ 	.short	0x0380
        /*0072*/ 	.short	0x0018


	//----- nvinfo : EIATTR_SW_WAR
	.align		4
.L_221:
        /*0074*/ 	.byte	0x04, 0x36
        /*0076*/ 	.short	(.L_223 - .L_222)
.L_222:
        /*0078*/ 	.word	0x00000008
.L_223:


//--------------------- .nv.info._ZN3cub18CUB_300001_SM_10006detail19adjacent_difference40DeviceAdjacentDifferenceDifferenceKernelINS2_10policy_hubIPjLb0EE9Policy500ES5_S5_N4cuda3std3__45minusIjEEljLb0ELb1EEEvT0_PT4_T1_T2_T3_ --------------------------
	.section	.nv.info._ZN3cub18CUB_300001_SM_10006detail19adjacent_difference40DeviceAdjacentDifferenceDifferenceKernelINS2_10policy_hubIPjLb0EE9Policy500ES5_S5_N4cuda3std3__45minusIjEEljLb0ELb1EEEvT0_PT4_T1_T2_T3_,"",@"SHT_CUDA_INFO"
	.sectionflags	@""
	.align	4


	//----- nvinfo : EIATTR_CUDA_API_VERSION
	.align		4
        /*0000*/ 	.byte	0x04, 0x37
        /*0002*/ 	.short	(.L_225 - .L_224)
.L_224:
        /*0004*/ 	.word	0x00000082


	//----- nvinfo : EIATTR_KPARAM_INFO
	.align		4
.L_225:
        /*0008*/ 	.byte	0x04, 0x17
        /*000a*/ 	.short	(.L_227 - .L_226)
.L_226:
        /*000c*/ 	.word	0x00000000
        /*0010*/ 	.short	0x0004
        /*0012*/ 	.short	0x0020
        /*0014*/ 	.byte	0x00, 0xf0, 0x21, 0x00


	//----- nvinfo : EIATTR_KPARAM_INFO
	.align		4
.L_227:
        /*0018*/ 	.byte	0x04, 0x17
        /*001a*/ 	.short	(.L_229 - .L_228)
.L_228:
        /*001c*/ 	.word	0x00000000
        /*0020*/ 	.short	0x0003
        /*0022*/ 	.short	0x0018
        /*0024*/ 	.byte	0x00, 0xf0, 0x05, 0x00


	//----- nvinfo : EIATTR_KPARAM_INFO
	.align		4
.L_229:
        /*0028*/ 	.byte	0x04, 0x17
        /*002a*/ 	.short	(.L_231 - .L_230)
.L_230:
        /*002c*/ 	.word	0x00000000
        /*0030*/ 	.short	0x0002
        /*0032*/ 	.short	0x0010
        /*0034*/ 	.byte	0x00, 0xf5, 0x21, 0x00


	//----- nvinfo : EIATTR_KPARAM_INFO
	.align		4
.L_231:
        /*0038*/ 	.byte	0x04, 0x17
        /*003a*/ 	.short	(.L_233 - .L_232)
.L_232:
        /*003c*/ 	.word	0x00000000
        /*0040*/ 	.short	0x0001
        /*0042*/ 	.short	0x0008
        /*0044*/ 	.byte	0x00, 0xf5, 0x21, 0x00


	//----- nvinfo : EIATTR_KPARAM_INFO
	.align		4
.L_233:
        /*0048*/ 	.byte	0x04, 0x17
        /*004a*/ 	.short	(.L_235 - .L_234)
.L_234:
        /*004c*/ 	.word	0x00000000
        /*0050*/ 	.short	0x0000
        /*0052*/ 	.short	0x0000
        /*0054*/ 	.byte	0x00, 0xf5, 0x21, 0x00


	//----- nvinfo : EIATTR_SPARSE_MMA_MASK
	.align		4
.L_235:
        /*0058*/ 	.byte	0x03, 0x50
        /*005a*/ 	.short	0x0000


	//----- nvinfo : EIATTR_MAXREG_COUNT
	.align		4
        /*005c*/ 	.byte	0x03, 0x1b
        /*005e*/ 	.short	0x00ff


	//----- nvinfo : EIATTR_NUM_BARRIERS
	.align		4
        /*0060*/ 	.byte	0x02, 0x4c
        /*0062*/ 	.byte	0x01
	.zero		1


	//----- nvinfo : EIATTR_MERCURY_ISA_VERSION
	.align		4
        /*0064*/ 	.byte	0x03, 0x5f
        /*0066*/ 	.short	0x0101


	//----- nvinfo : EIATTR_COOP_GROUP_MASK_REGIDS
	.align		4
        /*0068*/ 	.byte	0x04, 0x29
        /*006a*/ 	.short	(.L_237 - .L_236)


	//   ....[0]....
.L_236:
        /*006c*/ 	.word	0xffffffff


	//   ....[1]....
        /*0070*/ 	.word	0xffffffff


	//   ....[2]....
        /*0074*/ 	.word	0xffffffff


	//   ....[3]....
        /*0078*/ 	.word	0xffffffff


	//   ....[4]....
        /*007c*/ 	.word	0xffffffff


	//   ....[5]....
        /*0080*/ 	.word	0xffffffff


	//   ....[6]....
        /*0084*/ 	.word	0xffffffff


	//   ....[7]....
        /*0088*/ 	.word	0xffffffff


	//----- nvinfo : EIATTR_COOP_GROUP_INSTR_OFFSETS
	.align		4
.L_237:
        /*008c*/ 	.byte	0x04, 0x28
        /*008e*/ 	.short	(.L_239 - .L_238)


	//   ....[0]....
.L_238:
        /*0090*/ 	.word	0x00000300


	//   ....[1]....
        /*0094*/ 	.word	0x000004b0


	//   ....[2]....
        /*0098*/ 	.word	0x00000800


	//   ....[3]....
        /*009c*/ 	.word	0x00000a10


	//   ....[4]....
        /*00a0*/ 	.word	0x00000e70


	//   ....[5]....
        /*00a4*/ 	.word	0x00001240


	//   ....[6]....
        /*00a8*/ 	.word	0x00001770


	//   ....[7]....
        /*00ac*/ 	.word	0x00001b90


	//----- nvinfo : EIATTR_VRC_CTA_INIT_COUNT
	.align		4
.L_239:
        /*00b0*/ 	.byte	0x02, 0x4a
	.zero		1
	.zero		1


	//----- nvinfo : EIATTR_EXIT_INSTR_OFFSETS
	.align		4
        /*00b4*/ 	.byte	0x04, 0x1c
        /*00b6*/ 	.short	(.L_241 - .L_240)


	//   ....[0]....
.L_240:
        /*00b8*/ 	.word	0x000005c0


	//   ....[1]....
        /*00bc*/ 	.word	0x00000b00


	//   ....[2]....
        /*00c0*/ 	.word	0x00001400


	//   ....[3]....
        /*00c4*/ 	.word	0x00001420


	//   ....[4]....
        /*00c8*/ 	.word	0x00001d60


	//   ....[5]....
        /*00cc*/ 	.word	0x00001d80


	//----- nvinfo : EIATTR_CRS_STACK_SIZE
	.align		4
.L_241:
        /*00d0*/ 	.byte	0x04, 0x1e
        /*00d2*/ 	.short	(.L_243 - .L_242)
.L_242:
        /*00d4*/ 	.word	0x00000000


	//----- nvinfo : EIATTR_CBANK_PARAM_SIZE
	.align		4
.L_243:
        /*00d8*/ 	.byte	0x03, 0x19
        /*00da*/ 	.short	0x0028


	//----- nvinfo : EIATTR_PARAM_CBANK
	.align		4
        /*00dc*/ 	.byte	0x04, 0x0a
        /*00de*/ 	.short	(.L_245 - .L_244)
	.align		4
.L_244:
        /*00e0*/ 	.word	index@(.nv.constant0._ZN3cub18CUB_300001_SM_10006detail19adjacent_difference40DeviceAdjacentDifferenceDifferenceKernelINS2_10policy_hubIPjLb0EE9Policy500ES5_S5_N4cuda3std3__45minusIjEEljLb0ELb1EEEvT0_PT4_T1_T2_T3_)
        /*00e4*/ 	.short	0x0380
        /*00e6*/ 	.short	0x0028


	//----- nvinfo : EIATTR_SW_WAR
	.align		4
.L_245:
        /*00e8*/ 	.byte	0x04, 0x36
        /*00ea*/ 	.short	(.L_247 - .L_246)
.L_246:
        /*00ec*/ 	.word	0x00000008
.L_247:


//--------------------- .nv.info._ZN3cub18CUB_300001_SM_10006detail19adjacent_difference40DeviceAdjacentDifferenceDifferenceKernelINS2_10policy_hubIPjLb0EE9Policy500ES5_S5_N4cuda3std3__45minusIjEEijLb0ELb1EEEvT0_PT4_T1_T2_T3_ --------------------------
	.section	.nv.info._ZN3cub18CUB_300001_SM_10006detail19adjacent_difference40DeviceAdjacentDifferenceDifferenceKernelINS2_10policy_hubIPjLb0EE9Policy500ES5_S5_N4cuda3std3__45minusIjEEijLb0ELb1EEEvT0_PT4_T1_T2_T3_,"",@"SHT_CUDA_INFO"
	.sectionflags	@""
	.align	4


	//----- nvinfo : EIATTR_CUDA_API_VERSION
	.align		4
        /*0000*/ 	.byte	0x04, 0x37
        /*0002*/ 	.short	(.L_249 - .L_248)
.L_248:
        /*0004*/ 	.word	0x00000082


	//----- nvinfo : EIATTR_KPARAM_INFO
	.align		4
.L_249:
        /*0008*/ 	.byte	0x04, 0x17
        /*000a*/ 	.short	(.L_251 - .L_250)
.L_250:
        /*000c*/ 	.word	0x00000000
        /*0010*/ 	.short	0x0004
        /*0012*/ 	.short	0x001c
        /*0014*/ 	.byte	0x00, 0xf0, 0x11, 0x00


	//----- nvinfo : EIATTR_KPARAM_INFO
	.align		4
.L_251:
        /*0018*/ 	.byte	0x04, 0x17
        /*001a*/ 	.short	(.L_253 - .L_252)
.L_252:
        /*001c*/ 	.word	0x00000000
        /*0020*/ 	.short	0x0003
        /*0022*/ 	.short	0x0018
        /*0024*/ 	.byte	0x00, 0xf0, 0x05, 0x00


	//----- nvinfo : EIATTR_KPARAM_INFO
	.align		4
.L_253:
        /*0028*/ 	.byte	0x04, 0x17
        /*002a*/ 	.short	(.L_255 - .L_254)
.L_254:
        /*002c*/ 	.word	0x00000000
        /*0030*/ 	.short	0x0002
        /*0032*/ 	.short	0x0010
        /*0034*/ 	.byte	0x00, 0xf5, 0x21, 0x00


	//----- nvinfo : EIATTR_KPARAM_INFO
	.align		4
.L_255:
        /*0038*/ 	.byte	0x04, 0x17
        /*003a*/ 	.short	(.L_257 - .L_256)
.L_256:
        /*003c*/ 	.word	0x00000000
        /*0040*/ 	.short	0x0001
        /*0042*/ 	.short	0x0008
        /*0044*/ 	.byte	0x00, 0xf5, 0x21, 0x00


	//----- nvinfo : EIATTR_KPARAM_INFO
	.align		4
.L_257:
        /*0048*/ 	.byte	0x04, 0x17
        /*004a*/ 	.short	(.L_259 - .L_258)
.L_258:
        /*004c*/ 	.word	0x00000000
        /*0050*/ 	.short	0x0000
        /*0052*/ 	.short	0x0000
        /*0054*/ 	.byte	0x00, 0xf5, 0x21, 0x00


	//----- nvinfo : EIATTR_SPARSE_MMA_MASK
	.align		4
.L_259:
        /*0058*/ 	.byte	0x03, 0x50
        /*005a*/ 	.short	0x0000


	//----- nvinfo : EIATTR_MAXREG_COUNT
	.align		4
        /*005c*/ 	.byte	0x03, 0x1b
        /*005e*/ 	.short	0x00ff


	//----- nvinfo : EIATTR_NUM_BARRIERS
	.align		4
        /*0060*/ 	.byte	0x02, 0x4c
        /*0062*/ 	.byte	0x01
	.zero		1


	//----- nvinfo : EIATTR_MERCURY_ISA_VERSION
	.align		4
        /*0064*/ 	.byte	0x03, 0x5f
        /*0066*/ 	.short	0x0101


	//----- nvinfo : EIATTR_COOP_GROUP_MASK_REGIDS
	.align		4
        /*0068*/ 	.byte	0x04, 0x29
        /*006a*/ 	.short	(.L_261 - .L_260)


	//   ....[0]....
.L_260:
        /*006c*/ 	.word	0xffffffff


	//   ....[1]....
        /*0070*/ 	.word	0xffffffff


	//   ....[2]....
        /*0074*/ 	.word	0xffffffff


	//   ....[3]....
        /*0078*/ 	.word	0xffffffff


	//   ....[4]....
        /*007c*/ 	.word	0xffffffff


	//   ....[5]....
        /*0080*/ 	.word	0xffffffff


	//   ....[6]....
        /*0084*/ 	.word	0xffffffff


	//   ....[7]....
        /*0088*/ 	.word	0xffffffff


	//----- nvinfo : EIATTR_COOP_GROUP_INSTR_OFFSETS
	.align		4
.L_261:
        /*008c*/ 	.byte	0x04, 0x28
        /*008e*/ 	.short	(.L_263 - .L_262)


	//   ....[0]....
.L_262:
        /*0090*/ 	.word	0x00000290


	//   ....[1]....
        /*0094*/ 	.word	0x00000450


	//   ....[2]....
        /*0098*/ 	.word	0x00000740


	//   ....[3]....
        /*009c*/ 	.word	0x00000940


	//   ....[4]....
        /*00a0*/ 	.word	0x00000da0


	//   ....[5]....
        /*00a4*/ 	.word	0x00001170


	//   ....[6]....
        /*00a8*/ 	.word	0x000016a0


	//   ....[7]....
        /*00ac*/ 	.word	0x00001ab0


	//----- nvinfo : EIATTR_VRC_CTA_INIT_COUNT
	.align		4
.L_263:
        /*00b0*/ 	.byte	0x02, 0x4a
	.zero		1
	.zero		1


	//----- nvinfo : EIATTR_EXIT_INSTR_OFFSETS
	.align		4
        /*00b4*/ 	.byte	0x04, 0x1c
        /*00b6*/ 	.short	(.L_265 - .L_264)


	//   ....[0]....
.L_264:
        /*00b8*/ 	.word	0x00000550


	//   ....[1]....
        /*00bc*/ 	.word	0x00000a30


	//   ....[2]....
        /*00c0*/ 	.word	0x00001310


	//   ....[3]....
        /*00c4*/ 	.word	0x00001330


	//   ....[4]....
        /*00c8*/ 	.word	0x00001c60


	//   ....[5]....
        /*00cc*/ 	.word	0x00001c80


	//----- nvinfo : EIATTR_CRS_STACK_SIZE
	.align		4
.L_265:
        /*00d0*/ 	.byte	0x04, 0x1e
        /*00d2*/ 	.short	(.L_267 - .L_266)
.L_266:
        /*00d4*/ 	.word	0x00000000


	//----- nvinfo : EIATTR_CBANK_PARAM_SIZE
	.align		4
.L_267:
        /*00d8*/ 	.byte	0x03, 0x19
        /*00da*/ 	.short	0x0020


	//----- nvinfo : EIATTR_PARAM_CBANK
	.align		4
        /*00dc*/ 	.byte	0x04, 0x0a
        /*00de*/ 	.short	(.L_269 - .L_268)
	.align		4
.L_268:
        /*00e0*/ 	.word	index@(.nv.constant0._ZN3cub18CUB_300001_SM_10006detail19adjacent_difference40DeviceAdjacentDifferenceDifferenceKernelINS2_10policy_hubIPjLb0EE9Policy500ES5_S5_N4cuda3std3__45minusIjEEijLb0ELb1EEEvT0_PT4_T1_T2_T3_)
        /*00e4*/ 	.short	0x0380
        /*00e6*/ 	.short	0x0020


	//----- nvinfo : EIATTR_SW_WAR
	.align		4
.L_269:
        /*00e8*/ 	.byte	0x04, 0x36
        /*00ea*/ 	.short	(.L_271 - .L_270)
.L_270:
        /*00ec*/ 	.word	0x00000008
.L_271:


//--------------------- .nv.info._ZN3cub18CUB_300001_SM_10006detail10radix_sort29DeviceRadixSortOnesweepKernelINS1_5radix10policy_hubIjNS0_8NullTypeEyE10Policy1000ELNS0_9SortOrderE0EjS6_yiiNS1_21identity_decomposer_tEEEvPT5_SC_PT3_PKSD_PT1_PKSH_PT2_PKSL_T4_iiT6_ --------------------------
	.section	.nv.info._ZN3cub18CUB_300001_SM_10006detail10radix_sort29DeviceRadixSortOnesweepKernelINS1_5radix10policy_hubIjNS0_8NullTypeEyE10Policy1000ELNS0_9SortOrderE0EjS6_yiiNS1_21identity_decomposer_tEEEvPT5_SC_PT3_PKSD_PT1_PKSH_PT2_PKSL_T4_iiT6_,"",@"SHT_CUDA_INFO"
	.sectionflags	@""
	.align	4


	//----- nvinfo : EIATTR_CUDA_API_VERSION
	.align		4
        /*0000*/ 	.byte	0x04, 0x37
        /*0002*/ 	.short	(.L_273 - .L_272)
.L_272:
        /*0004*/ 	.word	0x00000082


	//----- nvinfo : EIATTR_KPARAM_INFO
	.align		4
.L_273:
        /*0008*/ 	.byte	0x04, 0x17
        /*000a*/ 	.short	(.L_275 - .L_274)
.L_274:
        /*000c*/ 	.word	0x00000000
        /*0010*/ 	.short	0x000b
        /*0012*/ 	.short	0x004c
        /*0014*/ 	.byte	0x00, 0xf0, 0x05, 0x00


	//----- nvinfo : EIATTR_KPARAM_INFO
	.align		4
.L_275:
        /*0018*/ 	.byte	0x04, 0x17
        /*001a*/ 	.short	(.L_277 - .L_276)
.L_276:
        /*001c*/ 	.word	0x00000000
        /*0020*/ 	.short	0x000a
        /*0022*/ 	.short	0x0048
        /*0024*/ 	.byte	0x00, 0xf0, 0x11, 0x00


	//----- nvinfo : EIATTR_KPARAM_INFO
	.align		4
.L_277:
        /*0028*/ 	.byte	0x04, 0x17
        /*002a*/ 	.short	(.L_279 - .L_278)
.L_278:
        /*002c*/ 	.word	0x00000000
        /*0030*/ 	.short	0x0009
        /*0032*/ 	.short	0x0044
        /*0034*/ 	.byte	0x00, 0xf0, 0x11, 0x00


	//----- nvinfo : EIATTR_KPARAM_INFO
	.align		4
.L_279:
        /*0038*/ 	.byte	0x04, 0x17
        /*003a*/ 	.short	(.L_281 - .L_280)
.L_280:
        /*003c*/ 	.word	0x00000000
        /*0040*/ 	.short	0x0008
        /*0042*/ 	.short	0x0040
        /*0044*/ 	.byte	0x00, 0xf0, 0x11, 0x00


	//----- nvinfo : EIATTR_KPARAM_INFO
	.align		4
.L_281:
        /*0048*/ 	.byte	0x04, 0x17
        /*004a*/ 	.short	(.L_283 - .L_282)
.L_282:
        /*004c*/ 	.word	0x00000000
        /*0050*/ 	.short	0x0007
        /*0052*/ 	.short	0x0038
        /*0054*/ 	.byte	0x00, 0xf5, 0x21, 0x00


	//----- nvinfo : EIATTR_KPARAM_INFO
	.align		4
.L_283:
        /*0058*/ 	.byte	0x04, 0x17
        /*005a*/ 	.short	(.L_285 - .L_284)
.L_284:
        /*005c*/ 	.word	0x00000000
        /*0060*/ 	.short	0x0006
        /*0062*/ 	.short	0x0030
        /*0064*/ 	.byte	0x00, 0xf5, 0x21, 0x00


	//----- nvinfo : EIATTR_KPARAM_INFO
	.align		4
.L_285:
        /*0068*/ 	.byte	0x04, 0x17
        /*006a*/ 	.short	(.L_287 - .L_286)
.L_286:
        /*006c*/ 	.word	0x00000000
        /*0070*/ 	.short	0x0005
        /*0072*/ 	.short	0x0028
        /*0074*/ 	.byte	0x00, 0xf5, 0x21, 0x00


	//----- nvinfo : EIATTR_KPARAM_INFO
	.align		4
.L_287:
        /*0078*/ 	.byte	0x04, 0x17
        /*007a*/ 	.short	(.L_289 - .L_288)
.L_288:
        /*007c*/ 	.word	0x00000000
        /*0080*/ 	.short	0x0004
        /*0082*/ 	.short	0x0020
        /*0084*/ 	.byte	0x00, 0xf5, 0x21, 0x00


	//----- nvinfo : EIATTR_KPARAM_INFO
	.align		4
.L_289:
        /*0088*/ 	.byte	0x04, 0x17
        /*008a*/ 	.short	(.L_291 - .L_290)
.L_290:
        /*008c*/ 	.word	0x00000000
        /*0090*/ 	.short	0x0003
        /*0092*/ 	.short	0x0018
        /*0094*/ 	.byte	0x00, 0xf5, 0x21, 0x00


	//----- nvinfo : EIATTR_KPARAM_INFO
	.align		4
.L_291:
        /*0098*/ 	.byte	0x04, 0x17
        /*009a*/ 	.short	(.L_293 - .L_292)
.L_292:
        /*009c*/ 	.word	0x00000000
        /*00a0*/ 	.short	0x0002
        /*00a2*/ 	.short	0x0010
        /*00a4*/ 	.byte	0x00, 0xf5, 0x21, 0x00


	//----- nvinfo : EIATTR_KPARAM_INFO
	.align		4
.L_293:
        /*00a8*/ 	.byte	0x04, 0x17
        /*00aa*/ 	.short	(.L_295 - .L_294)
.L_294:
        /*00ac*/ 	.word	0x00000000
        /*00b0*/ 	.short	0x0001
        /*00b2*/ 	.short	0x0008
        /*00b4*/ 	.byte	0x00, 0xf5, 0x21, 0x00


	//----- nvinfo : EIATTR_KPARAM_INFO
	.align		4
.L_295:
        /*00b8*/ 	.byte	0x04, 0x17
        /*00ba*/ 	.short	(.L_297 - .L_296)
.L_296:
        /*00bc*/ 	.word	0x00000000
        /*00c0*/ 	.short	0x0000
        /*00c2*/ 	.short	0x0000
        /*00c4*/ 	.byte	0x00, 0xf5, 0x21, 0x00


	//----- nvinfo : EIATTR_SPARSE_MMA_MASK
	.align		4
.L_297:
        /*00c8*/ 	.byte	0x03, 0x50
        /*00ca*/ 	.short	0x0000


	//----- nvinfo : EIATTR_MAXREG_COUNT
	.align		4
        /*00cc*/ 	.byte	0x03, 0x1b
        /*00ce*/ 	.short	0x00a8


	//----- nvinfo : EIATTR_NUM_BARRIERS
	.align		4
        /*00d0*/ 	.byte	0x02, 0x4c
        /*00d2*/ 	.byte	0x01
	.zero		1


	//----- nvinfo : EIATTR_ANNOTATIONS
	.align		4
        /*00d4*/ 	.byte	0x04, 0x55
        /*00d6*/ 	.short	(.L_299 - .L_298)


	//   ....[0]....
.L_298:
        /*00d8*/ 	.word	0x00000001
        /*00dc*/ 	.byte	0x40, 0x0e, 0x00, 0x00, 0x01, 0x00, 0x00, 0x00, 0x20, 0x10, 0x00, 0x00, 0x01, 0x00, 0x00, 0x00
        /*00ec*/ 	.byte	0xa0, 0x10, 0x00, 0x00, 0x01, 0x00, 0x00, 0x00, 0x00, 0x25, 0x00, 0x00, 0x01, 0x00, 0x00, 0x00
        /*00fc*/ 	.byte	0xc0, 0x39, 0x00, 0x00, 0x01, 0x00, 0x00, 0x00, 0x00, 0x3c, 0x00, 0x00, 0x01, 0x00, 0x00, 0x00
        /*010c*/ 	.byte	0x20, 0x52, 0x00, 0x00


	//----- nvinfo : EIATTR_MERCURY_ISA_VERSION
	.align		4
.L_299:
        /*0110*/ 	.byte	0x03, 0x5f
        /*0112*/ 	.short	0x0101


	//----- nvinfo : EIATTR_COOP_GROUP_MASK_REGIDS
	.align		4
        /*0114*/ 	.byte	0x04, 0x29
        /*0116*/ 	.short	(.L_301 - .L_300)


	//   ....[0]....
.L_300:
        /*0118*/ 	.word	0xffffffff


	//   ....[1]....
        /*011c*/ 	.word	0x05000000


	//   ....[2]....
        /*0120*/ 	.word	0xffffffff


	//   ....[3]....
        /*0124*/ 	.word	0xffffffff


	//   ....[4]....
        /*0128*/ 	.word	0xffffffff


	//   ....[5]....
        /*012c*/ 	.word	0xffffffff


	//   ....[6]....
        /*0130*/ 	.word	0xffffffff


	//   ....[7]....
        /*0134*/ 	.word	0xffffffff


	//   ....[8]....
        /*0138*/ 	.word	0xffffffff


	//   ....[9]....
        /*013c*/ 	.word	0xffffffff


	//   ....[10]....
        /*0140*/ 	.word	0xffffffff


	//   ....[11]....
        /*0144*/ 	.word	0xffffffff


	//   ....[12]....
        /*0148*/ 	.word	0xffffffff


	//   ....[13]....
        /*014c*/ 	.word	0xffffffff


	//   ....[14]....
        /*0150*/ 	.word	0xffffffff


	//   ....[15]....
        /*0154*/ 	.word	0xffffffff


	//   ....[16]....
        /*0158*/ 	.word	0xffffffff


	//   ....[17]....
        /*015c*/ 	.word	0xffffffff


	//   ....[18]....
        /*0160*/ 	.word	0xffffffff


	//   ....[19]....
        /*0164*/ 	.word	0xffffffff


	//   ....[20]....
        /*0168*/ 	.word	0xffffffff


	//   ....[21]....
        /*016c*/ 	.word	0xffffffff


	//   ....[22]....
        /*0170*/ 	.word	0xffffffff


	//   ....[23]....
        /*0174*/ 	.word	0xffffffff


	//   ....[24]....
        /*0178*/ 	.word	0xffffffff


	//   ....[25]....
        /*017c*/ 	.word	0xffffffff


	//   ....[26]....
        /*0180*/ 	.word	0xffffffff


	//   ....[27]....
        /*0184*/ 	.word	0xffffffff


	//   ....[28]....
        /*0188*/ 	.word	0xffffffff


	//   ....[29]....
        /*018c*/ 	.word	0xffffffff


	//   ....[30]....
        /*0190*/ 	.word	0xffffffff


	//   ....[31]....
        /*0194*/ 	.word	0xffffffff


	//   ....[32]....
        /*0198*/ 	.word	0xffffffff


	//   ....[33]....
        /*019c*/ 	.word	0xffffffff


	//   ....[34]....
        /*01a0*/ 	.word	0xffffffff


	//   ....[35]....
        /*01a4*/ 	.word	0xffffffff


	//   ....[36]....
        /*01a8*/ 	.word	0xffffffff


	//   ....[37]....
        /*01ac*/ 	.word	0xffffffff


	//   ....[38]....
        /*01b0*/ 	.word	0xffffffff


	//   ....[39]....
        /*01b4*/ 	.word	0xffffffff


	//   ....[40]....
        /*01b8*/ 	.word	0xffffffff


	//   ....[41]....
        /*01bc*/ 	.word	0xffffffff


	//   ....[42]....
        /*01c0*/ 	.word	0xffffffff


	//   ....[43]....
        /*01c4*/ 	.word	0xffffffff


	//   ....[44]....
        /*01c8*/ 	.word	0xffffffff


	//   ....[45]....
        /*01cc*/ 	.word	0xffffffff


	//   ....[46]....
        /*01d0*/ 	.word	0xffffffff


	//   ....[47]....
        /*01d4*/ 	.word	0xffffffff


	//   ....[48]....
        /*01d8*/ 	.word	0xffffffff


	//   ....[49]....
        /*01dc*/ 	.word	0xffffffff


	//   ....[50]....
        /*01e0*/ 	.word	0xffffffff


	//   ....[51]....
        /*01e4*/ 	.word	0xffffffff


	//   ....[52]....
        /*01e8*/ 	.word	0xffffffff


	//   ....[53]....
        /*01ec*/ 	.word	0xffffffff


	//   ....[54]....
        /*01f0*/ 	.word	0xffffffff


	//   ....[55]....
        /*01f4*/ 	.word	0xffffffff


	//   ....[56]....
        /*01f8*/ 	.word	0xffffffff


	//   ....[57]....
        /*01fc*/ 	.word	0xffffffff


	//   ....[58]....
        /*0200*/ 	.word	0xffffffff


	//   ....[59]....
        /*0204*/ 	.word	0xffffffff


	//   ....[60]....
        /*0208*/ 	.word	0xffffffff


	//   ....[61]....
        /*020c*/ 	.word	0xffffffff


	//   ....[62]....
        /*0210*/ 	.word	0xffffffff


	//   ....[63]....
        /*0214*/ 	.word	0xffffffff


	//   ....[64]....
        /*0218*/ 	.word	0xffffffff


	//   ....[65]....
        /*021c*/ 	.word	0xffffffff


	//   ....[66]....
        /*0220*/ 	.word	0xffffffff


	//   ....[67]....
        /*0224*/ 	.word	0xffffffff


	//   ....[68]....
        /*0228*/ 	.word	0xffffffff


	//   ....[69]....
        /*022c*/ 	.word	0xffffffff


	//   ....[70]....
        /*0230*/ 	.word	0xffffffff


	//   ....[71]....
        /*0234*/ 	.word	0xffffffff


	//   ....[72]....
        /*0238*/ 	.word	0xffffffff


	//   ....[73]....
        /*023c*/ 	.word	0xffffffff


	//   ....[74]....
        /*0240*/ 	.word	0xffffffff


	//   ....[75]....
        /*0244*/ 	.word	0xffffffff


	//   ....[76]....
        /*0248*/ 	.word	0xffffffff


	//   ....[77]....
        /*024c*/ 	.word	0xffffffff


	//   ....[78]....
        /*0250*/ 	.word	0xffffffff


	//   ....[79]....
        /*0254*/ 	.word	0xffffffff


	//   ....[80]....
        /*0258*/ 	.word	0xffffffff


	//   ....[81]....
        /*025c*/ 	.word	0xffffffff


	//   ....[82]....
        /*0260*/ 	.word	0xffffffff


	//   ....[83]....
        /*0264*/ 	.word	0xffffffff


	//   ....[84]....
        /*0268*/ 	.word	0xffffffff


	//   ....[85]....
        /*026c*/ 	.word	0xffffffff


	//   ....[86]....
        /*0270*/ 	.word	0xffffffff


	//   ....[87]....
        /*0274*/ 	.word	0xffffffff


	//   ....[88]....
        /*0278*/ 	.word	0xffffffff


	//   ....[89]....
        /*027c*/ 	.word	0xffffffff


	//   ....[90]....
        /*0280*/ 	.word	0xffffffff


	//   ....[91]....
        /*0284*/ 	.word	0xffffffff


	//   ....[92]....
        /*0288*/ 	.word	0xffffffff


	//   ....[93]....
        /*028c*/ 	.word	0xffffffff


	//   ....[94]....
        /*0290*/ 	.word	0xffffffff


	//   ....[95]....
        /*0294*/ 	.word	0xffffffff


	//   ....[96]....
        /*0298*/ 	.word	0xffffffff


	//   ....[97]....
        /*029c*/ 	.word	0xffffffff


	//   ....[98]....
        /*02a0*/ 	.word	0xffffffff


	//   ....[99]....
        /*02a4*/ 	.word	0xffffffff


	//   ....[100]....
        /*02a8*/ 	.word	0xffffffff


	//   ....[101]....
        /*02ac*/ 	.word	0xffffffff


	//   ....[102]....
        /*02b0*/ 	.word	0xffffffff


	//   ....[103]....
        /*02b4*/ 	.word	0xffffffff


	//   ....[104]....
        /*02b8*/ 	.word	0xffffffff


	//   ....[105]....
        /*02bc*/ 	.word	0xffffffff


	//   ....[106]....
        /*02c0*/ 	.word	0xffffffff


	//   ....[107]....
        /*02c4*/ 	.word	0xffffffff


	//   ....[108]....
        /*02c8*/ 	.word	0xffffffff


	//   ....[109]....
        /*02cc*/ 	.word	0xffffffff


	//   ....[110]....
        /*02d0*/ 	.word	0xffffffff


	//   ....[111]....
        /*02d4*/ 	.word	0xffffffff


	//   ....[112]....
        /*02d8*/ 	.word	0xffffffff


	//   ....[113]....
        /*02dc*/ 	.word	0xffffffff


	//   ....[114]....
        /*02e0*/ 	.word	0xffffffff


	//   ....[115]....
        /*02e4*/ 	.word	0xffffffff


	//   ....[116]....
        /*02e8*/ 	.word	0xffffffff


	//   ....[117]....
        /*02ec*/ 	.word	0xffffffff


	//   ....[118]....
        /*02f0*/ 	.word	0xffffffff


	//   ....[119]....
        /*02f4*/ 	.word	0xffffffff


	//   ....[120]....
        /*02f8*/ 	.word	0xffffffff


	//   ....[121]....
        /*02fc*/ 	.word	0xffffffff


	//   ....[122]....
        /*0300*/ 	.word	0xffffffff


	//   ....[123]....
        /*0304*/ 	.word	0xffffffff


	//   ....[124]....
        /*0308*/ 	.word	0xffffffff


	//   ....[125]....
        /*030c*/ 	.word	0xffffffff


	//   ....[126]....
        /*0310*/ 	.word	0xffffffff


	//   ....[127]....
        /*0314*/ 	.word	0xffffffff


	//   ....[128]....
        /*0318*/ 	.word	0xffffffff


	//   ....[129]....
        /*031c*/ 	.word	0xffffffff


	//   ....[130]....
        /*0320*/ 	.word	0xffffffff


	//   ....[131]....
        /*0324*/ 	.word	0xffffffff


	//   ....[132]....
        /*0328*/ 	.word	0xffffffff


	//   ....[133]....
        /*032c*/ 	.word	0xffffffff


	//   ....[134]....
        /*0330*/ 	.word	0xffffffff


	//   ....[135]....
        /*0334*/ 	.word	0xffffffff


	//   ....[136]....
        /*0338*/ 	.word	0xffffffff


	//   ....[137]....
        /*033c*/ 	.word	0xffffffff


	//   ....[138]....
        /*0340*/ 	.word	0xffffffff


	//   ....[139]....
        /*0344*/ 	.word	0xffffffff


	//   ....[140]....
        /*0348*/ 	.word	0xffffffff


	//   ....[141]....
        /*034c*/ 	.word	0xffffffff


	//   ....[142]....
        /*0350*/ 	.word	0xffffffff


	//   ....[143]....
        /*0354*/ 	.word	0xffffffff


	//   ....[144]....
        /*0358*/ 	.word	0xffffffff


	//   ....[145]....
        /*035c*/ 	.word	0xffffffff


	//   ....[146]....
        /*0360*/ 	.word	0xffffffff


	//   ....[147]....
        /*0364*/ 	.word	0xffffffff


	//   ....[148]....
        /*0368*/ 	.word	0xffffffff


	//   ....[149]....
        /*036c*/ 	.word	0xffffffff


	//   ....[150]....
        /*0370*/ 	.word	0xffffffff


	//   ....[151]....
        /*0374*/ 	.word	0xffffffff


	//   ....[152]....
        /*0378*/ 	.word	0xffffffff


	//   ....[153]....
        /*037c*/ 	.word	0xffffffff


	//   ....[154]....
        /*0380*/ 	.word	0xffffffff


	//   ....[155]....
        /*0384*/ 	.word	0xffffffff


	//   ....[156]....
        /*0388*/ 	.word	0xffffffff


	//   ....[157]....
        /*038c*/ 	.word	0xffffffff


	//   ....[158]....
        /*0390*/ 	.word	0xffffffff


	//   ....[159]....
        /*0394*/ 	.word	0xffffffff


	//   ....[160]....
        /*0398*/ 	.word	0xffffffff


	//   ....[161]....
        /*039c*/ 	.word	0xffffffff


	//   ....[162]....
        /*03a0*/ 	.word	0xffffffff


	//   ....[163]....
        /*03a4*/ 	.word	0xffffffff


	//   ....[164]....
        /*03a8*/ 	.word	0xffffffff


	//   ....[165]....
        /*03ac*/ 	.word	0xffffffff


	//   ....[166]....
        /*03b0*/ 	.word	0xffffffff


	//   ....[167]....
        /*03b4*/ 	.word	0xffffffff


	//   ....[168]....
        /*03b8*/ 	.word	0xffffffff


	//   ....[169]....
        /*03bc*/ 	.word	0xffffffff


	//   ....[170]....
        /*03c0*/ 	.word	0xffffffff


	//   ....[171]....
        /*03c4*/ 	.word	0xffffffff


	//   ....[172]....
        /*03c8*/ 	.word	0xffffffff


	//   ....[173]....
        /*03cc*/ 	.word	0xffffffff


	//   ....[174]....
        /*03d0*/ 	.word	0xffffffff


	//   ....[175]....
        /*03d4*/ 	.word	0xffffffff


	//   ....[176]....
        /*03d8*/ 	.word	0xffffffff


	//   ....[177]....
        /*03dc*/ 	.word	0xffffffff


	//   ....[178]....
        /*03e0*/ 	.word	0x05000002


	//   ....[179]....
        /*03e4*/ 	.word	0xffffffff


	//   ....[180]....
        /*03e8*/ 	.word	0xffffffff


	//   ....[181]....
        /*03ec*/ 	.word	0xffffffff


	//   ....[182]....
        /*03f0*/ 	.word	0xffffffff


	//   ....[183]....
        /*03f4*/ 	.word	0xffffffff


	//   ....[184]....
        /*03f8*/ 	.word	0xffffffff


	//   ....[185]....
        /*03fc*/ 	.word	0xffffffff


	//   ....[186]....
        /*0400*/ 	.word	0xffffffff


	//   ....[187]....
        /*0404*/ 	.word	0xffffffff


	//   ....[188]....
        /*0408*/ 	.word	0xffffffff


	//   ....[189]....
        /*040c*/ 	.word	0xffffffff


	//   ....[190]....
        /*0410*/ 	.word	0xffffffff


	//   ....[191]....
        /*0414*/ 	.word	0xffffffff


	//   ....[192]....
        /*0418*/ 	.word	0xffffffff


	//   ....[193]....
        /*041c*/ 	.word	0xffffffff


	//   ....[194]....
        /*0420*/ 	.word	0xffffffff


	//   ....[195]....
        /*0424*/ 	.word	0xffffffff


	//   ....[196]....
        /*0428*/ 	.word	0xffffffff


	//   ....[197]....
        /*042c*/ 	.word	0xffffffff


	//   ....[198]....
        /*0430*/ 	.word	0xffffffff


	//   ....[199]....
        /*0434*/ 	.word	0xffffffff


	//   ....[200]....
        /*0438*/ 	.word	0xffffffff


	//   ....[201]....
        /*043c*/ 	.word	0xffffffff


	//   ....[202]....
        /*0440*/ 	.word	0xffffffff


	//   ....[203]....
        /*0444*/ 	.word	0xffffffff


	//   ....[204]....
        /*0448*/ 	.word	0xffffffff


	//   ....[205]....
        /*044c*/ 	.word	0xffffffff


	//   ....[206]....
        /*0450*/ 	.word	0xffffffff


	//   ....[207]....
        /*0454*/ 	.word	0xffffffff


	//   ....[208]....
        /*0458*/ 	.word	0xffffffff


	//   ....[209]....
        /*045c*/ 	.word	0xffffffff


	//   ....[210]....
        /*0460*/ 	.word	0xffffffff


	//   ....[211]....
        /*0464*/ 	.word	0xffffffff


	//   ....[212]....
        /*0468*/ 	.word	0xffffffff


	//   ....[213]....
        /*046c*/ 	.word	0xffffffff


	//   ....[214]....
        /*0470*/ 	.word	0xffffffff


	//   ....[215]....
        /*0474*/ 	.word	0xffffffff


	//   ....[216]....
        /*0478*/ 	.word	0xffffffff


	//   ....[217]....
        /*047c*/ 	.word	0x0500004c


	//   ....[218]....
        /*0480*/ 	.word	0x0500004c


	//   ....[219]....
        /*0484*/ 	.word	0x0500004c


	//   ....[220]....
        /*0488*/ 	.word	0x0500004c


	//   ....[221]....
        /*048c*/ 	.word	0x0500004c


	//----- nvinfo : EIATTR_COOP_GROUP_INSTR_OFFSETS
	.align		4
.L_301:
        /*0490*/ 	.byte	0x04, 0x28
        /*0492*/ 	.short	(.L_303 - .L_302)


	//   ....[0]....
.L_302:
        /*0494*/ 	.word	0x00000f20


	//   ....[1]....
        /*0498*/ 	.word	0x00001870


	//   ....[2]....
        /*049c*/ 	.word	0x000022e0


	//   ....[3]....
        /*04a0*/ 	.word	0x00002300


	//   ....[4]....
        /*04a4*/ 	.word	0x00002320


	//   ....[5]....
        /*04a8*/ 	.word	0x00002340


	//   ....[6]....
        /*04ac*/ 	.word	0x00002360


	//   ....[7]....
        /*04b0*/ 	.word	0x00002850


	//   ....[8]....
        /*04b4*/ 	.word	0x00002860


	//   ....[9]....
        /*04b8*/ 	.word	0x00002880


	//   ....[10]....
        /*04bc*/ 	.word	0x000028a0


	//   ....[11]....
        /*04c0*/ 	.word	0x000028f0


	//   ....[12]....
        /*04c4*/ 	.word	0x00002920


	//   ....[13]....
        /*04c8*/ 	.word	0x00002960


	//   ....[14]....
        /*04cc*/ 	.word	0x000029a0


	//   ....[15]....
        /*04d0*/ 	.word	0x00002a70


	//   ....[16]....
        /*04d4*/ 	.word	0x00002ad0


	//   ....[17]....
        /*04d8*/ 	.word	0x00002ae0


	//   ....[18]....
        /*04dc*/ 	.word	0x00002b10


	//   ....[19]....
        /*04e0*/ 	.word	0x00002b40


	//   ....[20]....
        /*04e4*/ 	.word	0x00002b80


	//   ....[21]....
        /*04e8*/ 	.word	0x00002ba0


	//   ....[22]....
        /*04ec*/ 	.word	0x00002be0


	//   ....[23]....
        /*04f0*/ 	.word	0x00002c00


	//   ....[24]....
        /*04f4*/ 	.word	0x00002ce0


	//   ....[25]....
        /*04f8*/ 	.word	0x00002cf0


	//   ....[26]....
        /*04fc*/ 	.word	0x00002d20


	//   ....[27]....
        /*0500*/ 	.word	0x00002d50


	//   ....[28]....
        /*0504*/ 	.word	0x00002d90


	//   ....[29]....
        /*0508*/ 	.word	0x00002db0


	//   ....[30]....
        /*050c*/ 	.word	0x00002df0


	//   ....[31]....
        /*0510*/ 	.word	0x00002e10


	//   ....[32]....
        /*0514*/ 	.word	0x00002e70


	//   ....[33]....
        /*0518*/ 	.word	0x00002f00


	//   ....[34]....
        /*051c*/ 	.word	0x00002f20


	//   ....[35]....
        /*0520*/ 	.word	0x00002f30


	//   ....[36]....
        /*0524*/ 	.word	0x00002f60


	//   ....[37]....
        /*0528*/ 	.word	0x00002f90


	//   ....[38]....
        /*052c*/ 	.word	0x00002fd0


	//   ....[39]....
        /*0530*/ 	.word	0x00002ff0


	//   ....[40]....
        /*0534*/ 	.word	0x00003030


	//   ....[41]....
        /*0538*/ 	.word	0x00003050


	//   ....[42]....
        /*053c*/ 	.word	0x00003130


	//   ....[43]....
        /*0540*/ 	.word	0x00003160


	//   ....[44]....
        /*0544*/ 	.word	0x00003170


	//   ....[45]....
        /*0548*/ 	.word	0x000031a0


	//   ....[46]....
        /*054c*/ 	.word	0x000031d0


	//   ....[47]....
        /*0550*/ 	.word	0x00003210


	//   ....[48]....
        /*0554*/ 	.word	0x00003230


	//   ....[49]....
        /*0558*/ 	.word	0x00003270


	//   ....[50]....
        /*055c*/ 	.word	0x00003290


	//   ....[51]....
        /*0560*/ 	.word	0x00003360


	//   ....[52]....
        /*0564*/ 	.word	0x00003380


	//   ....[53]....
        /*0568*/ 	.word	0x00003390


	//   ....[54]....
        /*056c*/ 	.word	0x000033c0


	//   ....[55]....
        /*0570*/ 	.word	0x000033f0


	//   ....[56]....
        /*0574*/ 	.word	0x00003430


	//   ....[57]....
        /*0578*/ 	.word	0x00003450


	//   ....[58]....
        /*057c*/ 	.word	0x00003490


	//   ....[59]....
        /*0580*/ 	.word	0x000034b0


	//   ....[60]....
        /*0584*/ 	.word	0x00003590


	//   ....[61]....
        /*0588*/ 	.word	0x000035b0


	//   ....[62]....
        /*058c*/ 	.word	0x000035c0


	//   ....[63]....
        /*0590*/ 	.word	0x000035f0


	//   ....[64]....
        /*0594*/ 	.word	0x00003620


	//   ....[65]....
        /*0598*/ 	.word	0x00003670


	//   ....[66]....
        /*059c*/ 	.word	0x00003690


	//   ....[67]....
        /*05a0*/ 	.word	0x000036d0


	//   ....[68]....
        /*05a4*/ 	.word	0x000036f0


	//   ....[69]....
        /*05a8*/ 	.word	0x000037c0


	//   ....[70]....
        /*05ac*/ 	.word	0x000037e0


	//   ....[71]....
        /*05b0*/ 	.word	0x000037f0


	//   ....[72]....
        /*05b4*/ 	.word	0x00003820


	//   ....[73]....
        /*05b8*/ 	.word	0x00003850


	//   ....[74]....
        /*05bc*/ 	.word	0x00003890


	//   ....[75]....
        /*05c0*/ 	.word	0x000038b0


	//   ....[76]....
        /*05c4*/ 	.word	0x000038f0


	//   ....[77]....
        /*05c8*/ 	.word	0x00003910


	//   ....[78]....
        /*05cc*/ 	.word	0x00003a20


	//   ....[79]....
        /*05d0*/ 	.word	0x00003a30


	//   ....[80]....
        /*05d4*/ 	.word	0x00003a60


	//   ....[81]....
        /*05d8*/ 	.word	0x00003a90


	//   ....[82]....
        /*05dc*/ 	.word	0x00003ad0


	//   ....[83]....
        /*05e0*/ 	.word	0x00003ae0


	//   ....[84]....
        /*05e4*/ 	.word	0x00003b00


	//   ....[85]....
        /*05e8*/ 	.word	0x00003b40


	//   ....[86]....
        /*05ec*/ 	.word	0x00003b60


	//   ....[87]....
        /*05f0*/ 	.word	0x00003c50


	//   ....[88]....
        /*05f4*/ 	.word	0x00003c60


	//   ....[89]....
        /*05f8*/ 	.word	0x00003c90


	//   ....[90]....
        /*05fc*/ 	.word	0x00003cc0


	//   ....[91]....
        /*0600*/ 	.word	0x00003d00


	//   ....[92]....
        /*0604*/ 	.word	0x00003d10


	//   ....[93]....
        /*0608*/ 	.word	0x00003d30


	//   ....[94]....
        /*060c*/ 	.word	0x00003d70


	//   ....[95]....
        /*0610*/ 	.word	0x00003d90


	//   ....[96]....
        /*0614*/ 	.word	0x00003e90


	//   ....[97]....
        /*0618*/ 	.word	0x00003ea0


	//   ....[98]....
        /*061c*/ 	.word	0x00003ed0


	//   ....[99]....
        /*0620*/ 	.word	0x00003f00


	//   ....[100]....
        /*0624*/ 	.word	0x00003f40


	//   ....[101]....
        /*0628*/ 	.word	0x00003f50


	//   ....[102]....
        /*062c*/ 	.word	0x00003f70


	//   ....[103]....
        /*0630*/ 	.word	0x00003fb0


	//   ....[104]....
        /*0634*/ 	.word	0x00003fd0


	//   ....[105]....
        /*0638*/ 	.word	0x000040b0


	//   ....[106]....
        /*063c*/ 	.word	0x000040c0


	//   ....[107]....
        /*0640*/ 	.word	0x000040f0


	//   ....[108]....
        /*0644*/ 	.word	0x00004120


	//   ....[109]....
        /*0648*/ 	.word	0x00004160


	//   ....[110]....
        /*064c*/ 	.word	0x00004180


	//   ....[111]....
        /*0650*/ 	.word	0x000041c0


	//   ....[112]....
        /*0654*/ 	.word	0x000041e0


	//   ....[113]....
        /*0658*/ 	.word	0x00004240


	//   ....[114]....
        /*065c*/ 	.word	0x000042f0


	//   ....[115]....
        /*0660*/ 	.word	0x00004300


	//   ....[116]....
        /*0664*/ 	.word	0x00004330


	//   ....[117]....
        /*0668*/ 	.word	0x00004360


	//   ....[118]....
        /*066c*/ 	.word	0x000043a0


	//   ....[119]....
        /*0670*/ 	.word	0x000043b0


	//   ....[120]....
        /*0674*/ 	.word	0x000043d0


	//   ....[121]....
        /*0678*/ 	.word	0x00004410


	//   ....[122]....
        /*067c*/ 	.word	0x00004430


	//   ....[123]....
        /*0680*/ 	.word	0x00004510


	//   ....[124]....
        /*0684*/ 	.word	0x00004520


	//   ....[125]....
        /*0688*/ 	.word	0x00004550


	//   ....[126]....
        /*068c*/ 	.word	0x00004580


	//   ....[127]....
        /*0690*/ 	.word	0x000045c0


	//   ....[128]....
        /*0694*/ 	.word	0x000045d0


	//   ....[129]....
        /*0698*/ 	.word	0x000045f0


	//   ....[130]....
        /*069c*/ 	.word	0x00004630


	//   ....[131]....
        /*06a0*/ 	.word	0x00004650


	//   ....[132]....
        /*06a4*/ 	.word	0x00004750


	//   ....[133]....
        /*06a8*/ 	.word	0x00004760


	//   ....[134]....
        /*06ac*/ 	.word	0x00004790


	//   ....[135]....
        /*06b0*/ 	.word	0x000047c0


	//   ....[136]....
        /*06b4*/ 	.word	0x00004800


	//   ....[137]....
        /*06b8*/ 	.word	0x00004810


	//   ....[138]....
        /*06bc*/ 	.word	0x00004830


	//   ....[139]....
        /*06c0*/ 	.word	0x00004870


	//   ....[140]....
        /*06c4*/ 	.word	0x00004890


	//   ....[141]....
        /*06c8*/ 	.word	0x00004970


	//   ....[142]....
        /*06cc*/ 	.word	0x00004980


	//   ....[143]....
        /*06d0*/ 	.word	0x000049b0


	//   ....[144]....
        /*06d4*/ 	.word	0x000049e0


	//   ....[145]....
        /*06d8*/ 	.word	0x00004a20


	//   ....[146]....
        /*06dc*/ 	.word	0x00004a30


	//   ....[147]....
        /*06e0*/ 	.word	0x00004a50


	//   ....[148]....
        /*06e4*/ 	.word	0x00004a90


	//   ....[149]....
        /*06e8*/ 	.word	0x00004ab0


	//   ....[150]....
        /*06ec*/ 	.word	0x00004bb0


	//   ....[151]....
        /*06f0*/ 	.word	0x00004bc0


	//   ....[152]....
        /*06f4*/ 	.word	0x00004bf0


	//   ....[153]....
        /*06f8*/ 	.word	0x00004c20


	//   ....[154]....
        /*06fc*/ 	.word	0x00004c60


	//   ....[155]....
        /*0700*/ 	.word	0x00004c80


	//   ....[156]....
        /*0704*/ 	.word	0x00004cc0


	//   ....[157]....
        /*0708*/ 	.word	0x00004ce0


	//   ....[158]....
        /*070c*/ 	.word	0x00004d30


	//   ....[159]....
        /*0710*/ 	.word	0x00004dc0


	//   ....[160]....
        /*0714*/ 	.word	0x00004de0


	//   ....[161]....
        /*0718*/ 	.word	0x00004df0


	//   ....[162]....
        /*071c*/ 	.word	0x00004e20


	//   ....[163]....
        /*0720*/ 	.word	0x00004e50


	//   ....[164]....
        /*0724*/ 	.word	0x00004e90


	//   ....[165]....
        /*0728*/ 	.word	0x00004eb0


	//   ....[166]....
        /*072c*/ 	.word	0x00004ef0


	//   ....[167]....
        /*0730*/ 	.word	0x00004f10


	//   ....[168]....
        /*0734*/ 	.word	0x00004ff0


	//   ....[169]....
        /*0738*/ 	.word	0x00005030


	//   ....[170]....
        /*073c*/ 	.word	0x00005040


	//   ....[171]....
        /*0740*/ 	.word	0x00005070


	//   ....[172]....
        /*0744*/ 	.word	0x000050a0


	//   ....[173]....
        /*0748*/ 	.word	0x000050e0


	//   ....[174]....
        /*074c*/ 	.word	0x00005100


	//   ....[175]....
        /*0750*/ 	.word	0x00005140


	//   ....[176]....
        /*0754*/ 	.word	0x00005160


	//   ....[177]....
        /*0758*/ 	.word	0x00005260


	//   ....[178]....
        /*075c*/ 	.word	0x00005800


	//   ....[179]....
        /*0760*/ 	.word	0x00005b20


	//   ....[180]....
        /*0764*/ 	.word	0x00005bd0


	//   ....[181]....
        /*0768*/ 	.word	0x00005c80


	//   ....[182]....
        /*076c*/ 	.word	0x00005d30


	//   ....[183]....
        /*0770*/ 	.word	0x00005de0


	//   ....[184]....
        /*0774*/ 	.word	0x00005e90


	//   ....[185]....
        /*0778*/ 	.word	0x00005f40


	//   ....[186]....
        /*077c*/ 	.word	0x00005ff0


	//   ....[187]....
        /*0780*/ 	.word	0x000060a0


	//   ....[188]....
        /*0784*/ 	.word	0x00006150


	//   ....[189]....
        /*0788*/ 	.word	0x00006200


	//   ....[190]....
        /*078c*/ 	.word	0x000062b0


	//   ....[191]....
        /*0790*/ 	.word	0x00006360


	//   ....[192]....
        /*0794*/ 	.word	0x00006410


	//   ....[193]....
        /*0798*/ 	.word	0x000064c0


	//   ....[194]....
        /*079c*/ 	.word	0x00006570


	//   ....[195]....
        /*07a0*/ 	.word	0x00006620


	//   ....[196]....
        /*07a4*/ 	.word	0x000066d0


	//   ....[197]....
        /*07a8*/ 	.word	0x00006780


	//   ....[198]....
        /*07ac*/ 	.word	0x00006980


	//   ....[199]....
        /*07b0*/ 	.word	0x00006aa0


	//   ....[200]....
        /*07b4*/ 	.word	0x00006bc0


	//   ....[201]....
        /*07b8*/ 	.word	0x00006ce0


	//   ....[202]....
        /*07bc*/ 	.word	0x00006e00


	//   ....[203]....
        /*07c0*/ 	.word	0x00006f20


	//   ....[204]....
        /*07c4*/ 	.word	0x00007040


	//   ....[205]....
        /*07c8*/ 	.word	0x00007160


	//   ....[206]....
        /*07cc*/ 	.word	0x00007280


	//   ....[207]....
        /*07d0*/ 	.word	0x000073a0


	//   ....[208]....
        /*07d4*/ 	.word	0x000074c0


	//   ....[209]....
        /*07d8*/ 	.word	0x000075d0


	//   ....[210]....
        /*07dc*/ 	.word	0x000076d0


	//   ....[211]....
        /*07e0*/ 	.word	0x000077d0


	//   ....[212]....
        /*07e4*/ 	.word	0x000078d0


	//   ....[213]....
        /*07e8*/ 	.word	0x000079d0


	//   ....[214]....
        /*07ec*/ 	.word	0x00007ad0


	//   ....[215]....
        /*07f0*/ 	.word	0x00007bd0


	//   ....[216]....
        /*07f4*/ 	.word	0x00007cc0


	//   ....[217]....
        /*07f8*/ 	.word	0x00007d30


	//   ....[218]....
        /*07fc*/ 	.word	0x00007d90


	//   ....[219]....
        /*0800*/ 	.word	0x00007e00


	//   ....[220]....
        /*0804*/ 	.word	0x00007e60


	//   ....[221]....
        /*0808*/ 	.word	0x00007ed0


	//----- nvinfo : EIATTR_VRC_CTA_INIT_COUNT
	.align		4
.L_303:
        /*080c*/ 	.byte	0x02, 0x4a
	.zero		1
	.zero		1


	//----- nvinfo : EIATTR_EXIT_INSTR_OFFSETS
	.align		4
        /*0810*/ 	.byte	0x04, 0x1c
        /*0812*/ 	.short	(.L_305 - .L_304)


	//   ....[0]....
.L_304:
        /*0814*/ 	.word	0x00001cb0


	//   ....[1]....
        /*0818*/ 	.word	0x000020c0


	//   ....[2]....
        /*081c*/ 	.word	0x000020e0


	//   ....[3]....
        /*0820*/ 	.word	0x00006790


	//   ....[4]....
        /*0824*/ 	.word	0x00007cd0


	//----- nvinfo : EIATTR_MAX_THREADS
	.align		4
.L_305:
        /*0828*/ 	.byte	0x04, 0x05
        /*082a*/ 	.short	(.L_307 - .L_306)
.L_306:
        /*082c*/ 	.word	0x00000180
        /*0830*/ 	.word	0x00000001
        /*0834*/ 	.word	0x00000001


	//----- nvinfo : EIATTR_CRS_STACK_SIZE
	.align		4
.L_307:
        /*0838*/ 	.byte	0x04, 0x1e
        /*083a*/ 	.short	(.L_309 - .L_308)
.L_308:
        /*083c*/ 	.word	0x00000000


	//----- nvinfo : EIATTR_CBANK_PARAM_SIZE
	.align		4
.L_309:
        /*0840*/ 	.byte	0x03, 0x19
        /*0842*/ 	.short	0x004d


	//----- nvinfo : EIATTR_PARAM_CBANK
	.align		4
        /*0844*/ 	.byte	0x04, 0x0a
        /*0846*/ 	.short	(.L_311 - .L_310)
	.align		4
.L_310:
        /*0848*/ 	.word	index@(.nv.constant0._ZN3cub18CUB_300001_SM_10006detail10radix_sort29DeviceRadixSortOnesweepKernelINS1_5radix10policy_hubIjNS0_8NullTypeEyE10Policy1000ELNS0_9SortOrderE0EjS6_yiiNS1_21identity_decomposer_tEEEvPT5_SC_PT3_PKSD_PT1_PKSH_PT2_PKSL_T4_iiT6_)
        /*084c*/ 	.short	0x0380
        /*084e*/ 	.short	0x004d


	//----- nvinfo : EIATTR_SW_WAR
	.align		4
.L_311:
        /*0850*/ 	.byte	0x04, 0x36
        /*0852*/ 	.short	(.L_313 - .L_312)
.L_312:
        /*0854*/ 	.word	0x00000008
.L_313:


//--------------------- .nv.info._ZN3cub18CUB_300001_SM_10006detail10radix_sort33DeviceRadixSortExclusiveSumKernelINS1_5radix10policy_hubIjNS0_8NullTypeEyE10Policy1000EyEEvPT0_ --------------------------
	.section	.nv.info._ZN3cub18CUB_300001_SM_10006detail10radix_sort33DeviceRadixSortExclusiveSumKernelINS1_5radix10policy_hubIjNS0_8NullTypeEyE10Policy1000EyEEvPT0_,"",@"SHT_CUDA_INFO"
	.sectionflags	@""
	.align	4


	//----- nvinfo : EIATTR_CUDA_API_VERSION
	.align		4
        /*0000*/ 	.byte	0x04, 0x37
        /*0002*/ 	.short	(.L_315 - .L_314)
.L_314:
        /*0004*/ 	.word	0x00000082


	//----- nvinfo : EIATTR_KPARAM_INFO
	.align		4
.L_315:
        /*0008*/ 	.byte	0x04, 0x17
        /*000a*/ 	.short	(.L_317 - .L_316)
.L_316:
        /*000c*/ 	.word	0x00000000
        /*0010*/ 	.short	0x0000
        /*0012*/ 	.short	0x0000
        /*0014*/ 	.byte	0x00, 0xf5, 0x21, 0x00


	//----- nvinfo : EIATTR_SPARSE_MMA_MASK
	.align		4
.L_317:
        /*0018*/ 	.byte	0x03, 0x50
        /*001a*/ 	.short	0x0000


	//----- nvinfo : EIATTR_MAXREG_COUNT
	.align		4
        /*001c*/ 	.byte	0x03, 0x1b
        /*001e*/ 	.short	0x00ff


	//----- nvinfo : EIATTR_NUM_BARRIERS
	.align		4
        /*0020*/ 	.byte	0x02, 0x4c
        /*0022*/ 	.byte	0x01
	.zero		1


	//----- nvinfo : EIATTR_MERCURY_ISA_VERSION
	.align		4
        /*0024*/ 	.byte	0x03, 0x5f
        /*0026*/ 	.short	0x0101


	//----- nvinfo : EIATTR_COOP_GROUP_MASK_REGIDS
	.align		4
        /*0028*/ 	.byte	0x04, 0x29
        /*002a*/ 	.short	(.L_319 - .L_318)


	//   ....[0]....
.L_318:
        /*002c*/ 	.word	0xffffffff


	//   ....[1]....
        /*0030*/ 	.word	0xffffffff


	//   ....[2]....
        /*0034*/ 	.word	0xffffffff


	//   ....[3]....
        /*0038*/ 	.word	0xffffffff


	//   ....[4]....
        /*003c*/ 	.word	0xffffffff


	//   ....[5]....
        /*0040*/ 	.word	0xffffffff


	//   ....[6]....
        /*0044*/ 	.word	0xffffffff


	//   ....[7]....
        /*0048*/ 	.word	0xffffffff


	//   ....[8]....
        /*004c*/ 	.word	0xffffffff


	//   ....[9]....
        /*0050*/ 	.word	0xffffffff


	//   ....[10]....
        /*0054*/ 	.word	0x05000015


	//   ....[11]....
        /*0058*/ 	.word	0x05000015


	//   ....[12]....
        /*005c*/ 	.word	0x05000015


	//   ....[13]....
        /*0060*/ 	.word	0x05000015


	//   ....[14]....
        /*0064*/ 	.word	0x05000015


	//   ....[15]....
        /*0068*/ 	.word	0x05000015


	//   ....[16]....
        /*006c*/ 	.word	0x05000015


	//   ....[17]....
        /*0070*/ 	.word	0x05000015


	//   ....[18]....
        /*0074*/ 	.word	0x05000015


	//   ....[19]....
        /*0078*/ 	.word	0x05000015


	//----- nvinfo : EIATTR_COOP_GROUP_INSTR_OFFSETS
	.align		4
.L_319:
        /*007c*/ 	.byte	0x04, 0x28
        /*007e*/ 	.short	(.L_321 - .L_320)


	//   ....[0]....
.L_320:
        /*0080*/ 	.word	0x00000250


	//   ....[1]....
        /*0084*/ 	.word	0x00000260


	//   ....[2]....
        /*0088*/ 	.word	0x000002a0


	//   ....[3]....
        /*008c*/ 	.word	0x000002c0


	//   ....[4]....
        /*0090*/ 	.word	0x00000310


	//   ....[5]....
        /*0094*/ 	.word	0x00000320


	//   ....[6]....
        /*0098*/ 	.word	0x00000360


	//   ....[7]....
        /*009c*/ 	.word	0x00000380


	//   ....[8]....
        /*00a0*/ 	.word	0x000003d0


	//   ....[9]....
        /*00a4*/ 	.word	0x000003e0


	//   ....[10]....
        /*00a8*/ 	.word	0x00000660


	//   ....[11]....
        /*00ac*/ 	.word	0x000006b0


	//   ....[12]....
        /*00b0*/ 	.word	0x00000740


	//   ....[13]....
        /*00b4*/ 	.word	0x00000790


	//   ....[14]....
        /*00b8*/ 	.word	0x00000820


	//   ....[15]....
        /*00bc*/ 	.word	0x00000870


	//   ....[16]....
        /*00c0*/ 	.word	0x00000900


	//   ....[17]....
        /*00c4*/ 	.word	0x00000950


	//   ....[18]....
        /*00c8*/ 	.word	0x000009e0


	//   ....[19]....
        /*00cc*/ 	.word	0x00000a30


	//----- nvinfo : EIATTR_VRC_CTA_INIT_COUNT
	.align		4
.L_321:
        /*00d0*/ 	.byte	0x02, 0x4a
	.zero		1
	.zero		1


	//----- nvinfo : EIATTR_EXIT_INSTR_OFFSETS
	.align		4
        /*00d4*/ 	.byte	0x04, 0x1c
        /*00d6*/ 	.short	(.L_323 - .L_322)


	//   ....[0]....
.L_322:
        /*00d8*/ 	.word	0x000005d0


	//   ....[1]....
        /*00dc*/ 	.word	0x00000600


	//----- nvinfo : EIATTR_CRS_STACK_SIZE
	.align		4
.L_323:
        /*00e0*/ 	.byte	0x04, 0x1e
        /*00e2*/ 	.short	(.L_325 - .L_324)
.L_324:
        /*00e4*/ 	.word	0x00000000


	//----- nvinfo : EIATTR_CBANK_PARAM_SIZE
	.align		4
.L_325:
        /*00e8*/ 	.byte	0x03, 0x19
        /*00ea*/ 	.short	0x0008


	//----- nvinfo : EIATTR_PARAM_CBANK
	.align		4
        /*00ec*/ 	.byte	0x04, 0x0a
        /*00ee*/ 	.short	(.L_327 - .L_326)
	.align		4
.L_326:
        /*00f0*/ 	.word	index@(.nv.constant0._ZN3cub18CUB_300001_SM_10006detail10radix_sort33DeviceRadixSortExclusiveSumKernelINS1_5radix10policy_hubIjNS0_8NullTypeEyE10Policy1000EyEEvPT0_)
        /*00f4*/ 	.short	0x0380
        /*00f6*/ 	.short	0x0008


	//----- nvinfo : EIATTR_SW_WAR
	.align		4
.L_327:
        /*00f8*/ 	.byte	0x04, 0x36
        /*00fa*/ 	.short	(.L_329 - .L_328)
.L_328:
        /*00fc*/ 	.word	0x00000008
.L_329:


//--------------------- .nv.info._ZN3cub18CUB_300001_SM_10006detail10radix_sort30DeviceRadixSortHistogramKernelINS1_5radix10policy_hubIjNS0_8NullTypeEyE10Policy1000ELNS0_9SortOrderE0EjyNS1_21identity_decomposer_tEEEvPT2_PKT1_SB_iiT3_ --------------------------
	.section	.nv.info._ZN3cub18CUB_300001_SM_10006detail10radix_sort30DeviceRadixSortHistogramKernelINS1_5radix10policy_hubIjNS0_8NullTypeEyE10Policy1000ELNS0_9SortOrderE0EjyNS1_21identity_decomposer_tEEEvPT2_PKT1_SB_iiT3_,"",@"SHT_CUDA_INFO"
	.sectionflags	@""
	.align	4


	//----- nvinfo : EIATTR_CUDA_API_VERSION
	.align		4
        /*0000*/ 	.byte	0x04, 0x37
        /*0002*/ 	.short	(.L_331 - .L_330)
.L_330:
        /*0004*/ 	.word	0x00000082


	//----- nvinfo : EIATTR_KPARAM_INFO
	.align		4
.L_331:
        /*0008*/ 	.byte	0x04, 0x17
        /*000a*/ 	.short	(.L_333 - .L_332)
.L_332:
        /*000c*/ 	.word	0x00000000
        /*0010*/ 	.short	0x0005
        /*0012*/ 	.short	0x0020
        /*0014*/ 	.byte	0x00, 0xf0, 0x05, 0x00


	//----- nvinfo : EIATTR_KPARAM_INFO
	.align		4
.L_333:
        /*0018*/ 	.byte	0x04, 0x17
        /*001a*/ 	.short	(.L_335 - .L_334)
.L_334:
        /*001c*/ 	.word	0x00000000
        /*0020*/ 	.short	0x0004
        /*0022*/ 	.short	0x001c
        /*0024*/ 	.byte	0x00, 0xf0, 0x11, 0x00


	//----- nvinfo : EIATTR_KPARAM_INFO
	.align		4
.L_335:
        /*0028*/ 	.byte	0x04, 0x17
        /*002a*/ 	.short	(.L_337 - .L_336)
.L_336:
        /*002c*/ 	.word	0x00000000
        /*0030*/ 	.short	0x0003
        /*0032*/ 	.short	0x0018
        /*0034*/ 	.byte	0x00, 0xf0, 0x11, 0x00


	//----- nvinfo : EIATTR_KPARAM_INFO
	.align		4
.L_337:
        /*0038*/ 	.byte	0x04, 0x17
        /*003a*/ 	.short	(.L_339 - .L_338)
.L_338:
        /*003c*/ 	.word	0x00000000
        /*0040*/ 	.short	0x0002
        /*0042*/ 	.short	0x0010
        /*0044*/ 	.byte	0x00, 0xf0, 0x21, 0x00


	//----- nvinfo : EIATTR_KPARAM_INFO
	.align		4
.L_339:
        /*0048*/ 	.byte	0x04, 0x17
        /*004a*/ 	.short	(.L_341 - .L_340)
.L_340:
        /*004c*/ 	.word	0x00000000
        /*0050*/ 	.short	0x0001
        /*0052*/ 	.short	0x0008
        /*0054*/ 	.byte	0x00, 0xf5, 0x21, 0x00


	//----- nvinfo : EIATTR_KPARAM_INFO
	.align		4
.L_341:
        /*0058*/ 	.byte	0x04, 0x17
        /*005a*/ 	.short	(.L_343 - .L_342)
.L_342:
        /*005c*/ 	.word	0x00000000
        /*0060*/ 	.short	0x0000
        /*0062*/ 	.short	0x0000
        /*0064*/ 	.byte	0x00, 0xf5, 0x21, 0x00


	//----- nvinfo : EIATTR_SPARSE_MMA_MASK
	.align		4
.L_343:
        /*0068*/ 	.byte	0x03, 0x50
        /*006a*/ 	.short	0x0000


	//----- nvinfo : EIATTR_MAXREG_COUNT
	.align		4
        /*006c*/ 	.byte	0x03, 0x1b
        /*006e*/ 	.short	0x00ff


	//----- nvinfo : EIATTR_NUM_BARRIERS
	.align		4
        /*0070*/ 	.byte	0x02, 0x4c
        /*0072*/ 	.byte	0x01
	.zero		1


	//----- nvinfo : EIATTR_MERCURY_ISA_VERSION
	.align		4
        /*0074*/ 	.byte	0x03, 0x5f
        /*0076*/ 	.short	0x0101


	//----- nvinfo : EIATTR_VRC_CTA_INIT_COUNT
	.align		4
        /*0078*/ 	.byte	0x02, 0x4a
	.zero		1
	.zero		1


	//----- nvinfo : EIATTR_EXIT_INSTR_OFFSETS
	.align		4
        /*007c*/ 	.byte	0x04, 0x1c
        /*007e*/ 	.short	(.L_345 - .L_344)


	//   ....[0]....
.L_344:
        /*0080*/ 	.word	0x00000040


	//   ....[1]....
        /*0084*/ 	.word	0x00002ec0


	//----- nvinfo : EIATTR_MAX_THREADS
	.align		4
.L_345:
        /*0088*/ 	.byte	0x04, 0x05
        /*008a*/ 	.short	(.L_347 - .L_346)
.L_346:
        /*008c*/ 	.word	0x00000080
        /*0090*/ 	.word	0x00000001
        /*0094*/ 	.word	0x00000001


	//----- nvinfo : EIATTR_CRS_STACK_SIZE
	.align		4
.L_347:
        /*0098*/ 	.byte	0x04, 0x1e
        /*009a*/ 	.short	(.L_349 - .L_348)
.L_348:
        /*009c*/ 	.word	0x00000000


	//----- nvinfo : EIATTR_CBANK_PARAM_SIZE
	.align		4
.L_349:
        /*00a0*/ 	.byte	0x03, 0x19
        /*00a2*/ 	.short	0x0021


	//----- nvinfo : EIATTR_PARAM_CBANK
	.align		4
        /*00a4*/ 	.byte	0x04, 0x0a
        /*00a6*/ 	.short	(.L_351 - .L_350)
	.align		4
.L_350:
        /*00a8*/ 	.word	index@(.nv.constant0._ZN3cub18CUB_300001_SM_10006detail10radix_sort30DeviceRadixSortHistogramKernelINS1_5radix10policy_hubIjNS0_8NullTypeEyE10Policy1000ELNS0_9SortOrderE0EjyNS1_21identity_decomposer_tEEEvPT2_PKT1_SB_iiT3_)
        /*00ac*/ 	.short	0x0380
        /*00ae*/ 	.short	0x0021


	//----- nvinfo : EIATTR_SW_WAR
	.align		4
.L_351:
        /*00b0*/ 	.byte	0x04, 0x36
        /*00b2*/ 	.short	(.L_353 - .L_352)
.L_352:
        /*00b4*/ 	.word	0x00000008
.L_353:


//--------------------- .nv.info._ZN3cub18CUB_300001_SM_10006detail10radix_sort31DeviceRadixSortSingleTileKernelINS1_5radix10policy_hubIjNS0_8NullTypeEyE10Policy1000ELNS0_9SortOrderE0EjS6_yNS1_21identity_decomposer_tEEEvPKT1_PSB_PKT2_PSF_T3_iiT4_ --------------------------
	.section	.nv.info._ZN3cub18CUB_300001_SM_10006detail10radix_sort31DeviceRadixSortSingleTileKernelINS1_5radix10policy_hubIjNS0_8NullTypeEyE10Policy1000ELNS0_9SortOrderE0EjS6_yNS1_21identity_decomposer_tEEEvPKT1_PSB_PKT2_PSF_T3_iiT4_,"",@"SHT_CUDA_INFO"
	.sectionflags	@""
	.align	4


	//----- nvinfo : EIATTR_CUDA_API_VERSION
	.align		4
        /*0000*/ 	.byte	0x04, 0x37
        /*0002*/ 	.short	(.L_355 - .L_354)
.L_354:
        /*0004*/ 	.word	0x00000082


	//----- nvinfo : EIATTR_KPARAM_INFO
	.align		4
.L_355:
        /*0008*/ 	.byte	0x04, 0x17
        /*000a*/ 	.short	(.L_357 - .L_356)
.L_356:
        /*000c*/ 	.word	0x00000000
        /*0010*/ 	.short	0x0007
        /*0012*/ 	.short	0x0030
        /*0014*/ 	.byte	0x00, 0xf0, 0x05, 0x00


	//----- nvinfo : EIATTR_KPARAM_INFO
	.align		4
.L_357:
        /*0018*/ 	.byte	0x04, 0x17
        /*001a*/ 	.short	(.L_359 - .L_358)
.L_358:
        /*001c*/ 	.word	0x00000000
        /*0020*/ 	.short	0x0006
        /*0022*/ 	.short	0x002c
        /*0024*/ 	.byte	0x00, 0xf0, 0x11, 0x00


	//----- nvinfo : EIATTR_KPARAM_INFO
	.align		4
.L_359:
        /*0028*/ 	.byte	0x04, 0x17
        /*002a*/ 	.short	(.L_361 - .L_360)
.L_360:
        /*002c*/ 	.word	0x00000000
        /*0030*/ 	.short	0x0005
        /*0032*/ 	.short	0x0028
        /*0034*/ 	.byte	0x00, 0xf0, 0x11, 0x00


	//----- nvinfo : EIATTR_KPARAM_INFO
	.align		4
.L_361:
        /*0038*/ 	.byte	0x04, 0x17
        /*003a*/ 	.short	(.L_363 - .L_362)
.L_362:
        /*003c*/ 	.word	0x00000000
        /*0040*/ 	.short	0x0004
        /*0042*/ 	.short	0x0020
        /*0044*/ 	.byte	0x00, 0xf0, 0x21, 0x00


	//----- nvinfo : EIATTR_KPARAM_INFO
	.align		4
.L_363:
        /*0048*/ 	.byte	0x04, 0x17
        /*004a*/ 	.short	(.L_365 - .L_364)
.L_364:
        /*004c*/ 	.word	0x00000000
        /*0050*/ 	.short	0x0003
        /*0052*/ 	.short	0x0018
        /*0054*/ 	.byte	0x00, 0xf5, 0x21, 0x00


	//----- nvinfo : EIATTR_KPARAM_INFO
	.align		4
.L_365:
        /*0058*/ 	.byte	0x04, 0x17
        /*005a*/ 	.short	(.L_367 - .L_366)
.L_366:
        /*005c*/ 	.word	0x00000000
        /*0060*/ 	.short	0x0002
        /*0062*/ 	.short	0x0010
        /*0064*/ 	.byte	0x00, 0xf5, 0x21, 0x00


	//----- nvinfo : EIATTR_KPARAM_INFO
	.align		4
.L_367:
        /*0068*/ 	.byte	0x04, 0x17
        /*006a*/ 	.short	(.L_369 - .L_368)
.L_368:
        /*006c*/ 	.word	0x00000000
        /*0070*/ 	.short	0x0001
        /*0072*/ 	.short	0x0008
        /*0074*/ 	.byte	0x00, 0xf5, 0x21, 0x00


	//----- nvinfo : EIATTR_KPARAM_INFO
	.align		4
.L_369:
        /*0078*/ 	.byte	0x04, 0x17
        /*007a*/ 	.short	(.L_371 - .L_370)
.L_370:
        /*007c*/ 	.word	0x00000000
        /*0080*/ 	.short	0x0000
        /*0082*/ 	.short	0x0000
        /*0084*/ 	.byte	0x00, 0xf5, 0x21, 0x00


	//----- nvinfo : EIATTR_SPARSE_MMA_MASK
	.align		4
.L_371:
        /*0088*/ 	.byte	0x03, 0x50
        /*008a*/ 	.short	0x0000


	//----- nvinfo : EIATTR_MAXREG_COUNT
	.align		4
        /*008c*/ 	.byte	0x03, 0x1b
        /*008e*/ 	.short	0x00ff


	//----- nvinfo : EIATTR_NUM_BARRIERS
	.align		4
        /*0090*/ 	.byte	0x02, 0x4c
        /*0092*/ 	.byte	0x01
	.zero		1


	//----- nvinfo : EIATTR_MERCURY_ISA_VERSION
	.align		4
        /*0094*/ 	.byte	0x03, 0x5f
        /*0096*/ 	.short	0x0101


	//----- nvinfo : EIATTR_COOP_GROUP_MASK_REGIDS
	.align		4
        /*0098*/ 	.byte	0x04, 0x29
        /*009a*/ 	.short	(.L_373 - .L_372)


	//   ....[0]....
.L_372:
        /*009c*/ 	.word	0xffffffff


	//   ....[1]....
        /*00a0*/ 	.word	0xffffffff


	//   ....[2]....
        /*00a4*/ 	.word	0xffffffff


	//   ....[3]....
        /*00a8*/ 	.word	0xffffffff


	//   ....[4]....
        /*00ac*/ 	.word	0xffffffff


	//----- nvinfo : EIATTR_COOP_GROUP_INSTR_OFFSETS
	.align		4
.L_373:
        /*00b0*/ 	.byte	0x04, 0x28
        /*00b2*/ 	.short	(.L_375 - .L_374)


	//   ....[0]....
.L_374:
        /*00b4*/ 	.word	0x000018c0


	//   ....[1]....
        /*00b8*/ 	.word	0x000018e0


	//   ....[2]....
        /*00bc*/ 	.word	0x00001900


	//   ....[3]....
        /*00c0*/ 	.word	0x00001920


	//   ....[4]....
        /*00c4*/ 	.word	0x00001940


	//----- nvinfo : EIATTR_VRC_CTA_INIT_COUNT
	.align		4
.L_375:
        /*00c8*/ 	.byte	0x02, 0x4a
	.zero		1
	.zero		1


	//----- nvinfo : EIATTR_EXIT_INSTR_OFFSETS
	.align		4
        /*00cc*/ 	.byte	0x04, 0x1c
        /*00ce*/ 	.short	(.L_377 - .L_376)


	//   ....[0]....
.L_376:
        /*00d0*/ 	.word	0x00002e90


	//   ....[1]....
        /*00d4*/ 	.word	0x00002ec0


	//----- nvinfo : EIATTR_MAX_THREADS
	.align		4
.L_377:
        /*00d8*/ 	.byte	0x04, 0x05
        /*00da*/ 	.short	(.L_379 - .L_378)
.L_378:
        /*00dc*/ 	.word	0x00000100
        /*00e0*/ 	.word	0x00000001
        /*00e4*/ 	.word	0x00000001


	//----- nvinfo : EIATTR_CBANK_PARAM_SIZE
	.align		4
.L_379:
        /*00e8*/ 	.byte	0x03, 0x19
        /*00ea*/ 	.short	0x0031


	//----- nvinfo : EIATTR_PARAM_CBANK
	.align		4
        /*00ec*/ 	.byte	0x04, 0x0a
        /*00ee*/ 	.short	(.L_381 - .L_380)
	.align		4
.L_380:
        /*00f0*/ 	.word	index@(.nv.constant0._ZN3cub18CUB_300001_SM_10006detail10radix_sort31DeviceRadixSortSingleTileKernelINS1_5radix10policy_hubIjNS0_8NullTypeEyE10Policy1000ELNS0_9SortOrderE0EjS6_yNS1_21identity_decomposer_tEEEvPKT1_PSB_PKT2_PSF_T3_iiT4_)
        /*00f4*/ 	.short	0x0380
        /*00f6*/ 	.short	0x0031


	//----- nvinfo : EIATTR_SW_WAR
	.align		4
.L_381:
        /*00f8*/ 	.byte	0x04, 0x36
        /*00fa*/ 	.short	(.L_383 - .L_382)
.L_382:
        /*00fc*/ 	.word	0x00000008
.L_383:


//--------------------- .nv.info._ZN3cub18CUB_300001_SM_10006detail8for_each13static_kernelINS2_12policy_hub_t12policy_500_tElNS2_12op_wrapper_tIlN6thrust24THRUST_300001_SM_1000_NS6system6detail7generic6detail21binary_search_functorINS8_10device_ptrIjEENSC_18binary_search_lessENSC_3ubfEEENS8_12zip_iteratorIN4cuda3std3__45tupleIJNS8_17counting_iteratorIjNS8_11use_defaultESP_SP_EENS8_6detail15normal_iteratorISF_EEEEEEEEEEEvT0_T1_ --------------------------
	.section	.nv.info._ZN3cub18CUB_300001_SM_10006detail8for_each13static_kernelINS2_12policy_hub_t12policy_500_tElNS2_12op_wrapper_tIlN6thrust24THRUST_300001_SM_1000_NS6system6detail7generic6detail21binary_search_functorINS8_10device_ptrIjEENSC_18binary_search_lessENSC_3ubfEEENS8_12zip_iteratorIN4cuda3std3__45tupleIJNS8_17counting_iteratorIjNS8_11use_defaultESP_SP_EENS8_6detail15normal_iteratorISF_EEEEEEEEEEEvT0_T1_,"",@"SHT_CUDA_INFO"
	.sectionflags	@""
	.align	4


	//----- nvinfo : EIATTR_CUDA_API_VERSION
	.align		4
        /*0000*/ 	.byte	0x04, 0x37
        /*0002*/ 	.short	(.L_385 - .L_384)
.L_384:
        /*0004*/ 	.word	0x00000082


	//----- nvinfo : EIATTR_KPARAM_INFO
	.align		4
.L_385:
        /*0008*/ 	.byte	0x04, 0x17
        /*000a*/ 	.short	(.L_387 - .L_386)
.L_386:
        /*000c*/ 	.word	0x00000000
        /*0010*/ 	.short	0x0001
        /*0012*/ 	.short	0x0008
        /*0014*/ 	.byte	0x00, 0xf0, 0xa1, 0x00


	//----- nvinfo : EIATTR_KPARAM_INFO
	.align		4
.L_387:
        /*0018*/ 	.byte	0x04, 0x17
        /*001a*/ 	.short	(.L_389 - .L_388)
.L_388:
        /*001c*/ 	.word	0x00000000
        /*0020*/ 	.short	0x0000
        /*0022*/ 	.short	0x0000
        /*0024*/ 	.byte	0x00, 0xf0, 0x21, 0x00


	//----- nvinfo : EIATTR_SPARSE_MMA_MASK
	.align		4
.L_389:
        /*0028*/ 	.byte	0x03, 0x50
        /*002a*/ 	.short	0x0000


	//----- nvinfo : EIATTR_MAXREG_COUNT
	.align		4
        /*002c*/ 	.byte	0x03, 0x1b
        /*002e*/ 	.short	0x00ff


	//----- nvinfo : EIATTR_MERCURY_ISA_VERSION
	.align		4
        /*0030*/ 	.byte	0x03, 0x5f
        /*0032*/ 	.short	0x0101


	//----- nvinfo : EIATTR_VRC_CTA_INIT_COUNT
	.align		4
        /*0034*/ 	.byte	0x02, 0x4a
	.zero		1
	.zero		1


	//----- nvinfo : EIATTR_EXIT_INSTR_OFFSETS
	.align		4
        /*0038*/ 	.byte	0x04, 0x1c
        /*003a*/ 	.short	(.L_391 - .L_390)


	//   ....[0]....
.L_390:
        /*003c*/ 	.word	0x00000560


	//   ....[1]....
        /*0040*/ 	.word	0x000005e0


	//   ....[2]....
        /*0044*/ 	.word	0x000009b0


	//   ....[3]....
        /*0048*/ 	.word	0x00000bd0


	//   ....[4]....
        /*004c*/ 	.word	0x00000cb0


	//   ....[5]....
        /*0050*/ 	.word	0x00000cd0


	//----- nvinfo : EIATTR_MAX_THREADS
	.align		4
.L_391:
        /*0054*/ 	.byte	0x04, 0x05
        /*0056*/ 	.short	(.L_393 - .L_392)
.L_392:
        /*0058*/ 	.word	0x00000100
        /*005c*/ 	.word	0x00000001
        /*0060*/ 	.word	0x00000001


	//----- nvinfo : EIATTR_CRS_STACK_SIZE
	.align		4
.L_393:
        /*0064*/ 	.byte	0x04, 0x1e
        /*0066*/ 	.short	(.L_395 - .L_394)
.L_394:
        /*0068*/ 	.word	0x00000000


	//----- nvinfo : EIATTR_CBANK_PARAM_SIZE
	.align		4
.L_395:
        /*006c*/ 	.byte	0x03, 0x19
        /*006e*/ 	.short	0x0030


	//----- nvinfo : EIATTR_PARAM_CBANK
	.align		4
        /*0070*/ 	.byte	0x04, 0x0a
        /*0072*/ 	.short	(.L_397 - .L_396)
	.align		4
.L_396:
        /*0074*/ 	.word	index@(.nv.constant0._ZN3cub18CUB_300001_SM_10006detail8for_each13static_kernelINS2_12policy_hub_t12policy_500_tElNS2_12op_wrapper_tIlN6thrust24THRUST_300001_SM_1000_NS6system6detail7generic6detail21binary_search_functorINS8_10device_ptrIjEENSC_18binary_search_lessENSC_3ubfEEENS8_12zip_iteratorIN4cuda3std3__45tupleIJNS8_17counting_iteratorIjNS8_11use_defaultESP_SP_EENS8_6detail15normal_iteratorISF_EEEEEEEEEEEvT0_T1_)
        /*0078*/ 	.short	0x0380
        /*007a*/ 	.short	0x0030


	//----- nvinfo : EIATTR_SW_WAR
	.align		4
.L_397:
        /*007c*/ 	.byte	0x04, 0x36
        /*007e*/ 	.short	(.L_399 - .L_398)
.L_398:
        /*0080*/ 	.word	0x00000008
.L_399:


//--------------------- .nv.info._ZN3cub18CUB_300001_SM_10006detail8for_each13static_kernelINS2_12policy_hub_t12policy_500_tEmN6thrust24THRUST_300001_SM_1000_NS8cuda_cub20__uninitialized_fill7functorINS7_10device_ptrIjEEjEEEEvT0_T1_ --------------------------
	.section	.nv.info._ZN3cub18CUB_300001_SM_10006detail8for_each13static_kernelINS2_12policy_hub_t12policy_500_tEmN6thrust24THRUST_300001_SM_1000_NS8cuda_cub20__uninitialized_fill7functorINS7_10device_ptrIjEEjEEEEvT0_T1_,"",@"SHT_CUDA_INFO"
	.sectionflags	@""
	.align	4


	//----- nvinfo : EIATTR_CUDA_API_VERSION
	.align		4
        /*0000*/ 	.byte	0x04, 0x37
        /*0002*/ 	.short	(.L_401 - .L_400)
.L_400:
        /*0004*/ 	.word	0x00000082


	//----- nvinfo : EIATTR_KPARAM_INFO
	.align		4
.L_401:
        /*0008*/ 	.byte	0x04, 0x17
        /*000a*/ 	.short	(.L_403 - .L_402)
.L_402:
        /*000c*/ 	.word	0x00000000
        /*0010*/ 	.short	0x0001
        /*0012*/ 	.short	0x0008
        /*0014*/ 	.byte	0x00, 0xf0, 0x41, 0x00


	//----- nvinfo : EIATTR_KPARAM_INFO
	.align		4
.L_403:
        /*0018*/ 	.byte	0x04, 0x17
        /*001a*/ 	.short	(.L_405 - .L_404)
.L_404:
        /*001c*/ 	.word	0x00000000
        /*0020*/ 	.short	0x0000
        /*0022*/ 	.short	0x0000
        /*0024*/ 	.byte	0x00, 0xf0, 0x21, 0x00


	//----- nvinfo : EIATTR_SPARSE_MMA_MASK
	.align		4
.L_405:
        /*0028*/ 	.byte	0x03, 0x50
        /*002a*/ 	.short	0x0000


	//----- nvinfo : EIATTR_MAXREG_COUNT
	.align		4
        /*002c*/ 	.byte	0x03, 0x1b
        /*002e*/ 	.short	0x00ff


	//----- nvinfo : EIATTR_MERCURY_ISA_VERSION
	.align		4
        /*0030*/ 	.byte	0x03, 0x5f
        /*0032*/ 	.short	0x0101


	//----- nvinfo : EIATTR_VRC_CTA_INIT_COUNT
	.align		4
        /*0034*/ 	.byte	0x02, 0x4a
	.zero		1
	.zero		1


	//----- nvinfo : EIATTR_EXIT_INSTR_OFFSETS
	.align		4
        /*0038*/ 	.byte	0x04, 0x1c
        /*003a*/ 	.short	(.L_407 - .L_406)


	//   ....[0]....
.L_406:
        /*003c*/ 	.word	0x00000130


	//   ....[1]....
        /*0040*/ 	.word	0x00000230


	//   ....[2]....
        /*0044*/ 	.word	0x00000260


	//----- nvinfo : EIATTR_MAX_THREADS
	.align		4
.L_407:
        /*0048*/ 	.byte	0x04, 0x05
        /*004a*/ 	.short	(.L_409 - .L_408)
.L_408:
        /*004c*/ 	.word	0x00000100
        /*0050*/ 	.word	0x00000001
        /*0054*/ 	.word	0x00000001


	//----- nvinfo : EIATTR_CBANK_PARAM_SIZE
	.align		4
.L_409:
        /*0058*/ 	.byte	0x03, 0x19
        /*005a*/ 	.short	0x0018


	//----- nvinfo : EIATTR_PARAM_CBANK
	.align		4
        /*005c*/ 	.byte	0x04, 0x0a
        /*005e*/ 	.short	(.L_411 - .L_410)
	.align		4
.L_410:
        /*0060*/ 	.word	index@(.nv.constant0._ZN3cub18CUB_300001_SM_10006detail8for_each13static_kernelINS2_12policy_hub_t12policy_500_tEmN6thrust24THRUST_300001_SM_1000_NS8cuda_cub20__uninitialized_fill7functorINS7_10device_ptrIjEEjEEEEvT0_T1_)
        /*0064*/ 	.short	0x0380
        /*0066*/ 	.short	0x0018


	//----- nvinfo : EIATTR_SW_WAR
	.align		4
.L_411:
        /*0068*/ 	.byte	0x04, 0x36
        /*006a*/ 	.short	(.L_413 - .L_412)
.L_412:
        /*006c*/ 	.word	0x00000008
.L_413:


//--------------------- .nv.info._ZN3cub18CUB_300001_SM_10006detail11EmptyKernelIvEEvv --------------------------
	.section	.nv.info._ZN3cub18CUB_300001_SM_10006detail11EmptyKernelIvEEvv,"",@"SHT_CUDA_INFO"
	.sectionflags	@""
	.align	4


	//----- nvinfo : EIATTR_CUDA_API_VERSION
	.align		4
        /*0000*/ 	.byte	0x04, 0x37
        /*0002*/ 	.short	(.L_415 - .L_414)
.L_414:
        /*0004*/ 	.word	0x00000082


	//----- nvinfo : EIATTR_SPARSE_MMA_MASK
	.align		4
.L_415:
        /*0008*/ 	.byte	0x03, 0x50
        /*000a*/ 	.short	0x0000


	//----- nvinfo : EIATTR_MAXREG_COUNT
	.align		4
        /*000c*/ 	.byte	0x03, 0x1b
        /*000e*/ 	.short	0x00ff


	//----- nvinfo : EIATTR_MERCURY_ISA_VERSION
	.align		4
        /*0010*/ 	.byte	0x03, 0x5f
        /*0012*/ 	.short	0x0101


	//----- nvinfo : EIATTR_VRC_CTA_INIT_COUNT
	.align		4
        /*0014*/ 	.byte	0x02, 0x4a
	.zero		1
	.zero		1


	//----- nvinfo : EIATTR_EXIT_INSTR_OFFSETS
	.align		4
        /*0018*/ 	.byte	0x04, 0x1c
        /*001a*/ 	.short	(.L_417 - .L_416)


	//   ....[0]....
.L_416:
        /*001c*/ 	.word	0x00000010


	//----- nvinfo : EIATTR_SW_WAR
	.align		4
.L_417:
        /*0020*/ 	.byte	0x04, 0x36
        /*0022*/ 	.short	(.L_419 - .L_418)
.L_418:
        /*0024*/ 	.word	0x00000008
.L_419:


//--------------------- .nv.info._Z20generate_uniform_intiPjiP17curandStateXORWOW --------------------------
	.section	.nv.info._Z20generate_uniform_intiPjiP17curandStateXORWOW,"",@"SHT_CUDA_INFO"
	.sectionflags	@""
	.align	4


	//----- nvinfo : EIATTR_CUDA_API_VERSION
	.align		4
        /*0000*/ 	.byte	0x04, 0x37
        /*0002*/ 	.short	(.L_421 - .L_420)
.L_420:
        /*0004*/ 	.word	0x00000082


	//----- nvinfo : EIATTR_KPARAM_INFO
	.align		4
.L_421:
        /*0008*/ 	.byte	0x04, 0x17
        /*000a*/ 	.short	(.L_423 - .L_422)
.L_422:
        /*000c*/ 	.word	0x00000000
        /*0010*/ 	.short	0x0003
        /*0012*/ 	.short	0x0018
        /*0014*/ 	.byte	0x00, 0xf5, 0x21, 0x00


	//----- nvinfo : EIATTR_KPARAM_INFO
	.align		4
.L_423:
        /*0018*/ 	.byte	0x04, 0x17
        /*001a*/ 	.short	(.L_425 - .L_424)
.L_424:
        /*001c*/ 	.word	0x00000000
        /*0020*/ 	.short	0x0002
        /*0022*/ 	.short	0x0010
        /*0024*/ 	.byte	0x00, 0xf0, 0x11, 0x00


	//----- nvinfo : EIATTR_KPARAM_INFO
	.align		4
.L_425:
        /*0028*/ 	.byte	0x04, 0x17
        /*002a*/ 	.short	(.L_427 - .L_426)
.L_426:
        /*002c*/ 	.word	0x00000000
        /*0030*/ 	.short	0x0001
        /*0032*/ 	.short	0x0008
        /*0034*/ 	.byte	0x00, 0xf5, 0x21, 0x00


	//----- nvinfo : EIATTR_KPARAM_INFO
	.align		4
.L_427:
        /*0038*/ 	.byte	0x04, 0x17
        /*003a*/ 	.short	(.L_429 - .L_428)
.L_428:
        /*003c*/ 	.word	0x00000000
        /*0040*/ 	.short	0x0000
        /*0042*/ 	.short	0x0000
        /*0044*/ 	.byte	0x00, 0xf0, 0x11, 0x00


	//----- nvinfo : EIATTR_SPARSE_MMA_MASK
	.align		4
.L_429:
        /*0048*/ 	.byte	0x03, 0x50
        /*004a*/ 	.short	0x0000


	//----- nvinfo : EIATTR_MAXREG_COUNT
	.align		4
        /*004c*/ 	.byte	0x03, 0x1b
        /*004e*/ 	.short	0x00ff


	//----- nvinfo : EIATTR_MERCURY_ISA_VERSION
	.align		4
        /*0050*/ 	.byte	0x03, 0x5f
        /*0052*/ 	.short	0x0101


	//----- nvinfo : EIATTR_VRC_CTA_INIT_COUNT
	.align		4
        /*0054*/ 	.byte	0x02, 0x4a
	.zero		1
	.zero		1


	//----- nvinfo : EIATTR_EXIT_INSTR_OFFSETS
	.align		4
        /*0058*/ 	.byte	0x04, 0x1c
        /*005a*/ 	.short	(.L_431 - .L_430)


	//   ....[0]....
.L_430:
        /*005c*/ 	.word	0x00000450


	//----- nvinfo : EIATTR_CRS_STACK_SIZE
	.align		4
.L_431:
        /*0060*/ 	.byte	0x04, 0x1e
        /*0062*/ 	.short	(.L_433 - .L_432)
.L_432:
        /*0064*/ 	.word	0x00000000


	//----- nvinfo : EIATTR_CBANK_PARAM_SIZE
	.align		4
.L_433:
        /*0068*/ 	.byte	0x03, 0x19
        /*006a*/ 	.short	0x0020


	//----- nvinfo : EIATTR_PARAM_CBANK
	.align		4
        /*006c*/ 	.byte	0x04, 0x0a
        /*006e*/ 	.short	(.L_435 - .L_434)
	.align		4
.L_434:
        /*0070*/ 	.word	index@(.nv.constant0._Z20generate_uniform_intiPjiP17curandStateXORWOW)
        /*0074*/ 	.short	0x0380
        /*0076*/ 	.short	0x0020


	//----- nvinfo : EIATTR_SW_WAR
	.align		4
.L_435:
        /*0078*/ 	.byte	0x04, 0x36
        /*007a*/ 	.short	(.L_437 - .L_436)
.L_436:
        /*007c*/ 	.word	0x00000008
.L_437:


//--------------------- .nv.info._Z8initPRNGiP17curandStateXORWOW --------------------------
	.section	.nv.info._Z8initPRNGiP17curandStateXORWOW,"",@"SHT_CUDA_INFO"
	.sectionflags	@""
	.align	4


	//----- nvinfo : EIATTR_CUDA_API_VERSION
	.align		4
        /*0000*/ 	.byte	0x04, 0x37
        /*0002*/ 	.short	(.L_439 - .L_438)
.L_438:
        /*0004*/ 	.word	0x00000082


	//----- nvinfo : EIATTR_KPARAM_INFO
	.align		4
.L_439:
        /*0008*/ 	.byte	0x04, 0x17
        /*000a*/ 	.short	(.L_441 - .L_440)
.L_440:
        /*000c*/ 	.word	0x00000000
        /*0010*/ 	.short	0x0001
        /*0012*/ 	.short	0x0008
        /*0014*/ 	.byte	0x00, 0xf5, 0x21, 0x00


	//----- nvinfo : EIATTR_KPARAM_INFO
	.align		4
.L_441:
        /*0018*/ 	.byte	0x04, 0x17
        /*001a*/ 	.short	(.L_443 - .L_442)
.L_442:
        /*001c*/ 	.word	0x00000000
        /*0020*/ 	.short	0x0000
        /*0022*/ 	.short	0x0000
        /*0024*/ 	.byte	0x00, 0xf0, 0x11, 0x00


	//----- nvinfo : EIATTR_SPARSE_MMA_MASK
	.align		4
.L_443:
        /*0028*/ 	.byte	0x03, 0x50
        /*002a*/ 	.short	0x0000


	//----- nvinfo : EIATTR_MAXREG_COUNT
	.align		4
        /*002c*/ 	.byte	0x03, 0x1b
        /*002e*/ 	.short	0x00ff


	//----- nvinfo : EIATTR_MERCURY_ISA_VERSION
	.align		4
        /*0030*/ 	.byte	0x03, 0x5f
        /*0032*/ 	.short	0x0101


	//----- nvinfo : EIATTR_VRC_CTA_INIT_COUNT
	.align		4
        /*0034*/ 	.byte	0x02, 0x4a
	.zero		1
	.zero		1


	//----- nvinfo : EIATTR_EXIT_INSTR_OFFSETS
	.align		4
        /*0038*/ 	.byte	0x04, 0x1c
        /*003a*/ 	.short	(.L_445 - .L_444)


	//   ....[0]....
.L_444:
        /*003c*/ 	.word	0x00000ed0


	//----- nvinfo : EIATTR_CRS_STACK_SIZE
	.align		4
.L_445:
        /*0040*/ 	.byte	0x04, 0x1e
        /*0042*/ 	.short	(.L_447 - .L_446)
.L_446:
        /*0044*/ 	.word	0x00000000


	//----- nvinfo : EIATTR_CBANK_PARAM_SIZE
	.align		4
.L_447:
        /*0048*/ 	.byte	0x03, 0x19
        /*004a*/ 	.short	0x0010


	//----- nvinfo : EIATTR_PARAM_CBANK
	.align		4
        /*004c*/ 	.byte	0x04, 0x0a
        /*004e*/ 	.short	(.L_449 - .L_448)
	.align		4
.L_448:
        /*0050*/ 	.word	index@(.nv.constant0._Z8initPRNGiP17curandStateXORWOW)
        /*0054*/ 	.short	0x0380
        /*0056*/ 	.short	0x0010


	//----- nvinfo : EIATTR_SW_WAR
	.align		4
.L_449:
        /*0058*/ 	.byte	0x04, 0x36
        /*005a*/ 	.short	(.L_451 - .L_450)
.L_450:
        /*005c*/ 	.word	0x00000008
.L_451:


//--------------------- .nv.callgraph             --------------------------
	.section	.nv.callgraph,"",@"SHT_CUDA_CALLGRAPH"
	.align	4
	.sectionentsize	8
	.align		4
        /*0000*/ 	.word	0x00000000
	.align		4
        /*0004*/ 	.word	0xffffffff
	.align		4
        /*0008*/ 	.word	0x00000000
	.align		4
        /*000c*/ 	.word	0xfffffffe
	.align		4
        /*0010*/ 	.word	0x00000000
	.align		4
        /*0014*/ 	.word	0xfffffffd
	.align		4
        /*0018*/ 	.word	0x00000000
	.align		4
        /*001c*/ 	.word	0xfffffffc


//--------------------- .nv.constant4             --------------------------
	.section	.nv.constant4,"a",@progbits
	.align	8
	.align		8
.nv.constant4:
        /*0000*/ 	.dword	precalc_xorwow_matrix
	.align		8
        /*0008*/ 	.dword	precalc_xorwow_offset_matrix
	.align		8
        /*0010*/ 	.dword	mrg32k3aM1
	.align		8
        /*0018*/ 	.dword	mrg32k3aM2
	.align		8
        /*0020*/ 	.dword	mrg32k3aM1SubSeq
	.align		8
        /*0028*/ 	.dword	mrg32k3aM2SubSeq
	.align		8
        /*0030*/ 	.dword	mrg32k3aM1Seq
	.align		8
        /*0038*/ 	.dword	mrg32k3aM2Seq
	.align		8
        /*0040*/ 	.dword	_ZN34_INTERNAL_89b1d86f_4_k_cu_e6e3fe344cuda3std3__45__cpo5beginE
	.align		8
        /*0048*/ 	.dword	_ZN34_INTERNAL_89b1d86f_4_k_cu_e6e3fe344cuda3std3__45__cpo3endE
	.align		8
        /*0050*/ 	.dword	_ZN34_INTERNAL_89b1d86f_4_k_cu_e6e3fe344cuda3std3__45__cpo6cbeginE
	.align		8
        /*0058*/ 	.dword	_ZN34_INTERNAL_89b1d86f_4_k_cu_e6e3fe344cuda3std3__45__cpo4cendE
	.align		8
        /*0060*/ 	.dword	_ZN34_INTERNAL_89b1d86f_4_k_cu_e6e3fe344cuda3std3__45__cpo6rbeginE
	.align		8
        /*0068*/ 	.dword	_ZN34_INTERNAL_89b1d86f_4_k_cu_e6e3fe344cuda3std3__45__cpo4rendE
	.align		8
        /*0070*/ 	.dword	_ZN34_INTERNAL_89b1d86f_4_k_cu_e6e3fe344cuda3std3__45__cpo7crbeginE
	.align		8
        /*0078*/ 	.dword	_ZN34_INTERNAL_89b1d86f_4_k_cu_e6e3fe344cuda3std3__45__cpo5crendE
	.align		8
        /*0080*/ 	.dword	_ZN34_INTERNAL_89b1d86f_4_k_cu_e6e3fe344cuda3std3__436_GLOBAL__N__89b1d86f_4_k_cu_e6e3fe346ignoreE
	.align		8
        /*0088*/ 	.dword	_ZN34_INTERNAL_89b1d86f_4_k_cu_e6e3fe344cuda3std3__419piecewise_constructE
	.align		8
        /*0090*/ 	.dword	_ZN34_INTERNAL_89b1d86f_4_k_cu_e6e3fe344cuda3std3__48in_placeE
	.align		8
        /*0098*/ 	.dword	_ZN34_INTERNAL_89b1d86f_4_k_cu_e6e3fe344cuda3std3__420unreachable_sentinelE
	.align		8
        /*00a0*/ 	.dword	_ZN34_INTERNAL_89b1d86f_4_k_cu_e6e3fe344cuda3std3__47nulloptE
	.align		8
        /*00a8*/ 	.dword	_ZN34_INTERNAL_89b1d86f_4_k_cu_e6e3fe344cuda3std3__48unexpectE
	.align		8
        /*00b0*/ 	.dword	_ZN34_INTERNAL_89b1d86f_4_k_cu_e6e3fe344cuda3std6ranges3__45__cpo4swapE
	.align		8
        /*00b8*/ 	.dword	_ZN34_INTERNAL_89b1d86f_4_k_cu_e6e3fe344cuda3std6ranges3__45__cpo9iter_moveE
	.align		8
        /*00c0*/ 	.dword	_ZN34_INTERNAL_89b1d86f_4_k_cu_e6e3fe344cuda3std6ranges3__45__cpo5beginE
	.align		8
        /*00c8*/ 	.dword	_ZN34_INTERNAL_89b1d86f_4_k_cu_e6e3fe344cuda3std6ranges3__45__cpo3endE
	.align		8
        /*00d0*/ 	.dword	_ZN34_INTERNAL_89b1d86f_4_k_cu_e6e3fe344cuda3std6ranges3__45__cpo6cbeginE
	.align		8
        /*00d8*/ 	.dword	_ZN34_INTERNAL_89b1d86f_4_k_cu_e6e3fe344cuda3std6ranges3__45__cpo4cendE
	.align		8
        /*00e0*/ 	.dword	_ZN34_INTERNAL_89b1d86f_4_k_cu_e6e3fe344cuda3std6ranges3__45__cpo7advanceE
	.align		8
        /*00e8*/ 	.dword	_ZN34_INTERNAL_89b1d86f_4_k_cu_e6e3fe344cuda3std6ranges3__45__cpo9iter_swapE
	.align		8
        /*00f0*/ 	.dword	_ZN34_INTERNAL_89b1d86f_4_k_cu_e6e3fe344cuda3std6ranges3__45__cpo4nextE
	.align		8
        /*00f8*/ 	.dword	_ZN34_INTERNAL_89b1d86f_4_k_cu_e6e3fe344cuda3std6ranges3__45__cpo4prevE
	.align		8
        /*0100*/ 	.dword	_ZN34_INTERNAL_89b1d86f_4_k_cu_e6e3fe344cuda3std6ranges3__45__cpo4dataE
	.align		8
        /*0108*/ 	.dword	_ZN34_INTERNAL_89b1d86f_4_k_cu_e6e3fe344cuda3std6ranges3__45__cpo5cdataE
	.align		8
        /*0110*/ 	.dword	_ZN34_INTERNAL_89b1d86f_4_k_cu_e6e3fe344cuda3std6ranges3__45__cpo4sizeE
	.align		8
        /*0118*/ 	.dword	_ZN34_INTERNAL_89b1d86f_4_k_cu_e6e3fe344cuda3std6ranges3__45__cpo5ssizeE
	.align		8
        /*0120*/ 	.dword	_ZN34_INTERNAL_89b1d86f_4_k_cu_e6e3fe344cuda3std6ranges3__45__cpo8distanceE
	.align		8
        /*0128*/ 	.dword	_ZN34_INTERNAL_89b1d86f_4_k_cu_e6e3fe346thrust24THRUST_300001_SM_1000_NS8cuda_cub3parE
	.align		8
        /*0130*/ 	.dword	_ZN34_INTERNAL_89b1d86f_4_k_cu_e6e3fe346thrust24THRUST_300001_SM_1000_NS8cuda_cub10par_nosyncE
	.align		8
        /*0138*/ 	.dword	_ZN34_INTERNAL_89b1d86f_4_k_cu_e6e3fe346thrust24THRUST_300001_SM_1000_NS6system6detail10sequential3seqE
	.align		8
        /*0140*/ 	.dword	_ZN34_INTERNAL_89b1d86f_4_k_cu_e6e3fe346thrust24THRUST_300001_SM_1000_NS6system3cpp3parE
	.align		8
        /*0148*/ 	.dword	_ZN34_INTERNAL_89b1d86f_4_k_cu_e6e3fe346thrust24THRUST_300001_SM_1000_NS12placeholders2_1E
	.align		8
        /*0150*/ 	.dword	_ZN34_INTERNAL_89b1d86f_4_k_cu_e6e3fe346thrust24THRUST_300001_SM_1000_NS12placeholders2_2E
	.align		8
        /*0158*/ 	.dword	_ZN34_INTERNAL_89b1d86f_4_k_cu_e6e3fe346thrust24THRUST_300001_SM_1000_NS12placeholders2_3E
	.align		8
        /*0160*/ 	.dword	_ZN34_INTERNAL_89b1d86f_4_k_cu_e6e3fe346thrust24THRUST_300001_SM_1000_NS12placeholders2_4E
	.align		8
        /*0168*/ 	.dword	_ZN34_INTERNAL_89b1d86f_4_k_cu_e6e3fe346thrust24THRUST_300001_SM_1000_NS12placeholders2_5E
	.align		8
        /*0170*/ 	.dword	_ZN34_INTERNAL_89b1d86f_4_k_cu_e6e3fe346thrust24THRUST_300001_SM_1000_NS12placeholders2_6E
	.align		8
        /*0178*/ 	.dword	_ZN34_INTERNAL_89b1d86f_4_k_cu_e6e3fe346thrust24THRUST_300001_SM_1000_NS12placeholders2_7E
	.align		8
        /*0180*/ 	.dword	_ZN34_INTERNAL_89b1d86f_4_k_cu_e6e3fe346thrust24THRUST_300001_SM_1000_NS12placeholders2_8E
	.align		8
        /*0188*/ 	.dword	_ZN34_INTERNAL_89b1d86f_4_k_cu_e6e3fe346thrust24THRUST_300001_SM_1000_NS12placeholders2_9E
	.align		8
        /*0190*/ 	.dword	_ZN34_INTERNAL_89b1d86f_4_k_cu_e6e3fe346thrust24THRUST_300001_SM_1000_NS12placeholders3_10E
	.align		8
        /*0198*/ 	.dword	_ZN34_INTERNAL_89b1d86f_4_k_cu_e6e3fe346thrust24THRUST_300001_SM_1000_NS3seqE
	.align		8
        /*01a0*/ 	.dword	_ZN34_INTERNAL_89b1d86f_4_k_cu_e6e3fe346thrust24THRUST_300001_SM_1000_NS6deviceE


//--------------------- .nv.constant3             --------------------------
	.section	.nv.constant3,"a",@progbits
	.align	8
.nv.constant3:
	.type		__cr_lgamma_table,@object
	.size		__cr_lgamma_table,(.L_8 - __cr_lgamma_table)
__cr_lgamma_table:
        /*0000*/ 	.byte	0x00, 0x00, 0x00, 0x00, 0x00, 0x00, 0x00, 0x00, 0x00, 0x00, 0x00, 0x00, 0x00, 0x00, 0x00, 0x00
        /*0010*/ 	.byte	0xef, 0x39, 0xfa, 0xfe, 0x42, 0x2e, 0xe6, 0x3f, 0x02, 0x20, 0x2a, 0xfa, 0x0b, 0xab, 0xfc, 0x3f
        /*0020*/ 	.byte	0xf9, 0x2c, 0x92, 0x7c, 0xa7, 0x6c, 0x09, 0x40, 0xc9, 0x79, 0x44, 0x3c, 0x64, 0x26, 0x13, 0x40
        /*0030*/ 	.byte	0xca, 0x01, 0xcf, 0x3a, 0x27, 0x51, 0x1a, 0x40, 0x30, 0xcc, 0x2d, 0xf3, 0xe1, 0x0c, 0x21, 0x40
        /*0040*/ 	.byte	0x0d, 0xb7, 0xfc, 0x82, 0x8e, 0x35, 0x25, 0x40
.L_8:


//--------------------- .text._ZN3cub18CUB_300001_SM_10006detail19adjacent_difference40DeviceAdjacentDifferenceDifferenceKernelINS2_10policy_hubIPjLb1EE9Policy500ES5_S5_N4cuda3std3__45minusIjEEljLb1ELb1EEEvT0_PT4_T1_T2_T3_ --------------------------
	.section	.text._ZN3cub18CUB_300001_SM_10006detail19adjacent_difference40DeviceAdjacentDifferenceDifferenceKernelINS2_10policy_hubIPjLb1EE9Policy500ES5_S5_N4cuda3std3__45minusIjEEljLb1ELb1EEEvT0_PT4_T1_T2_T3_,"ax",@progbits
	.align	128
        .global         _ZN3cub18CUB_300001_SM_10006detail19adjacent_difference40DeviceAdjacentDifferenceDifferenceKernelINS2_10policy_hubIPjLb1EE9Policy500ES5_S5_N4cuda3std3__45minusIjEEljLb1ELb1EEEvT0_PT4_T1_T2_T3_
        .type           _ZN3cub18CUB_300001_SM_10006detail19adjacent_difference40DeviceAdjacentDifferenceDifferenceKernelINS2_10policy_hubIPjLb1EE9Policy500ES5_S5_N4cuda3std3__45minusIjEEljLb1ELb1EEEvT0_PT4_T1_T2_T3_,@function
        .size           _ZN3cub18CUB_300001_SM_10006detail19adjacent_difference40DeviceAdjacentDifferenceDifferenceKernelINS2_10policy_hubIPjLb1EE9Policy500ES5_S5_N4cuda3std3__45minusIjEEljLb1ELb1EEEvT0_PT4_T1_T2_T3_,(.L_x_295 - _ZN3cub18CUB_300001_SM_10006detail19adjacent_difference40DeviceAdjacentDifferenceDifferenceKernelINS2_10policy_hubIPjLb1EE9Policy500ES5_S5_N4cuda3std3__45minusIjEEljLb1ELb1EEEvT0_PT4_T1_T2_T3_)
        .other          _ZN3cub18CUB_300001_SM_10006detail19adjacent_difference40DeviceAdjacentDifferenceDifferenceKernelINS2_10policy_hubIPjLb1EE9Policy500ES5_S5_N4cuda3std3__45minusIjEEljLb1ELb1EEEvT0_PT4_T1_T2_T3_,@"STO_CUDA_ENTRY STV_DEFAULT"
_ZN3cub18CUB_300001_SM_10006detail19adjacent_difference40DeviceAdjacentDifferenceDifferenceKernelINS2_10policy_hubIPjLb1EE9Policy500ES5_S5_N4cuda3std3__45minusIjEEljLb1ELb1EEEvT0_PT4_T1_T2_T3_:
.text._ZN3cub18CUB_300001_SM_10006detail19adjacent_difference40DeviceAdjacentDifferenceDifferenceKernelINS2_10policy_hubIPjLb1EE9Policy500ES5_S5_N4cuda3std3__45minusIjEEljLb1ELb1EEEvT0_PT4_T1_T2_T3_:
[----:B------:R-:W-:Y:S01]  /*0000*/  LDC R1, c[0x0][0x37c] ;  /* 0x0000df00ff017b82 */ /* 0x000fe20000000800 */
[----:B------:R-:W0:Y:S01]  /*0010*/  S2R R4, SR_CTAID.X ;  /* 0x0000000000047919 */ /* 0x000e220000002500 */
[----:B------:R-:W1:Y:S01]  /*0020*/  LDCU.64 UR4, c[0x0][0x3a0] ;  /* 0x00007400ff0477ac */ /* 0x000e620008000a00 */
[----:B------:R-:W2:Y:S01]  /*0030*/  LDCU.64 UR6, c[0x0][0x358] ;  /* 0x00006b00ff0677ac */ /* 0x000ea20008000a00 */
[----:B0-----:R-:W-:-:S03]  /*0040*/  IMAD.WIDE.U32 R2, R4, 0x380, RZ ;  /* 0x0000038004027825 */ /* 0x001fc600078e00ff */
[----:B-1----:R-:W-:-:S04]  /*0050*/  IADD3 R0, P0, PT, -R2, UR4, RZ ;  /* 0x0000000402007c10 */ /* 0x002fc8000ff1e1ff */
[----:B------:R-:W-:Y:S02]  /*0060*/  IADD3.X R5, PT, PT, ~R3, UR5, RZ, P0, !PT ;  /* 0x0000000503057c10 */ /* 0x000fe400087fe5ff */
[----:B------:R-:W-:-:S04]  /*0070*/  ISETP.GE.U32.AND P0, PT, R0, 0x381, PT ;  /* 0x000003810000780c */ /* 0x000fc80003f06070 */
[----:B------:R-:W-:-:S13]  /*0080*/  ISETP.GE.AND.EX P0, PT, R5, RZ, PT, P0 ;  /* 0x000000ff0500720c */ /* 0x000fda0003f06300 */
[----:B--2---:R-:W-:Y:S05]  /*0090*/  @!P0 BRA `(.L_x_0) ;  /* 0x00000008009c8947 */ /* 0x004fea0003800000 */
[----:B------:R-:W-:-:S13]  /*00a0*/  ISETP.NE.AND P0, PT, R4, RZ, PT ;  /* 0x000000ff0400720c */ /* 0x000fda0003f05270 */
[----:B------:R-:W-:Y:S05]  /*00b0*/  @P0 BRA `(.L_x_1) ;  /* 0x0000000400440947 */ /* 0x000fea0003800000 */
[----:B------:R-:W0:Y:S01]  /*00c0*/  S2R R13, SR_TID.X ;  /* 0x00000000000d7919 */ /* 0x000e220000002100 */
[----:B------:R-:W1:Y:S01]  /*00d0*/  LDCU.64 UR4, c[0x0][0x380] ;  /* 0x00007000ff0477ac */ /* 0x000e620008000a00 */
[C---:B0-----:R-:W-:Y:S02]  /*00e0*/  LOP3.LUT R0, R13.reuse, 0x1f, RZ, 0xc0, !PT ;  /* 0x0000001f0d007812 */ /* 0x041fe400078ec0ff */
[----:B------:R-:W-:-:S05]  /*00f0*/  LOP3.LUT R5, R13, 0x3e0, RZ, 0xc0, !PT ;  /* 0x000003e00d057812 */ /* 0x000fca00078ec0ff */
[----:B------:R-:W-:-:S05]  /*0100*/  IMAD R5, R5, 0x7, R0 ;  /* 0x0000000705057824 */ /* 0x000fca00078e0200 */
[----:B------:R-:W-:-:S05]  /*0110*/  IADD3 R5, P0, PT, R2, R5, RZ ;  /* 0x0000000502057210 */ /* 0x000fca0007f1e0ff */
[----:B------:R-:W-:Y:S02]  /*0120*/  IMAD.X R0, RZ, RZ, R3, P0 ;  /* 0x000000ffff007224 */ /* 0x000fe400000e0603 */
[----:B------:R-:W-:-:S03]  /*0130*/  IMAD.SHL.U32 R2, R5, 0x4, RZ ;  /* 0x0000000405027824 */ /* 0x000fc600078e00ff */
[----:B------:R-:W-:Y:S02]  /*0140*/  SHF.L.U64.HI R0, R5, 0x2, R0 ;  /* 0x0000000205007819 */ /* 0x000fe40000010200 */
[----:B-1----:R-:W-:-:S04]  /*0150*/  IADD3 R4, P0, PT, R2, UR4, RZ ;  /* 0x0000000402047c10 */ /* 0x002fc8000ff1e0ff */
[----:B------:R-:W-:-:S05]  /*0160*/  IADD3.X R5, PT, PT, R0, UR5, RZ, P0, !PT ;  /* 0x0000000500057c10 */ /* 0x000fca00087fe4ff */
[----:B------:R-:W2:Y:S04]  /*0170*/  LD.E.STRONG.SM R6, desc[UR6][R4.64] ;  /* 0x0000000604067980 */ /* 0x000ea8000c10b900 */
[----:B------:R-:W3:Y:S04]  /*0180*/  LD.E.STRONG.SM R8, desc[UR6][R4.64+0x80] ;  /* 0x0000800604087980 */ /* 0x000ee8000c10b900 */
[----:B------:R-:W4:Y:S04]  /*0190*/  LD.E.STRONG.SM R10, desc[UR6][R4.64+0x100] ;  /* 0x00010006040a7980 */ /* 0x000f28000c10b900 */
[----:B------:R-:W5:Y:S04]  /*01a0*/  LD.E.STRONG.SM R12, desc[UR6][R4.64+0x180] ;  /* 0x00018006040c7980 */ /* 0x000f68000c10b900 */
[----:B------:R-:W5:Y:S04]  /*01b0*/  LD.E.STRONG.SM R14, desc[UR6][R4.64+0x200] ;  /* 0x00020006040e7980 */ /* 0x000f68000c10b900 */
[----:B------:R-:W5:Y:S04]  /*01c0*/  LD.E.STRONG.SM R16, desc[UR6][R4.64+0x280] ;  /* 0x0002800604107980 */ /* 0x000f68000c10b900 */
[----:B------:R-:W5:Y:S01]  /*01d0*/  LD.E.STRONG.SM R18, desc[UR6][R4.64+0x300] ;  /* 0x0003000604127980 */ /* 0x000f62000c10b900 */
[----:B------:R-:W0:Y:S01]  /*01e0*/  S2UR UR5, SR_CgaCtaId ;  /* 0x00000000000579c3 */ /* 0x000e220000008800 */
[----:B------:R-:W-:Y:S01]  /*01f0*/  SHF.R.U32.HI R3, RZ, 0x5, R13 ;  /* 0x00000005ff037819 */ /* 0x000fe2000001160d */
[----:B------:R-:W-:Y:S01]  /*0200*/  UMOV UR4, 0x400 ;  /* 0x0000040000047882 */ /* 0x000fe20000000000 */
[----:B------:R-:W1:Y:S01]  /*0210*/  S2R R20, SR_LANEID ;  /* 0x0000000000147919 */ /* 0x000e620000000000 */
[----:B------:R-:W-:Y:S01]  /*0220*/  ISETP.NE.AND P0, PT, R13, RZ, PT ;  /* 0x000000ff0d00720c */ /* 0x000fe20003f05270 */
[----:B0-----:R-:W-:-:S06]  /*0230*/  ULEA UR4, UR5, UR4, 0x18 ;  /* 0x0000000405047291 */ /* 0x001fcc000f8ec0ff */
[----:B------:R-:W-:Y:S01]  /*0240*/  LEA R13, R13, UR4, 0x2 ;  /* 0x000000040d0d7c11 */ /* 0x000fe2000f8e10ff */
[----:B-1----:R-:W-:-:S05]  /*0250*/  IMAD R3, R3, 0xe0, R20 ;  /* 0x000000e003037824 */ /* 0x002fca00078e0214 */
[----:B------:R-:W-:Y:S01]  /*0260*/  LEA R3, R3, UR4, 0x2 ;  /* 0x0000000403037c11 */ /* 0x000fe2000f8e10ff */
[----:B------:R-:W0:Y:S04]  /*0270*/  LDCU.64 UR4, c[0x0][0x390] ;  /* 0x00007200ff0477ac */ /* 0x000e280008000a00 */
[----:B------:R-:W-:Y:S01]  /*0280*/  IMAD R7, R20, 0x18, R3 ;  /* 0x0000001814077824 */ /* 0x000fe200078e0203 */
[----:B--2---:R-:W-:Y:S04]  /*0290*/  STS [R3], R6 ;  /* 0x0000000603007388 */ /* 0x004fe80000000800 */
[----:B---3--:R-:W-:Y:S04]  /*02a0*/  STS [R3+0x80], R8 ;  /* 0x0000800803007388 */ /* 0x008fe80000000800 */
[----:B----4-:R-:W-:Y:S04]  /*02b0*/  STS [R3+0x100], R10 ;  /* 0x0001000a03007388 */ /* 0x010fe80000000800 */
[----:B-----5:R-:W-:Y:S04]  /*02c0*/  STS [R3+0x180], R12 ;  /* 0x0001800c03007388 */ /* 0x020fe80000000800 */
[----:B------:R-:W-:Y:S04]  /*02d0*/  STS [R3+0x200], R14 ;  /* 0x0002000e03007388 */ /* 0x000fe80000000800 */
[----:B------:R-:W-:Y:S04]  /*02e0*/  STS [R3+0x280], R16 ;  /* 0x0002801003007388 */ /* 0x000fe80000000800 */
[----:B------:R-:W-:Y:S01]  /*02f0*/  STS [R3+0x300], R18 ;  /* 0x0003001203007388 */ /* 0x000fe20000000800 */
[----:B------:R-:W-:-:S03]  /*0300*/  NOP ;  /* 0x0000000000007918 */ /* 0x000fc60000000000 */
[----:B------:R-:W-:Y:S04]  /*0310*/  LDS R20, [R7+0x18] ;  /* 0x0000180007147984 */ /* 0x000fe80000000800 */
[----:B------:R-:W-:Y:S04]  /*0320*/  LDS R4, [R7] ;  /* 0x0000000007047984 */ /* 0x000fe80000000800 */
[----:B------:R-:W1:Y:S04]  /*0330*/  LDS R5, [R7+0x4] ;  /* 0x0000040007057984 */ /* 0x000e680000000800 */
[----:B------:R-:W2:Y:S04]  /*0340*/  LDS R6, [R7+0x8] ;  /* 0x0000080007067984 */ /* 0x000ea80000000800 */
[----:B------:R-:W3:Y:S04]  /*0350*/  LDS R9, [R7+0xc] ;  /* 0x00000c0007097984 */ /* 0x000ee80000000800 */
[----:B------:R-:W4:Y:S04]  /*0360*/  LDS R8, [R7+0x10] ;  /* 0x0000100007087984 */ /* 0x000f280000000800 */
[----:B------:R-:W5:Y:S01]  /*0370*/  LDS R11, [R7+0x14] ;  /* 0x00001400070b7984 */ /* 0x000f620000000800 */
[----:B------:R-:W-:Y:S01]  /*0380*/  BAR.SYNC.DEFER_BLOCKING 0x0 ;  /* 0x0000000000007b1d */ /* 0x000fe20000010000 */
[----:B-1----:R-:W-:-:S05]  /*0390*/  IMAD.IADD R16, R5, 0x1, -R4 ;  /* 0x0000000105107824 */ /* 0x002fca00078e0a04 */
[----:B------:R-:W-:Y:S01]  /*03a0*/  STS [R13+0x200], R20 ;  /* 0x000200140d007388 */ /* 0x000fe20000000800 */
[----:B--2---:R-:W-:Y:S01]  /*03b0*/  IMAD.IADD R14, R6, 0x1, -R5 ;  /* 0x00000001060e7824 */ /* 0x004fe200078e0a05 */
[----:B------:R-:W-:Y:S01]  /*03c0*/  BAR.SYNC.DEFER_BLOCKING 0x0 ;  /* 0x0000000000007b1d */ /* 0x000fe20000010000 */
[----:B---3--:R-:W-:Y:S02]  /*03d0*/  IMAD.IADD R12, R9, 0x1, -R6 ;  /* 0x00000001090c7824 */ /* 0x008fe400078e0a06 */
[----:B----4-:R-:W-:Y:S02]  /*03e0*/  IMAD.IADD R10, R8, 0x1, -R9 ;  /* 0x00000001080a7824 */ /* 0x010fe400078e0a09 */
[----:B-----5:R-:W-:Y:S02]  /*03f0*/  IMAD.IADD R8, R11, 0x1, -R8 ;  /* 0x000000010b087824 */ /* 0x020fe400078e0a08 */
[----:B------:R-:W-:Y:S01]  /*0400*/  IMAD.IADD R6, R20, 0x1, -R11 ;  /* 0x0000000114067824 */ /* 0x000fe200078e0a0b */
[----:B------:R-:W1:Y:S01]  /*0410*/  @P0 LDS R15, [R13+0x1fc] ;  /* 0x0001fc000d0f0984 */ /* 0x000e620000000800 */
[----:B------:R-:W-:Y:S06]  /*0420*/  BAR.SYNC.DEFER_BLOCKING 0x0 ;  /* 0x0000000000007b1d */ /* 0x000fec0000010000 */
[----:B------:R-:W-:Y:S04]  /*0430*/  STS [R7+0x8], R14 ;  /* 0x0000080e07007388 */ /* 0x000fe80000000800 */
[----:B------:R-:W-:Y:S04]  /*0440*/  STS [R7+0xc], R12 ;  /* 0x00000c0c07007388 */ /* 0x000fe80000000800 */
[----:B------:R-:W-:Y:S01]  /*0450*/  STS [R7+0x10], R10 ;  /* 0x0000100a07007388 */ /* 0x000fe20000000800 */
[----:B-1----:R-:W-:-:S03]  /*0460*/  @P0 IMAD.IADD R4, R4, 0x1, -R15 ;  /* 0x0000000104040824 */ /* 0x002fc600078e0a0f */
[----:B------:R-:W-:Y:S04]  /*0470*/  STS [R7+0x14], R8 ;  /* 0x0000140807007388 */ /* 0x000fe80000000800 */
[----:B------:R0:W-:Y:S04]  /*0480*/  STS [R7], R4 ;  /* 0x0000000407007388 */ /* 0x0001e80000000800 */
[----:B------:R-:W-:Y:S04]  /*0490*/  STS [R7+0x4], R16 ;  /* 0x0000041007007388 */ /* 0x000fe80000000800 */
[----:B------:R-:W-:Y:S01]  /*04a0*/  STS [R7+0x18], R6 ;  /* 0x0000180607007388 */ /* 0x000fe20000000800 */
[----:B------:R-:W-:-:S03]  /*04b0*/  NOP ;  /* 0x0000000000007918 */ /* 0x000fc60000000000 */
[----:B------:R-:W1:Y:S01]  /*04c0*/  LDS R9, [R3] ;  /* 0x0000000003097984 */ /* 0x000e620000000800 */
[----:B0-----:R-:W-:-:S03]  /*04d0*/  IADD3 R4, P0, PT, R2, UR4, RZ ;  /* 0x0000000402047c10 */ /* 0x001fc6000ff1e0ff */
[----:B------:R-:W0:Y:S01]  /*04e0*/  LDS R11, [R3+0x80] ;  /* 0x00008000030b7984 */ /* 0x000e220000000800 */
[----:B------:R-:W-:-:S03]  /*04f0*/  IADD3.X R5, PT, PT, R0, UR5, RZ, P0, !PT ;  /* 0x0000000500057c10 */ /* 0x000fc600087fe4ff */
[----:B------:R-:W2:Y:S04]  /*0500*/  LDS R13, [R3+0x100] ;  /* 0x00010000030d7984 */ /* 0x000ea80000000800 */
[----:B------:R-:W3:Y:S04]  /*0510*/  LDS R15, [R3+0x180] ;  /* 0x00018000030f7984 */ /* 0x000ee80000000800 */
[----:B------:R-:W4:Y:S04]  /*0520*/  LDS R17, [R3+0x200] ;  /* 0x0002000003117984 */ /* 0x000f280000000800 */
[----:B------:R-:W5:Y:S04]  /*0530*/  LDS R19, [R3+0x280] ;  /* 0x0002800003137984 */ /* 0x000f680000000800 */
[----:B------:R-:W5:Y:S04]  /*0540*/  LDS R21, [R3+0x300] ;  /* 0x0003000003157984 */ /* 0x000f680000000800 */
[----:B-1----:R-:W-:Y:S04]  /*0550*/  STG.E desc[UR6][R4.64], R9 ;  /* 0x0000000904007986 */ /* 0x002fe8000c101906 */
[----:B0-----:R-:W-:Y:S04]  /*0560*/  STG.E desc[UR6][R4.64+0x80], R11 ;  /* 0x0000800b04007986 */ /* 0x001fe8000c101906 */
[----:B--2---:R-:W-:Y:S04]  /*0570*/  STG.E desc[UR6][R4.64+0x100], R13 ;  /* 0x0001000d04007986 */ /* 0x004fe8000c101906 */
[----:B---3--:R-:W-:Y:S04]  /*0580*/  STG.E desc[UR6][R4.64+0x180], R15 ;  /* 0x0001800f04007986 */ /* 0x008fe8000c101906 */
[----:B----4-:R-:W-:Y:S04]  /*0590*/  STG.E desc[UR6][R4.64+0x200], R17 ;  /* 0x0002001104007986 */ /* 0x010fe8000c101906 */
[----:B-----5:R-:W-:Y:S04]  /*05a0*/  STG.E desc[UR6][R4.64+0x280], R19 ;  /* 0x0002801304007986 */ /* 0x020fe8000c101906 */
[----:B------:R-:W-:Y:S01]  /*05b0*/  STG.E desc[UR6][R4.64+0x300], R21 ;  /* 0x0003001504007986 */ /* 0x000fe2000c101906 */
[----:B------:R-:W-:Y:S05]  /*05c0*/  EXIT ;  /* 0x000000000000794d */ /* 0x000fea0003800000 */
.L_x_1:
        /* <DEDUP_REMOVED lines=9> */
[----:B-1----:R-:W-:Y:S01]  /*0660*/  IADD3 R8, P0, PT, R2, UR4, RZ ;  /* 0x0000000402087c10 */ /* 0x002fe2000ff1e0ff */
[----:B------:R-:W0:Y:S01]  /*0670*/  S2R R24, SR_LANEID ;  /* 0x0000000000187919 */ /* 0x000e220000000000 */
[----:B------:R-:W1:Y:S02]  /*0680*/  LDC.64 R6, c[0x0][0x388] ;  /* 0x0000e200ff067b82 */ /* 0x000e640000000a00 */
        /* <DEDUP_REMOVED lines=11> */
[----:B-1----:R-:W-:-:S04]  /*0740*/  IMAD.WIDE.U32 R6, R4, 0x4, R6 ;  /* 0x0000000404067825 */ /* 0x002fc800078e0006 */
[----:B0-----:R-:W-:Y:S01]  /*0750*/  IMAD R3, R3, 0xe0, R24 ;  /* 0x000000e003037824 */ /* 0x001fe200078e0218 */
[----:B------:R-:W-:-:S06]  /*0760*/  ULEA UR4, UR5, UR4, 0x18 ;  /* 0x0000000405047291 */ /* 0x000fcc000f8ec0ff */
[----:B------:R-:W-:-:S05]  /*0770*/  LEA R3, R3, UR4, 0x2 ;  /* 0x0000000403037c11 */ /* 0x000fca000f8e10ff */
        /* <DEDUP_REMOVED lines=9> */
[----:B------:R-:W-:Y:S04]  /*0810*/  LDS R4, [R24] ;  /* 0x0000000018047984 */ /* 0x000fe80000000800 */
[----:B------:R-:W0:Y:S04]  /*0820*/  LDS R9, [R24+0x4] ;  /* 0x0000040018097984 */ /* 0x000e280000000800 */
[----:B------:R-:W1:Y:S04]  /*0830*/  LDS R8, [R24+0x8] ;  /* 0x0000080018087984 */ /* 0x000e680000000800 */
[----:B------:R-:W2:Y:S04]  /*0840*/  LDS R11, [R24+0xc] ;  /* 0x00000c00180b7984 */ /* 0x000ea80000000800 */
[----:B------:R-:W3:Y:S04]  /*0850*/  LDS R10, [R24+0x10] ;  /* 0x00001000180a7984 */ /* 0x000ee80000000800 */
[----:B------:R-:W-:Y:S04]  /*0860*/  LDS R13, [R24+0x14] ;  /* 0x00001400180d7984 */ /* 0x000fe80000000800 */
[----:B------:R-:W4:Y:S01]  /*0870*/  LDS R12, [R24+0x18] ;  /* 0x00001800180c7984 */ /* 0x000f220000000800 */
[----:B------:R-:W-:Y:S06]  /*0880*/  BAR.SYNC.DEFER_BLOCKING 0x0 ;  /* 0x0000000000007b1d */ /* 0x000fec0000010000 */
[----:B------:R5:W5:Y:S01]  /*0890*/  LDG.E R15, desc[UR6][R6.64] ;  /* 0x00000006060f7981 */ /* 0x000b62000c1e1900 */
[C---:B------:R-:W-:Y:S01]  /*08a0*/  LEA R17, R5.reuse, UR4, 0x2 ;  /* 0x0000000405117c11 */ /* 0x040fe2000f8e10ff */
[----:B------:R-:W5:Y:S01]  /*08b0*/  LDCU.64 UR4, c[0x0][0x390] ;  /* 0x00007200ff0477ac */ /* 0x000f620008000a00 */
[----:B------:R-:W-:Y:S01]  /*08c0*/  ISETP.NE.AND P0, PT, R5, RZ, PT ;  /* 0x000000ff0500720c */ /* 0x000fe20003f05270 */
[----:B0-----:R-:W-:-:S02]  /*08d0*/  IMAD.IADD R5, R9, 0x1, -R4 ;  /* 0x0000000109057824 */ /* 0x001fc400078e0a04 */
[----:B-1----:R-:W-:Y:S02]  /*08e0*/  IMAD.IADD R9, R8, 0x1, -R9 ;  /* 0x0000000108097824 */ /* 0x002fe400078e0a09 */
[----:B--2---:R-:W-:Y:S02]  /*08f0*/  IMAD.IADD R8, R11, 0x1, -R8 ;  /* 0x000000010b087824 */ /* 0x004fe400078e0a08 */
[----:B---3--:R-:W-:Y:S01]  /*0900*/  IMAD.IADD R11, R10, 0x1, -R11 ;  /* 0x000000010a0b7824 */ /* 0x008fe200078e0a0b */
[----:B----4-:R-:W-:Y:S01]  /*0910*/  STS [R17+0x200], R12 ;  /* 0x0002000c11007388 */ /* 0x010fe20000000800 */
[----:B------:R-:W-:Y:S02]  /*0920*/  IMAD.IADD R10, R13, 0x1, -R10 ;  /* 0x000000010d0a7824 */ /* 0x000fe400078e0a0a */
[----:B------:R-:W-:Y:S01]  /*0930*/  IMAD.IADD R13, R12, 0x1, -R13 ;  /* 0x000000010c0d7824 */ /* 0x000fe200078e0a0d */
[----:B------:R-:W-:Y:S06]  /*0940*/  BAR.SYNC.DEFER_BLOCKING 0x0 ;  /* 0x0000000000007b1d */ /* 0x000fec0000010000 */
[----:B-----5:R-:W0:Y:S02]  /*0950*/  @P0 LDS R15, [R17+0x1fc] ;  /* 0x0001fc00110f0984 */ /* 0x020e240000000800 */
[----:B------:R-:W-:Y:S06]  /*0960*/  BAR.SYNC.DEFER_BLOCKING 0x0 ;  /* 0x0000000000007b1d */ /* 0x000fec0000010000 */
[----:B------:R1:W-:Y:S04]  /*0970*/  STS [R24+0x4], R5 ;  /* 0x0000040518007388 */ /* 0x0003e80000000800 */
[----:B------:R-:W-:Y:S04]  /*0980*/  STS [R24+0x8], R9 ;  /* 0x0000080918007388 */ /* 0x000fe80000000800 */
[----:B------:R-:W-:Y:S01]  /*0990*/  STS [R24+0xc], R8 ;  /* 0x00000c0818007388 */ /* 0x000fe20000000800 */
[----:B0-----:R-:W-:-:S03]  /*09a0*/  IMAD.IADD R15, R4, 0x1, -R15 ;  /* 0x00000001040f7824 */ /* 0x001fc600078e0a0f */
[----:B------:R-:W-:Y:S01]  /*09b0*/  STS [R24+0x10], R11 ;  /* 0x0000100b18007388 */ /* 0x000fe20000000800 */
[----:B------:R-:W-:-:S03]  /*09c0*/  IADD3 R4, P0, PT, R2, UR4, RZ ;  /* 0x0000000402047c10 */ /* 0x000fc6000ff1e0ff */
[----:B------:R-:W-:Y:S01]  /*09d0*/  STS [R24], R15 ;  /* 0x0000000f18007388 */ /* 0x000fe20000000800 */
[----:B-1----:R-:W-:-:S03]  /*09e0*/  IADD3.X R5, PT, PT, R0, UR5, RZ, P0, !PT ;  /* 0x0000000500057c10 */ /* 0x002fc600087fe4ff */
[----:B------:R-:W-:Y:S04]  /*09f0*/  STS [R24+0x14], R10 ;  /* 0x0000140a18007388 */ /* 0x000fe80000000800 */
[----:B------:R-:W-:Y:S01]  /*0a00*/  STS [R24+0x18], R13 ;  /* 0x0000180d18007388 */ /* 0x000fe20000000800 */
[----:B------:R-:W-:-:S03]  /*0a10*/  NOP ;  /* 0x0000000000007918 */ /* 0x000fc60000000000 */
[----:B------:R-:W0:Y:S04]  /*0a20*/  LDS R7, [R3] ;  /* 0x0000000003077984 */ /* 0x000e280000000800 */
[----:B------:R-:W1:Y:S04]  /*0a30*/  LDS R17, [R3+0x80] ;  /* 0x0000800003117984 */ /* 0x000e680000000800 */
[----:B------:R-:W2:Y:S04]  /*0a40*/  LDS R19, [R3+0x100] ;  /* 0x0001000003137984 */ /* 0x000ea80000000800 */
[----:B------:R-:W3:Y:S04]  /*0a50*/  LDS R15, [R3+0x180] ;  /* 0x00018000030f7984 */ /* 0x000ee80000000800 */
[----:B------:R-:W4:Y:S04]  /*0a60*/  LDS R21, [R3+0x200] ;  /* 0x0002000003157984 */ /* 0x000f280000000800 */
[----:B------:R-:W5:Y:S04]  /*0a70*/  LDS R9, [R3+0x280] ;  /* 0x0002800003097984 */ /* 0x000f680000000800 */
[----:B------:R-:W5:Y:S04]  /*0a80*/  LDS R23, [R3+0x300] ;  /* 0x0003000003177984 */ /* 0x000f680000000800 */
[----:B0-----:R-:W-:Y:S04]  /*0a90*/  STG.E desc[UR6][R4.64], R7 ;  /* 0x0000000704007986 */ /* 0x001fe8000c101906 */
[----:B-1----:R-:W-:Y:S04]  /*0aa0*/  STG.E desc[UR6][R4.64+0x80], R17 ;  /* 0x0000801104007986 */ /* 0x002fe8000c101906 */
[----:B--2---:R-:W-:Y:S04]  /*0ab0*/  STG.E desc[UR6][R4.64+0x100], R19 ;  /* 0x0001001304007986 */ /* 0x004fe8000c101906 */
[----:B---3--:R-:W-:Y:S04]  /*0ac0*/  STG.E desc[UR6][R4.64+0x180], R15 ;  /* 0x0001800f04007986 */ /* 0x008fe8000c101906 */
[----:B----4-:R-:W-:Y:S04]  /*0ad0*/  STG.E desc[UR6][R4.64+0x200], R21 ;  /* 0x0002001504007986 */ /* 0x010fe8000c101906 */
[----:B-----5:R-:W-:Y:S04]  /*0ae0*/  STG.E desc[UR6][R4.64+0x280], R9 ;  /* 0x0002800904007986 */ /* 0x020fe8000c101906 */
[----:B------:R-:W-:Y:S01]  /*0af0*/  STG.E desc[UR6][R4.64+0x300], R23 ;  /* 0x0003001704007986 */ /* 0x000fe2000c101906 */
[----:B------:R-:W-:Y:S05]  /*0b00*/  EXIT ;  /* 0x000000000000794d */ /* 0x000fea0003800000 */
.L_x_0:
[----:B------:R-:W-:-:S13]  /*0b10*/  ISETP.NE.AND P0, PT, R4, RZ, PT ;  /* 0x000000ff0400720c */ /* 0x000fda0003f05270 */
[----:B------:R-:W-:Y:S05]  /*0b20*/  @P0 BRA `(.L_x_2) ;  /* 0x0000000800400947 */ /* 0x000fea0003800000 */
[----:B------:R-:W0:Y:S02]  /*0b30*/  LDC.64 R6, c[0x0][0x380] ;  /* 0x0000e000ff067b82 */ /* 0x000e240000000a00 */
[----:B0-----:R-:W-:-:S05]  /*0b40*/  IMAD.WIDE.U32 R6, R4, 0xe00, R6 ;  /* 0x00000e0004067825 */ /* 0x001fca00078e0006 */
[----:B------:R0:W2:Y:S01]  /*0b50*/  LD.E.STRONG.SM R21, desc[UR6][R6.64] ;  /* 0x0000000606157980 */ /* 0x0000a2000c10b900 */
[----:B------:R-:W1:Y:S02]  /*0b60*/  S2R R4, SR_TID.X ;  /* 0x0000000000047919 */ /* 0x000e640000002100 */
[C---:B-1----:R-:W-:Y:S02]  /*0b70*/  LOP3.LUT R5, R4.reuse, 0x1f, RZ, 0xc0, !PT ;  /* 0x0000001f04057812 */ /* 0x042fe400078ec0ff */
[----:B------:R-:W-:-:S05]  /*0b80*/  LOP3.LUT R8, R4, 0x3e0, RZ, 0xc0, !PT ;  /* 0x000003e004087812 */ /* 0x000fca00078ec0ff */
[----:B------:R-:W-:-:S04]  /*0b90*/  IMAD R5, R8, 0x7, R5 ;  /* 0x0000000708057824 */ /* 0x000fc800078e0205 */
[C---:B------:R-:W-:Y:S01]  /*0ba0*/  VIADD R13, R5.reuse, 0x20 ;  /* 0x00000020050d7836 */ /* 0x040fe20000000000 */
[C---:B------:R-:W-:Y:S01]  /*0bb0*/  LEA R18, P1, R5.reuse, R6, 0x2 ;  /* 0x0000000605127211 */ /* 0x040fe200078210ff */
[C---:B------:R-:W-:Y:S01]  /*0bc0*/  VIADD R15, R5.reuse, 0x40 ;  /* 0x00000040050f7836 */ /* 0x040fe20000000000 */
[CC--:B------:R-:W-:Y:S01]  /*0bd0*/  ISETP.GE.AND P0, PT, R5.reuse, R0.reuse, PT ;  /* 0x000000000500720c */ /* 0x0c0fe20003f06270 */
[----:B------:R-:W-:Y:S02]  /*0be0*/  VIADD R17, R5, 0x60 ;  /* 0x0000006005117836 */ /* 0x000fe40000000000 */
[----:B------:R-:W-:Y:S01]  /*0bf0*/  IMAD.X R19, RZ, RZ, R7, P1 ;  /* 0x000000ffff137224 */ /* 0x000fe200008e0607 */
[-C--:B------:R-:W-:Y:S01]  /*0c00*/  ISETP.GE.AND P1, PT, R13, R0.reuse, PT ;  /* 0x000000000d00720c */ /* 0x080fe20003f26270 */
[----:B------:R-:W-:Y:S01]  /*0c10*/  VIADD R9, R5, 0x80 ;  /* 0x0000008005097836 */ /* 0x000fe20000000000 */
[-C--:B------:R-:W-:Y:S01]  /*0c20*/  ISETP.GE.AND P2, PT, R15, R0.reuse, PT ;  /* 0x000000000f00720c */ /* 0x080fe20003f46270 */
[----:B0-----:R-:W-:Y:S01]  /*0c30*/  VIADD R7, R5, 0xa0 ;  /* 0x000000a005077836 */ /* 0x001fe20000000000 */
[-C--:B------:R-:W-:Y:S01]  /*0c40*/  ISETP.GE.AND P3, PT, R17, R0.reuse, PT ;  /* 0x000000001100720c */ /* 0x080fe20003f66270 */
[----:B------:R-:W-:Y:S01]  /*0c50*/  VIADD R11, R5, 0xc0 ;  /* 0x000000c0050b7836 */ /* 0x000fe20000000000 */
[----:B------:R-:W-:-:S02]  /*0c60*/  ISETP.GE.AND P4, PT, R9, R0, PT ;  /* 0x000000000900720c */ /* 0x000fc40003f86270 */
[-C--:B------:R-:W-:Y:S02]  /*0c70*/  ISETP.GE.AND P5, PT, R7, R0.reuse, PT ;  /* 0x000000000700720c */ /* 0x080fe40003fa6270 */
[----:B------:R-:W-:Y:S01]  /*0c80*/  ISETP.GE.AND P6, PT, R11, R0, PT ;  /* 0x000000000b00720c */ /* 0x000fe20003fc6270 */
[----:B--2---:R-:W-:Y:S02]  /*0c90*/  IMAD.MOV.U32 R23, RZ, RZ, R21 ;  /* 0x000000ffff177224 */ /* 0x004fe400078e0015 */
[----:B------:R-:W2:Y:S02]  /*0ca0*/  @!P0 LD.E.STRONG.SM R21, desc[UR6][R18.64] ;  /* 0x0000000612158980 */ /* 0x000ea4000c10b900 */
[--C-:B------:R-:W-:Y:S02]  /*0cb0*/  IMAD.MOV.U32 R25, RZ, RZ, R23.reuse ;  /* 0x000000ffff197224 */ /* 0x100fe400078e0017 */
[--C-:B------:R-:W-:Y:S02]  /*0cc0*/  IMAD.MOV.U32 R27, RZ, RZ, R23.reuse ;  /* 0x000000ffff1b7224 */ /* 0x100fe400078e0017 */
[----:B------:R-:W-:-:S02]  /*0cd0*/  IMAD.MOV.U32 R29, RZ, RZ, R23 ;  /* 0x000000ffff1d7224 */ /* 0x000fc400078e0017 */
[--C-:B------:R-:W-:Y:S01]  /*0ce0*/  IMAD.MOV.U32 R22, RZ, RZ, R23.reuse ;  /* 0x000000ffff167224 */ /* 0x100fe200078e0017 */
[----:B------:R-:W3:Y:S01]  /*0cf0*/  @!P1 LD.E.STRONG.SM R25, desc[UR6][R18.64+0x80] ;  /* 0x0000800612199980 */ /* 0x000ee2000c10b900 */
[----:B------:R-:W-:-:S03]  /*0d00*/  IMAD.MOV.U32 R24, RZ, RZ, R23 ;  /* 0x000000ffff187224 */ /* 0x000fc600078e0017 */
[----:B------:R-:W4:Y:S04]  /*0d10*/  @!P2 LD.E.STRONG.SM R27, desc[UR6][R18.64+0x100] ;  /* 0x00010006121ba980 */ /* 0x000f28000c10b900 */
[----:B------:R-:W5:Y:S04]  /*0d20*/  @!P3 LD.E.STRONG.SM R29, desc[UR6][R18.64+0x180] ;  /* 0x00018006121db980 */ /* 0x000f68000c10b900 */
[----:B------:R-:W5:Y:S04]  /*0d30*/  @!P4 LD.E.STRONG.SM R22, desc[UR6][R18.64+0x200] ;  /* 0x000200061216c980 */ /* 0x000f68000c10b900 */
[----:B------:R-:W5:Y:S04]  /*0d40*/  @!P5 LD.E.STRONG.SM R24, desc[UR6][R18.64+0x280] ;  /* 0x000280061218d980 */ /* 0x000f68000c10b900 */
[----:B------:R-:W5:Y:S01]  /*0d50*/  @!P6 LD.E.STRONG.SM R23, desc[UR6][R18.64+0x300] ;  /* 0x000300061217e980 */ /* 0x000f62000c10b900 */
[----:B------:R-:W0:Y:S01]  /*0d60*/  S2R R8, SR_LANEID ;  /* 0x0000000000087919 */ /* 0x000e220000000000 */
[----:B------:R-:W1:Y:S01]  /*0d70*/  S2UR UR5, SR_CgaCtaId ;  /* 0x00000000000579c3 */ /* 0x000e620000008800 */
[----:B------:R-:W-:Y:S01]  /*0d80*/  SHF.R.U32.HI R6, RZ, 0x5, R4 ;  /* 0x00000005ff067819 */ /* 0x000fe20000011604 */
[----:B------:R-:W-:-:S02]  /*0d90*/  UMOV UR4, 0x400 ;  /* 0x0000040000047882 */ /* 0x000fc40000000000 */
[----:B-1----:R-:W-:Y:S02]  /*0da0*/  ULEA UR4, UR5, UR4, 0x18 ;  /* 0x0000000405047291 */ /* 0x002fe4000f8ec0ff */
[----:B0-----:R-:W-:-:S05]  /*0db0*/  IMAD R6, R6, 0xe0, R8 ;  /* 0x000000e006067824 */ /* 0x001fca00078e0208 */
[----:B------:R-:W-:-:S05]  /*0dc0*/  LEA R6, R6, UR4, 0x2 ;  /* 0x0000000406067c11 */ /* 0x000fca000f8e10ff */
[----:B------:R-:W-:Y:S01]  /*0dd0*/  IMAD R8, R8, 0x18, R6 ;  /* 0x0000001808087824 */ /* 0x000fe200078e0206 */
[----:B------:R-:W-:Y:S01]  /*0de0*/  LEA R26, R4, UR4, 0x2 ;  /* 0x00000004041a7c11 */ /* 0x000fe2000f8e10ff */
[----:B------:R-:W-:Y:S01]  /*0df0*/  BSSY.RECONVERGENT B0, `(.L_x_3) ;  /* 0x000002f000007945 */ /* 0x000fe20003800200 */
[----:B--2---:R0:W-:Y:S04]  /*0e00*/  STS [R6], R21 ;  /* 0x0000001506007388 */ /* 0x0041e80000000800 */
[----:B---3--:R-:W-:Y:S04]  /*0e10*/  STS [R6+0x80], R25 ;  /* 0x0000801906007388 */ /* 0x008fe80000000800 */
[----:B----4-:R-:W-:Y:S04]  /*0e20*/  STS [R6+0x100], R27 ;  /* 0x0001001b06007388 */ /* 0x010fe80000000800 */
[----:B-----5:R-:W-:Y:S04]  /*0e30*/  STS [R6+0x180], R29 ;  /* 0x0001801d06007388 */ /* 0x020fe80000000800 */
[----:B------:R-:W-:Y:S04]  /*0e40*/  STS [R6+0x200], R22 ;  /* 0x0002001606007388 */ /* 0x000fe80000000800 */
[----:B------:R-:W-:Y:S04]  /*0e50*/  STS [R6+0x280], R24 ;  /* 0x0002801806007388 */ /* 0x000fe80000000800 */
[----:B------:R1:W-:Y:S01]  /*0e60*/  STS [R6+0x300], R23 ;  /* 0x0003001706007388 */ /* 0x0003e20000000800 */
[----:B------:R-:W-:-:S03]  /*0e70*/  NOP ;  /* 0x0000000000007918 */ /* 0x000fc60000000000 */
[----:B------:R-:W-:Y:S04]  /*0e80*/  LDS R10, [R8+0x18] ;  /* 0x00001800080a7984 */ /* 0x000fe80000000800 */
[----:B------:R-:W2:Y:S04]  /*0e90*/  LDS R19, [R8] ;  /* 0x0000000008137984 */ /* 0x000ea80000000800 */
[----:B------:R-:W3:Y:S04]  /*0ea0*/  LDS R20, [R8+0x4] ;  /* 0x0000040008147984 */ /* 0x000ee80000000800 */
[----:B------:R-:W4:Y:S04]  /*0eb0*/  LDS R12, [R8+0x8] ;  /* 0x00000800080c7984 */ /* 0x000f280000000800 */
[----:B------:R-:W5:Y:S04]  /*0ec0*/  LDS R14, [R8+0xc] ;  /* 0x00000c00080e7984 */ /* 0x000f680000000800 */
[----:B------:R-:W5:Y:S04]  /*0ed0*/  LDS R16, [R8+0x10] ;  /* 0x0000100008107984 */ /* 0x000f680000000800 */
[----:B------:R-:W5:Y:S01]  /*0ee0*/  LDS R18, [R8+0x14] ;  /* 0x0000140008127984 */ /* 0x000f620000000800 */
[----:B------:R-:W-:Y:S01]  /*0ef0*/  BAR.SYNC.DEFER_BLOCKING 0x0 ;  /* 0x0000000000007b1d */ /* 0x000fe20000010000 */
[----:B0-----:R-:W-:-:S04]  /*0f00*/  IMAD R21, R4, 0x7, RZ ;  /* 0x0000000704157824 */ /* 0x001fc800078e02ff */
[----:B-1----:R-:W-:-:S05]  /*0f10*/  VIADD R23, R21, 0x7 ;  /* 0x0000000715177836 */ /* 0x002fca0000000000 */
[----:B------:R-:W-:Y:S01]  /*0f20*/  ISETP.GT.U32.AND P0, PT, R23, R0, PT ;  /* 0x000000001700720c */ /* 0x000fe20003f04070 */
[----:B--2---:R-:W-:Y:S02]  /*0f30*/  IMAD.MOV.U32 R24, RZ, RZ, R19 ;  /* 0x000000ffff187224 */ /* 0x004fe400078e0013 */
[----:B---3--:R-:W-:Y:S01]  /*0f40*/  IMAD.MOV.U32 R22, RZ, RZ, R20 ;  /* 0x000000ffff167224 */ /* 0x008fe200078e0014 */
[----:B------:R0:W-:Y:S01]  /*0f50*/  STS [R26+0x200], R10 ;  /* 0x0002000a1a007388 */ /* 0x0001e20000000800 */
[----:B----4-:R-:W-:Y:S02]  /*0f60*/  IMAD.MOV.U32 R29, RZ, RZ, R12 ;  /* 0x000000ffff1d7224 */ /* 0x010fe400078e000c */
[----:B-----5:R-:W-:Y:S02]  /*0f70*/  IMAD.MOV.U32 R27, RZ, RZ, R14 ;  /* 0x000000ffff1b7224 */ /* 0x020fe400078e000e */
[----:B------:R-:W-:Y:S02]  /*0f80*/  IMAD.MOV.U32 R25, RZ, RZ, R16 ;  /* 0x000000ffff197224 */ /* 0x000fe400078e0010 */
[----:B------:R-:W-:Y:S01]  /*0f90*/  IMAD.MOV.U32 R23, RZ, RZ, R18 ;  /* 0x000000ffff177224 */ /* 0x000fe200078e0012 */
[----:B------:R-:W-:Y:S06]  /*0fa0*/  BAR.SYNC.DEFER_BLOCKING 0x0 ;  /* 0x0000000000007b1d */ /* 0x000fec0000010000 */
[----:B0-----:R-:W-:Y:S05]  /*0fb0*/  @!P0 BRA `(.L_x_4) ;  /* 0x0000000000488947 */ /* 0x001fea0003800000 */
[C---:B------:R-:W-:Y:S02]  /*0fc0*/  VIADD R23, R21.reuse, 0x6 ;  /* 0x0000000615177836 */ /* 0x040fe40000000000 */
[C---:B------:R-:W-:Y:S02]  /*0fd0*/  VIADD R25, R21.reuse, 0x5 ;  /* 0x0000000515197836 */ /* 0x040fe40000000000 */
[----:B------:R-:W-:Y:S01]  /*0fe0*/  VIADD R27, R21, 0x4 ;  /* 0x00000004151b7836 */ /* 0x000fe20000000000 */
[-C--:B------:R-:W-:Y:S01]  /*0ff0*/  ISETP.GE.U32.AND P0, PT, R23, R0.reuse, PT ;  /* 0x000000001700720c */ /* 0x080fe20003f06070 */
[----:B------:R-:W-:Y:S01]  /*1000*/  VIADD R23, R21, 0x3 ;  /* 0x0000000315177836 */ /* 0x000fe20000000000 */
[-C--:B------:R-:W-:Y:S01]  /*1010*/  ISETP.GE.U32.AND P1, PT, R25, R0.reuse, PT ;  /* 0x000000001900720c */ /* 0x080fe20003f26070 */
[----:B------:R-:W-:Y:S01]  /*1020*/  VIADD R25, R21, 0x2 ;  /* 0x0000000215197836 */ /* 0x000fe20000000000 */
[-C--:B------:R-:W-:Y:S01]  /*1030*/  ISETP.GE.U32.AND P2, PT, R27, R0.reuse, PT ;  /* 0x000000001b00720c */ /* 0x080fe20003f46070 */
[----:B------:R-:W-:Y:S01]  /*1040*/  VIADD R29, R21, 0x1 ;  /* 0x00000001151d7836 */ /* 0x000fe20000000000 */
[----:B------:R-:W-:-:S02]  /*1050*/  ISETP.GE.U32.AND P3, PT, R23, R0, PT ;  /* 0x000000001700720c */ /* 0x000fc40003f66070 */
[-C--:B------:R-:W-:Y:S02]  /*1060*/  ISETP.GE.U32.AND P4, PT, R25, R0.reuse, PT ;  /* 0x000000001900720c */ /* 0x080fe40003f86070 */
[----:B------:R-:W-:Y:S02]  /*1070*/  ISETP.GE.U32.AND P5, PT, R29, R0, PT ;  /* 0x000000001d00720c */ /* 0x000fe40003fa6070 */
[----:B------:R-:W-:Y:S02]  /*1080*/  SEL R23, R18, RZ, !P0 ;  /* 0x000000ff12177207 */ /* 0x000fe40004000000 */
[----:B------:R-:W-:Y:S02]  /*1090*/  SEL R25, R16, RZ, !P1 ;  /* 0x000000ff10197207 */ /* 0x000fe40004800000 */
[----:B------:R-:W-:Y:S02]  /*10a0*/  SEL R27, R14, RZ, !P2 ;  /* 0x000000ff0e1b7207 */ /* 0x000fe40005000000 */
[----:B------:R-:W-:-:S02]  /*10b0*/  SEL R29, R12, RZ, !P3 ;  /* 0x000000ff0c1d7207 */ /* 0x000fc40005800000 */
[----:B------:R-:W-:Y:S02]  /*10c0*/  SEL R22, R20, RZ, !P4 ;  /* 0x000000ff14167207 */ /* 0x000fe40006000000 */
[----:B------:R-:W-:-:S07]  /*10d0*/  SEL R24, R19, RZ, !P5 ;  /* 0x000000ff13187207 */ /* 0x000fce0006800000 */
.L_x_4:
[----:B------:R-:W-:Y:S05]  /*10e0*/  BSYNC.RECONVERGENT B0 ;  /* 0x0000000000007941 */ /* 0x000fea0003800200 */
.L_x_3:
[----:B------:R-:W-:Y:S01]  /*10f0*/  ISETP.GE.U32.AND P0, PT, R21, R0, PT ;  /* 0x000000001500720c */ /* 0x000fe20003f06070 */
[----:B------:R-:W-:Y:S01]  /*1100*/  IMAD.IADD R21, R20, 0x1, -R24 ;  /* 0x0000000114157824 */ /* 0x000fe200078e0a18 */
[----:B------:R-:W-:Y:S01]  /*1110*/  LEA R20, R4, UR4, 0x2 ;  /* 0x0000000404147c11 */ /* 0x000fe2000f8e10ff */
[----:B------:R-:W-:Y:S01]  /*1120*/  IMAD.IADD R22, R12, 0x1, -R22 ;  /* 0x000000010c167824 */ /* 0x000fe200078e0a16 */
[----:B------:R-:W-:Y:S01]  /*1130*/  ISETP.EQ.OR P0, PT, R4, RZ, P0 ;  /* 0x000000ff0400720c */ /* 0x000fe20000702670 */
[----:B------:R-:W-:Y:S01]  /*1140*/  IMAD.IADD R12, R16, 0x1, -R27 ;  /* 0x00000001100c7824 */ /* 0x000fe200078e0a1b */
[----:B------:R-:W-:Y:S01]  /*1150*/  ISETP.NE.AND P1, PT, R4, RZ, PT ;  /* 0x000000ff0400720c */ /* 0x000fe20003f25270 */
[----:B------:R-:W-:Y:S01]  /*1160*/  IMAD.IADD R4, R14, 0x1, -R29 ;  /* 0x000000010e047824 */ /* 0x000fe200078e0a1d */
[----:B------:R-:W0:Y:S01]  /*1170*/  LDCU.64 UR8, c[0x0][0x390] ;  /* 0x00007200ff0877ac */ /* 0x000e220008000a00 */
[----:B------:R-:W-:Y:S02]  /*1180*/  IMAD.IADD R14, R18, 0x1, -R25 ;  /* 0x00000001120e7824 */ /* 0x000fe400078e0a19 */
[----:B------:R-:W-:-:S06]  /*1190*/  IMAD.IADD R10, R10, 0x1, -R23 ;  /* 0x000000010a0a7824 */ /* 0x000fcc00078e0a17 */
[----:B------:R-:W1:Y:S01]  /*11a0*/  @!P0 LDS R20, [R20+0x1fc] ;  /* 0x0001fc0014148984 */ /* 0x000e620000000800 */
[----:B------:R-:W-:Y:S06]  /*11b0*/  BAR.SYNC.DEFER_BLOCKING 0x0 ;  /* 0x0000000000007b1d */ /* 0x000fec0000010000 */
[----:B------:R-:W-:Y:S04]  /*11c0*/  STS [R8+0x4], R21 ;  /* 0x0000041508007388 */ /* 0x000fe80000000800 */
[----:B------:R-:W-:Y:S04]  /*11d0*/  STS [R8+0x8], R22 ;  /* 0x0000081608007388 */ /* 0x000fe80000000800 */
[----:B------:R-:W-:Y:S01]  /*11e0*/  STS [R8+0xc], R4 ;  /* 0x00000c0408007388 */ /* 0x000fe20000000800 */
[----:B-1----:R-:W-:-:S03]  /*11f0*/  @!P0 IMAD.IADD R19, R19, 0x1, -R20 ;  /* 0x0000000113138824 */ /* 0x002fc600078e0a14 */
[----:B------:R-:W-:Y:S04]  /*1200*/  STS [R8+0x10], R12 ;  /* 0x0000100c08007388 */ /* 0x000fe80000000800 */
[----:B------:R-:W-:Y:S04]  /*1210*/  STS [R8], R19 ;  /* 0x0000001308007388 */ /* 0x000fe80000000800 */
[----:B------:R-:W-:Y:S04]  /*1220*/  STS [R8+0x14], R14 ;  /* 0x0000140e08007388 */ /* 0x000fe80000000800 */
[----:B------:R1:W-:Y:S01]  /*1230*/  STS [R8+0x18], R10 ;  /* 0x0000180a08007388 */ /* 0x0003e20000000800 */
[----:B------:R-:W-:-:S03]  /*1240*/  NOP ;  /* 0x0000000000007918 */ /* 0x000fc60000000000 */
[----:B------:R-:W-:Y:S01]  /*1250*/  LDS R23, [R6] ;  /* 0x0000000006177984 */ /* 0x000fe20000000800 */
[----:B-1----:R-:W-:-:S03]  /*1260*/  IADD3 R10, P0, PT, R2, R5, RZ ;  /* 0x00000005020a7210 */ /* 0x002fc60007f1e0ff */
[----:B------:R-:W-:Y:S01]  /*1270*/  LDS R25, [R6+0x80] ;  /* 0x0000800006197984 */ /* 0x000fe20000000800 */
[----:B0-----:R-:W-:-:S03]  /*1280*/  LEA R2, P6, R10, UR8, 0x2 ;  /* 0x000000080a027c11 */ /* 0x001fc6000f8c10ff */
[----:B------:R-:W-:Y:S01]  /*1290*/  LDS R27, [R6+0x100] ;  /* 0x00010000061b7984 */ /* 0x000fe20000000800 */
[----:B------:R-:W-:-:S03]  /*12a0*/  IMAD.X R3, RZ, RZ, R3, P0 ;  /* 0x000000ffff037224 */ /* 0x000fc600000e0603 */
[----:B------:R-:W-:Y:S02]  /*12b0*/  LDS R19, [R6+0x180] ;  /* 0x0001800006137984 */ /* 0x000fe40000000800 */
[----:B------:R-:W-:Y:S02]  /*12c0*/  LEA.HI.X R3, R10, UR9, R3, 0x2, P6 ;  /* 0x000000090a037c11 */ /* 0x000fe4000b0f1403 */
[----:B------:R-:W-:Y:S04]  /*12d0*/  LDS R21, [R6+0x200] ;  /* 0x0002000006157984 */ /* 0x000fe80000000800 */
[----:B------:R-:W-:Y:S04]  /*12e0*/  LDS R29, [R6+0x280] ;  /* 0x00028000061d7984 */ /* 0x000fe80000000800 */
[----:B------:R-:W-:Y:S04]  /*12f0*/  LDS R4, [R6+0x300] ;  /* 0x0003000006047984 */ /* 0x000fe80000000800 */
[----:B------:R-:W-:Y:S01]  /*1300*/  @!P1 STS [UR4+0xe00], R0 ;  /* 0x000e0000ff009988 */ /* 0x000fe20008000804 */
[----:B------:R-:W-:Y:S06]  /*1310*/  BAR.SYNC.DEFER_BLOCKING 0x0 ;  /* 0x0000000000007b1d */ /* 0x000fec0000010000 */
[----:B------:R-:W0:Y:S02]  /*1320*/  LDS R8, [UR4+0xe00] ;  /* 0x000e0004ff087984 */ /* 0x000e240008000800 */
[----:B0-----:R-:W-:-:S02]  /*1330*/  ISETP.GE.AND P0, PT, R5, R8, PT ;  /* 0x000000080500720c */ /* 0x001fc40003f06270 */
[-C--:B------:R-:W-:Y:S02]  /*1340*/  ISETP.GE.AND P1, PT, R13, R8.reuse, PT ;  /* 0x000000080d00720c */ /* 0x080fe40003f26270 */
[-C--:B------:R-:W-:Y:S02]  /*1350*/  ISETP.GE.AND P3, PT, R15, R8.reuse, PT ;  /* 0x000000080f00720c */ /* 0x080fe40003f66270 */
[-C--:B------:R-:W-:Y:S02]  /*1360*/  ISETP.GE.AND P2, PT, R17, R8.reuse, PT ;  /* 0x000000081100720c */ /* 0x080fe40003f46270 */
[-C--:B------:R-:W-:Y:S02]  /*1370*/  ISETP.GE.AND P4, PT, R9, R8.reuse, PT ;  /* 0x000000080900720c */ /* 0x080fe40003f86270 */
[-C--:B------:R-:W-:Y:S02]  /*1380*/  ISETP.GE.AND P5, PT, R7, R8.reuse, PT ;  /* 0x000000080700720c */ /* 0x080fe40003fa6270 */
[----:B------:R-:W-:Y:S01]  /*1390*/  ISETP.GE.AND P6, PT, R11, R8, PT ;  /* 0x000000080b00720c */ /* 0x000fe20003fc6270 */
[----:B------:R0:W-:Y:S04]  /*13a0*/  @!P0 STG.E desc[UR6][R2.64], R23 ;  /* 0x0000001702008986 */ /* 0x0001e8000c101906 */
[----:B------:R0:W-:Y:S04]  /*13b0*/  @!P1 STG.E desc[UR6][R2.64+0x80], R25 ;  /* 0x0000801902009986 */ /* 0x0001e8000c101906 */
[----:B------:R0:W-:Y:S04]  /*13c0*/  @!P3 STG.E desc[UR6][R2.64+0x100], R27 ;  /* 0x0001001b0200b986 */ /* 0x0001e8000c101906 */
[----:B------:R0:W-:Y:S04]  /*13d0*/  @!P2 STG.E desc[UR6][R2.64+0x180], R19 ;  /* 0x000180130200a986 */ /* 0x0001e8000c101906 */
[----:B------:R0:W-:Y:S04]  /*13e0*/  @!P4 STG.E desc[UR6][R2.64+0x200], R21 ;  /* 0x000200150200c986 */ /* 0x0001e8000c101906 */
[----:B------:R0:W-:Y:S01]  /*13f0*/  @!P5 STG.E desc[UR6][R2.64+0x280], R29 ;  /* 0x0002801d0200d986 */ /* 0x0001e2000c101906 */
[----:B------:R-:W-:Y:S05]  /*1400*/  @P6 EXIT ;  /* 0x000000000000694d */ /* 0x000fea0003800000 */
[----:B------:R-:W-:Y:S01]  /*1410*/  STG.E desc[UR6][R2.64+0x300], R4 ;  /* 0x0003000402007986 */ /* 0x000fe2000c101906 */
[----:B------:R-:W-:Y:S05]  /*1420*/  EXIT ;  /* 0x000000000000794d */ /* 0x000fea0003800000 */
.L_x_2:
[----:B------:R-:W0:Y:S02]  /*1430*/  LDC.64 R2, c[0x0][0x380] ;  /* 0x0000e000ff027b82 */ /* 0x000e240000000a00 */
[----:B0-----:R-:W-:-:S05]  /*1440*/  IMAD.WIDE.U32 R2, R4, 0xe00, R2 ;  /* 0x00000e0004027825 */ /* 0x001fca00078e0002 */
[----:B------:R-:W2:Y:S01]  /*1450*/  LD.E.STRONG.SM R23, desc[UR6][R2.64] ;  /* 0x0000000602177980 */ /* 0x000ea2000c10b900 */
[----:B------:R-:W0:Y:S02]  /*1460*/  S2R R6, SR_TID.X ;  /* 0x0000000000067919 */ /* 0x000e240000002100 */
[C---:B0-----:R-:W-:Y:S02]  /*1470*/  LOP3.LUT R17, R6.reuse, 0x1f, RZ, 0xc0, !PT ;  /* 0x0000001f06117812 */ /* 0x041fe400078ec0ff */
[----:B------:R-:W-:-:S05]  /*1480*/  LOP3.LUT R8, R6, 0x3e0, RZ, 0xc0, !PT ;  /* 0x000003e006087812 */ /* 0x000fca00078ec0ff */
[----:B------:R-:W-:-:S04]  /*1490*/  IMAD R17, R8, 0x7, R17 ;  /* 0x0000000708117824 */ /* 0x000fc800078e0211 */
[C---:B------:R-:W-:Y:S01]  /*14a0*/  VIADD R15, R17.reuse, 0x20 ;  /* 0x00000020110f7836 */ /* 0x040fe20000000000 */
[C---:B------:R-:W-:Y:S01]  /*14b0*/  LEA R18, P1, R17.reuse, R2, 0x2 ;  /* 0x0000000211127211 */ /* 0x040fe200078210ff */
[C---:B------:R-:W-:Y:S01]  /*14c0*/  VIADD R13, R17.reuse, 0x40 ;  /* 0x00000040110d7836 */ /* 0x040fe20000000000 */
[CC--:B------:R-:W-:Y:S01]  /*14d0*/  ISETP.GE.AND P0, PT, R17.reuse, R0.reuse, PT ;  /* 0x000000001100720c */ /* 0x0c0fe20003f06270 */
[C---:B------:R-:W-:Y:S02]  /*14e0*/  VIADD R11, R17.reuse, 0x60 ;  /* 0x00000060110b7836 */ /* 0x040fe40000000000 */
[----:B------:R-:W-:Y:S01]  /*14f0*/  VIADD R9, R17, 0x80 ;  /* 0x0000008011097836 */ /* 0x000fe20000000000 */
[-C--:B------:R-:W-:Y:S01]  /*1500*/  ISETP.GE.AND P2, PT, R13, R0.reuse, PT ;  /* 0x000000000d00720c */ /* 0x080fe20003f46270 */
[----:B------:R-:W-:Y:S01]  /*1510*/  VIADD R7, R17, 0xa0 ;  /* 0x000000a011077836 */ /* 0x000fe20000000000 */
[-C--:B------:R-:W-:Y:S01]  /*1520*/  ISETP.GE.AND P3, PT, R11, R0.reuse, PT ;  /* 0x000000000b00720c */ /* 0x080fe20003f66270 */
[----:B------:R-:W-:Y:S01]  /*1530*/  VIADD R5, R17, 0xc0 ;  /* 0x000000c011057836 */ /* 0x000fe20000000000 */
[-C--:B------:R-:W-:Y:S01]  /*1540*/  ISETP.GE.AND P4, PT, R9, R0.reuse, PT ;  /* 0x000000000900720c */ /* 0x080fe20003f86270 */
[----:B------:R-:W-:Y:S01]  /*1550*/  IMAD.X R19, RZ, RZ, R3, P1 ;  /* 0x000000ffff137224 */ /* 0x000fe200008e0603 */
[-C--:B------:R-:W-:Y:S01]  /*1560*/  ISETP.GE.AND P1, PT, R15, R0.reuse, PT ;  /* 0x000000000f00720c */ /* 0x080fe20003f26270 */
[----:B------:R-:W0:Y:S01]  /*1570*/  S2R R10, SR_LANEID ;  /* 0x00000000000a7919 */ /* 0x000e220000000000 */
[-C--:B------:R-:W-:Y:S01]  /*1580*/  ISETP.GE.AND P5, PT, R7, R0.reuse, PT ;  /* 0x000000000700720c */ /* 0x080fe20003fa6270 */
[----:B------:R-:W1:Y:S01]  /*1590*/  S2UR UR5, SR_CgaCtaId ;  /* 0x00000000000579c3 */ /* 0x000e620000008800 */
[----:B------:R-:W-:Y:S01]  /*15a0*/  ISETP.GE.AND P6, PT, R5, R0, PT ;  /* 0x000000000500720c */ /* 0x000fe20003fc6270 */
[----:B--2---:R-:W-:Y:S01]  /*15b0*/  IMAD.MOV.U32 R21, RZ, RZ, R23 ;  /* 0x000000ffff157224 */ /* 0x004fe200078e0017 */
[----:B------:R-:W-:Y:S01]  /*15c0*/  SHF.R.U32.HI R8, RZ, 0x5, R6 ;  /* 0x00000005ff087819 */ /* 0x000fe20000011606 */
[----:B------:R-:W2:Y:S01]  /*15d0*/  @!P0 LD.E.STRONG.SM R23, desc[UR6][R18.64] ;  /* 0x0000000612178980 */ /* 0x000ea2000c10b900 */
[----:B------:R-:W-:Y:S01]  /*15e0*/  UMOV UR4, 0x400 ;  /* 0x0000040000047882 */ /* 0x000fe20000000000 */
[----:B------:R-:W-:-:S02]  /*15f0*/  IMAD.MOV.U32 R25, RZ, RZ, R21 ;  /* 0x000000ffff197224 */ /* 0x000fc400078e0015 */
[----:B------:R-:W3:Y:S01]  /*1600*/  LDC.64 R2, c[0x0][0x388] ;  /* 0x0000e200ff027b82 */ /* 0x000ee20000000a00 */
[--C-:B------:R-:W-:Y:S02]  /*1610*/  IMAD.MOV.U32 R27, RZ, RZ, R21.reuse ;  /* 0x000000ffff1b7224 */ /* 0x100fe400078e0015 */
[--C-:B------:R-:W-:Y:S02]  /*1620*/  IMAD.MOV.U32 R29, RZ, RZ, R21.reuse ;  /* 0x000000ffff1d7224 */ /* 0x100fe400078e0015 */
[--C-:B------:R-:W-:Y:S01]  /*1630*/  IMAD.MOV.U32 R20, RZ, RZ, R21.reuse ;  /* 0x000000ffff147224 */ /* 0x100fe200078e0015 */
[----:B------:R-:W4:Y:S01]  /*1640*/  @!P1 LD.E.STRONG.SM R25, desc[UR6][R18.64+0x80] ;  /* 0x0000800612199980 */ /* 0x000f22000c10b900 */
[----:B------:R-:W-:-:S03]  /*1650*/  IMAD.MOV.U32 R22, RZ, RZ, R21 ;  /* 0x000000ffff167224 */ /* 0x000fc600078e0015 */
[----:B------:R-:W4:Y:S04]  /*1660*/  @!P2 LD.E.STRONG.SM R27, desc[UR6][R18.64+0x100] ;  /* 0x00010006121ba980 */ /* 0x000f28000c10b900 */
[----:B------:R-:W4:Y:S04]  /*1670*/  @!P3 LD.E.STRONG.SM R29, desc[UR6][R18.64+0x180] ;  /* 0x00018006121db980 */ /* 0x000f28000c10b900 */
[----:B------:R-:W4:Y:S04]  /*1680*/  @!P4 LD.E.STRONG.SM R20, desc[UR6][R18.64+0x200] ;  /* 0x000200061214c980 */ /* 0x000f28000c10b900 */
[----:B------:R-:W4:Y:S04]  /*1690*/  @!P5 LD.E.STRONG.SM R22, desc[UR6][R18.64+0x280] ;  /* 0x000280061216d980 */ /* 0x000f28000c10b900 */
[----:B------:R0:W4:Y:S01]  /*16a0*/  @!P6 LD.E.STRONG.SM R21, desc[UR6][R18.64+0x300] ;  /* 0x000300061215e980 */ /* 0x000122000c10b900 */
[----:B-1----:R-:W-:Y:S01]  /*16b0*/  ULEA UR4, UR5, UR4, 0x18 ;  /* 0x0000000405047291 */ /* 0x002fe2000f8ec0ff */
[----:B0-----:R-:W-:-:S05]  /*16c0*/  IMAD R8, R8, 0xe0, R10 ;  /* 0x000000e008087824 */ /* 0x001fca00078e020a */
[----:B------:R-:W-:-:S05]  /*16d0*/  LEA R8, R8, UR4, 0x2 ;  /* 0x0000000408087c11 */ /* 0x000fca000f8e10ff */
[----:B------:R-:W-:Y:S01]  /*16e0*/  IMAD R19, R10, 0x18, R8 ;  /* 0x000000180a137824 */ /* 0x000fe200078e0208 */
[----:B------:R-:W-:Y:S01]  /*16f0*/  LEA R26, R6, UR4, 0x2 ;  /* 0x00000004061a7c11 */ /* 0x000fe2000f8e10ff */
[----:B---3--:R-:W-:Y:S01]  /*1700*/  IMAD.WIDE.U32 R2, R4, 0x4, R2 ;  /* 0x0000000404027825 */ /* 0x008fe200078e0002 */
[----:B------:R-:W-:Y:S01]  /*1710*/  BSSY.RECONVERGENT B0, `(.L_x_5) ;  /* 0x0000030000007945 */ /* 0x000fe20003800200 */
[----:B--2---:R-:W-:Y:S04]  /*1720*/  STS [R8], R23 ;  /* 0x0000001708007388 */ /* 0x004fe80000000800 */
[----:B----4-:R-:W-:Y:S04]  /*1730*/  STS [R8+0x80], R25 ;  /* 0x0000801908007388 */ /* 0x010fe80000000800 */
[----:B------:R0:W-:Y:S04]  /*1740*/  STS [R8+0x100], R27 ;  /* 0x0001001b08007388 */ /* 0x0001e80000000800 */
[----:B------:R-:W-:Y:S04]  /*1750*/  STS [R8+0x180], R29 ;  /* 0x0001801d08007388 */ /* 0x000fe80000000800 */
        /* <DEDUP_REMOVED lines=8> */
[----:B------:R-:W4:Y:S04]  /*17e0*/  LDS R12, [R19+0xc] ;  /* 0x00000c00130c7984 */ /* 0x000f280000000800 */
[----:B------:R-:W4:Y:S04]  /*17f0*/  LDS R10, [R19+0x10] ;  /* 0x00001000130a7984 */ /* 0x000f280000000800 */
[----:B------:R-:W4:Y:S01]  /*1800*/  LDS R20, [R19+0x14] ;  /* 0x0000140013147984 */ /* 0x000f220000000800 */
[----:B------:R-:W-:Y:S01]  /*1810*/  BAR.SYNC.DEFER_BLOCKING 0x0 ;  /* 0x0000000000007b1d */ /* 0x000fe20000010000 */
[----:B0-----:R-:W-:-:S04]  /*1820*/  IMAD R27, R6, 0x7, RZ ;  /* 0x00000007061b7824 */ /* 0x001fc800078e02ff */
[----:B-1----:R-:W-:-:S05]  /*1830*/  VIADD R21, R27, 0x7 ;  /* 0x000000071b157836 */ /* 0x002fca0000000000 */
[----:B------:R-:W-:Y:S01]  /*1840*/  ISETP.GT.U32.AND P0, PT, R21, R0, PT ;  /* 0x000000001500720c */ /* 0x000fe20003f04070 */
[----:B--2---:R-:W-:Y:S02]  /*1850*/  IMAD.MOV.U32 R25, RZ, RZ, R18 ;  /* 0x000000ffff197224 */ /* 0x004fe400078e0012 */
[----:B---3--:R-:W-:Y:S01]  /*1860*/  IMAD.MOV.U32 R23, RZ, RZ, R16 ;  /* 0x000000ffff177224 */ /* 0x008fe200078e0010 */
[----:B------:R0:W5:Y:S04]  /*1870*/  LDG.E R3, desc[UR6][R2.64] ;  /* 0x0000000602037981 */ /* 0x000168000c1e1900 */
[----:B------:R1:W-:Y:S01]  /*1880*/  STS [R26+0x200], R22 ;  /* 0x000200161a007388 */ /* 0x0003e20000000800 */
[----:B----4-:R-:W-:Y:S02]  /*1890*/  IMAD.MOV.U32 R21, RZ, RZ, R14 ;  /* 0x000000ffff157224 */ /* 0x010fe400078e000e */
[----:B------:R-:W-:-:S02]  /*18a0*/  IMAD.MOV.U32 R29, RZ, RZ, R12 ;  /* 0x000000ffff1d7224 */ /* 0x000fc400078e000c */
[----:B------:R-:W-:Y:S02]  /*18b0*/  IMAD.MOV.U32 R24, RZ, RZ, R10 ;  /* 0x000000ffff187224 */ /* 0x000fe400078e000a */
[----:B0-----:R-:W-:Y:S01]  /*18c0*/  IMAD.MOV.U32 R2, RZ, RZ, R20 ;  /* 0x000000ffff027224 */ /* 0x001fe200078e0014 */
[----:B------:R-:W-:Y:S06]  /*18d0*/  BAR.SYNC.DEFER_BLOCKING 0x0 ;  /* 0x0000000000007b1d */ /* 0x000fec0000010000 */
[----:B-1----:R-:W-:Y:S05]  /*18e0*/  @!P0 BRA `(.L_x_6) ;  /* 0x0000000000488947 */ /* 0x002fea0003800000 */
        /* <DEDUP_REMOVED lines=18> */
.L_x_6:
[----:B------:R-:W-:Y:S05]  /*1a10*/  BSYNC.RECONVERGENT B0 ;  /* 0x0000000000007941 */ /* 0x000fea0003800200 */
.L_x_5:
[----:B------:R-:W-:Y:S01]  /*1a20*/  ISETP.GE.U32.AND P0, PT, R27, R0, PT ;  /* 0x000000001b00720c */ /* 0x000fe20003f06070 */
[----:B------:R-:W-:Y:S01]  /*1a30*/  BSSY.RECONVERGENT B0, `(.L_x_7) ;  /* 0x000000e000007945 */ /* 0x000fe20003800200 */
[----:B------:R-:W-:Y:S01]  /*1a40*/  IMAD.IADD R2, R22, 0x1, -R2 ;  /* 0x0000000116027824 */ /* 0x000fe200078e0a02 */
[----:B------:R-:W-:Y:S01]  /*1a50*/  ISETP.NE.AND P1, PT, R6, RZ, PT ;  /* 0x000000ff0600720c */ /* 0x000fe20003f25270 */
[----:B------:R-:W-:Y:S02]  /*1a60*/  IMAD.IADD R20, R20, 0x1, -R24 ;  /* 0x0000000114147824 */ /* 0x000fe400078e0a18 */
[----:B------:R-:W-:Y:S02]  /*1a70*/  IMAD.IADD R22, R10, 0x1, -R29 ;  /* 0x000000010a167824 */ /* 0x000fe400078e0a1d */
[----:B------:R-:W-:Y:S02]  /*1a80*/  IMAD.IADD R12, R12, 0x1, -R21 ;  /* 0x000000010c0c7824 */ /* 0x000fe400078e0a15 */
[----:B------:R-:W-:-:S02]  /*1a90*/  IMAD.IADD R14, R14, 0x1, -R23 ;  /* 0x000000010e0e7824 */ /* 0x000fc400078e0a17 */
[----:B------:R-:W-:Y:S01]  /*1aa0*/  IMAD.IADD R16, R16, 0x1, -R25 ;  /* 0x0000000110107824 */ /* 0x000fe200078e0a19 */
[----:B------:R-:W-:Y:S06]  /*1ab0*/  @P0 BRA `(.L_x_8) ;  /* 0x0000000000140947 */ /* 0x000fec0003800000 */
[C---:B------:R-:W-:Y:S02]  /*1ac0*/  ISETP.NE.AND P0, PT, R6.reuse, RZ, PT ;  /* 0x000000ff0600720c */ /* 0x040fe40003f05270 */
[----:B------:R-:W-:-:S11]  /*1ad0*/  LEA R21, R6, UR4, 0x2 ;  /* 0x0000000406157c11 */ /* 0x000fd6000f8e10ff */
[----:B------:R-:W0:Y:S01]  /*1ae0*/  @P0 LDS R21, [R21+0x1fc] ;  /* 0x0001fc0015150984 */ /* 0x000e220000000800 */
[----:B-----5:R-:W-:-:S04]  /*1af0*/  @!P0 IMAD.IADD R18, R18, 0x1, -R3 ;  /* 0x0000000112128824 */ /* 0x020fc800078e0a03 */
[----:B0-----:R-:W-:-:S07]  /*1b00*/  @P0 IMAD.IADD R18, R18, 0x1, -R21 ;  /* 0x0000000112120824 */ /* 0x001fce00078e0a15 */
.L_x_8:
[----:B------:R-:W-:Y:S05]  /*1b10*/  BSYNC.RECONVERGENT B0 ;  /* 0x0000000000007941 */ /* 0x000fea0003800200 */
.L_x_7:
[----:B------:R-:W-:Y:S06]  /*1b20*/  BAR.SYNC.DEFER_BLOCKING 0x0 ;  /* 0x0000000000007b1d */ /* 0x000fec0000010000 */
[----:B------:R-:W0:Y:S01]  /*1b30*/  LDCU.64 UR8, c[0x0][0x390] ;  /* 0x00007200ff0877ac */ /* 0x000e220008000a00 */
[----:B------:R-:W-:Y:S04]  /*1b40*/  STS [R19], R18 ;  /* 0x0000001213007388 */ /* 0x000fe80000000800 */
[----:B------:R-:W-:Y:S04]  /*1b50*/  STS [R19+0x4], R16 ;  /* 0x0000041013007388 */ /* 0x000fe80000000800 */
[----:B------:R-:W-:Y:S04]  /*1b60*/  STS [R19+0x8], R14 ;  /* 0x0000080e13007388 */ /* 0x000fe80000000800 */
[----:B------:R-:W-:Y:S04]  /*1b70*/  STS [R19+0xc], R12 ;  /* 0x00000c0c13007388 */ /* 0x000fe80000000800 */
[----:B------:R-:W-:Y:S04]  /*1b80*/  STS [R19+0x10], R22 ;  /* 0x0000101613007388 */ /* 0x000fe80000000800 */
[----:B------:R-:W-:Y:S04]  /*1b90*/  STS [R19+0x14], R20 ;  /* 0x0000141413007388 */ /* 0x000fe80000000800 */
[----:B------:R1:W-:Y:S01]  /*1ba0*/  STS [R19+0x18], R2 ;  /* 0x0000180213007388 */ /* 0x0003e20000000800 */
[----:B------:R-:W-:-:S03]  /*1bb0*/  NOP ;  /* 0x0000000000007918 */ /* 0x000fc60000000000 */
[----:B------:R-:W-:Y:S01]  /*1bc0*/  LDS R21, [R8] ;  /* 0x0000000008157984 */ /* 0x000fe20000000800 */
[----:B-1---5:R-:W-:-:S03]  /*1bd0*/  IMAD.WIDE.U32 R2, R4, 0x380, RZ ;  /* 0x0000038004027825 */ /* 0x022fc600078e00ff */
[----:B------:R-:W-:Y:S04]  /*1be0*/  LDS R23, [R8+0x80] ;  /* 0x0000800008177984 */ /* 0x000fe80000000800 */
[----:B------:R-:W-:Y:S01]  /*1bf0*/  LDS R25, [R8+0x100] ;  /* 0x0001000008197984 */ /* 0x000fe20000000800 */
[----:B------:R-:W-:-:S03]  /*1c00*/  IADD3 R4, P0, PT, R2, R17, RZ ;  /* 0x0000001102047210 */ /* 0x000fc60007f1e0ff */
[----:B------:R-:W-:Y:S01]  /*1c10*/  LDS R27, [R8+0x180] ;  /* 0x00018000081b7984 */ /* 0x000fe20000000800 */
[C---:B0-----:R-:W-:Y:S01]  /*1c20*/  LEA R2, P6, R4.reuse, UR8, 0x2 ;  /* 0x0000000804027c11 */ /* 0x041fe2000f8c10ff */
[----:B------:R-:W-:Y:S02]  /*1c30*/  IMAD.X R3, RZ, RZ, R3, P0 ;  /* 0x000000ffff037224 */ /* 0x000fe400000e0603 */
[----:B------:R-:W-:Y:S03]  /*1c40*/  LDS R29, [R8+0x200] ;  /* 0x00020000081d7984 */ /* 0x000fe60000000800 */
[----:B------:R-:W-:Y:S01]  /*1c50*/  LEA.HI.X R3, R4, UR9, R3, 0x2, P6 ;  /* 0x0000000904037c11 */ /* 0x000fe2000b0f1403 */
        /* <DEDUP_REMOVED lines=21> */
.L_x_9:
[----:B------:R-:W-:-:S00]  /*1db0*/  BRA `(.L_x_9) ;  /* 0xfffffffc00fc7947 */ /* 0x000fc0000383ffff */
[----:B------:R-:W-:-:S00]  /*1dc0*/  NOP ;  /* 0x0000000000007918 */ /* 0x000fc00000000000 */
        /* <DEDUP_REMOVED lines=11> */
.L_x_295:


//--------------------- .text._ZN3cub18CUB_300001_SM_10006detail19adjacent_difference34DeviceAdjacentDifferenceInitKernelINS2_19AgentDifferenceInitIPjjlLb1EEES5_jlEEvT0_PT1_T2_i --------------------------
	.section	.text._ZN3cub18CUB_300001_SM_10006detail19adjacent_difference34DeviceAdjacentDifferenceInitKernelINS2_19AgentDifferenceInitIPjjlLb1EEES5_jlEEvT0_PT1_T2_i,"ax",@progbits
	.align	128
        .global         _ZN3cub18CUB_300001_SM_10006detail19adjacent_difference34DeviceAdjacentDifferenceInitKernelINS2_19AgentDifferenceInitIPjjlLb1EEES5_jlEEvT0_PT1_T2_i
        .type           _ZN3cub18CUB_300001_SM_10006detail19adjacent_difference34DeviceAdjacentDifferenceInitKernelINS2_19AgentDifferenceInitIPjjlLb1EEES5_jlEEvT0_PT1_T2_i,@function
        .size           _ZN3cub18CUB_300001_SM_10006detail19adjacent_difference34DeviceAdjacentDifferenceInitKernelINS2_19AgentDifferenceInitIPjjlLb1EEES5_jlEEvT0_PT1_T2_i,(.L_x_296 - _ZN3cub18CUB_300001_SM_10006detail19adjacent_difference34DeviceAdjacentDifferenceInitKernelINS2_19AgentDifferenceInitIPjjlLb1EEES5_jlEEvT0_PT1_T2_i)
        .other          _ZN3cub18CUB_300001_SM_10006detail19adjacent_difference34DeviceAdjacentDifferenceInitKernelINS2_19AgentDifferenceInitIPjjlLb1EEES5_jlEEvT0_PT1_T2_i,@"STO_CUDA_ENTRY STV_DEFAULT"
_ZN3cub18CUB_300001_SM_10006detail19adjacent_difference34DeviceAdjacentDifferenceInitKernelINS2_19AgentDifferenceInitIPjjlLb1EEES5_jlEEvT0_PT1_T2_i:
.text._ZN3cub18CUB_300001_SM_10006detail19adjacent_difference34DeviceAdjacentDifferenceInitKernelINS2_19AgentDifferenceInitIPjjlLb1EEES5_jlEEvT0_PT1_T2_i:
[----:B------:R-:W-:Y:S01]  /*0000*/  LDC R1, c[0x0][0x37c] ;  /* 0x0000df00ff017b82 */ /* 0x000fe20000000800 */
[----:B------:R-:W0:Y:S07]  /*0010*/  S2R R3, SR_TID.X ;  /* 0x0000000000037919 */ /* 0x000e2e0000002100 */
[----:B------:R-:W0:Y:S01]  /*0020*/  S2UR UR4, SR_CTAID.X ;  /* 0x00000000000479c3 */ /* 0x000e220000002500 */
[----:B------:R-:W1:Y:S01]  /*0030*/  LDCU UR5, c[0x0][0x398] ;  /* 0x00007300ff0577ac */ /* 0x000e620008000800 */
[----:B------:R-:W2:Y:S06]  /*0040*/  LDCU.64 UR6, c[0x0][0x390] ;  /* 0x00007200ff0677ac */ /* 0x000eac0008000a00 */
[----:B------:R-:W0:Y:S02]  /*0050*/  LDC R0, c[0x0][0x360] ;  /* 0x0000d800ff007b82 */ /* 0x000e240000000800 */
[----:B0-----:R-:W-:-:S04]  /*0060*/  IMAD R0, R0, UR4, R3 ;  /* 0x0000000400007c24 */ /* 0x001fc8000f8e0203 */
[C---:B-1----:R-:W-:Y:S01]  /*0070*/  IMAD.WIDE R6, R0.reuse, UR5, RZ ;  /* 0x0000000500067c25 */ /* 0x042fe2000f8e02ff */
[----:B--2---:R-:W-:Y:S02]  /*0080*/  ISETP.GE.U32.AND P0, PT, R0, UR6, PT ;  /* 0x0000000600007c0c */ /* 0x004fe4000bf06070 */
[----:B------:R-:W-:Y:S02]  /*0090*/  SHF.R.S32.HI R5, RZ, 0x1f, R0 ;  /* 0x0000001fff057819 */ /* 0x000fe40000011400 */
[----:B------:R-:W-:-:S04]  /*00a0*/  ISETP.GE.U32.AND P1, PT, R6, 0x1, PT ;  /* 0x000000010600780c */ /* 0x000fc80003f26070 */
[----:B------:R-:W-:-:S04]  /*00b0*/  ISETP.GE.AND.EX P1, PT, R7, RZ, PT, P1 ;  /* 0x000000ff0700720c */ /* 0x000fc80003f26310 */
[----:B------:R-:W-:-:S13]  /*00c0*/  ISETP.GE.OR.EX P0, PT, R5, UR7, !P1, P0 ;  /* 0x0000000705007c0c */ /* 0x000fda000cf06700 */
[----:B------:R-:W-:Y:S05]  /*00d0*/  @P0 EXIT ;  /* 0x000000000000094d */ /* 0x000fea0003800000 */
[----:B------:R-:W0:Y:S01]  /*00e0*/  LDCU.128 UR8, c[0x0][0x380] ;  /* 0x00007000ff0877ac */ /* 0x000e220008000c00 */
[----:B------:R-:W1:Y:S01]  /*00f0*/  LDCU.64 UR4, c[0x0][0x358] ;  /* 0x00006b00ff0477ac */ /* 0x000e620008000a00 */
[----:B0-----:R-:W-:-:S04]  /*0100*/  LEA R2, P0, R6, UR8, 0x2 ;  /* 0x0000000806027c11 */ /* 0x001fc8000f8010ff */
[----:B------:R-:W-:-:S06]  /*0110*/  LEA.HI.X R3, R6, UR9, R7, 0x2, P0 ;  /* 0x0000000906037c11 */ /* 0x000fcc00080f1407 */
[----:B-1----:R-:W2:Y:S01]  /*0120*/  LDG.E R3, desc[UR4][R2.64+-0x4] ;  /* 0xfffffc0402037981 */ /* 0x002ea2000c1e1900 */
[----:B------:R-:W-:-:S04]  /*0130*/  LEA R4, P0, R0, UR10, 0x2 ;  /* 0x0000000a00047c11 */ /* 0x000fc8000f8010ff */
[----:B------:R-:W-:-:S05]  /*0140*/  LEA.HI.X R5, R0, UR11, R5, 0x2, P0 ;  /* 0x0000000b00057c11 */ /* 0x000fca00080f1405 */
[----:B--2---:R-:W-:Y:S01]  /*0150*/  STG.E desc[UR4][R4.64], R3 ;  /* 0x0000000304007986 */ /* 0x004fe2000c101904 */
[----:B------:R-:W-:Y:S05]  /*0160*/  EXIT ;  /* 0x000000000000794d */ /* 0x000fea0003800000 */
.L_x_10:
        /* <DEDUP_REMOVED lines=9> */
.L_x_296:


//--------------------- .text._ZN3cub18CUB_300001_SM_10006detail19adjacent_difference40DeviceAdjacentDifferenceDifferenceKernelINS2_10policy_hubIPjLb1EE9Policy500ES5_S5_N4cuda3std3__45minusIjEEijLb1ELb1EEEvT0_PT4_T1_T2_T3_ --------------------------
	.section	.text._ZN3cub18CUB_300001_SM_10006detail19adjacent_difference40DeviceAdjacentDifferenceDifferenceKernelINS2_10policy_hubIPjLb1EE9Policy500ES5_S5_N4cuda3std3__45minusIjEEijLb1ELb1EEEvT0_PT4_T1_T2_T3_,"ax",@progbits
	.align	128
        .global         _ZN3cub18CUB_300001_SM_10006detail19adjacent_difference40DeviceAdjacentDifferenceDifferenceKernelINS2_10policy_hubIPjLb1EE9Policy500ES5_S5_N4cuda3std3__45minusIjEEijLb1ELb1EEEvT0_PT4_T1_T2_T3_
        .type           _ZN3cub18CUB_300001_SM_10006detail19adjacent_difference40DeviceAdjacentDifferenceDifferenceKernelINS2_10policy_hubIPjLb1EE9Policy500ES5_S5_N4cuda3std3__45minusIjEEijLb1ELb1EEEvT0_PT4_T1_T2_T3_,@function
        .size           _ZN3cub18CUB_300001_SM_10006detail19adjacent_difference40DeviceAdjacentDifferenceDifferenceKernelINS2_10policy_hubIPjLb1EE9Policy500ES5_S5_N4cuda3std3__45minusIjEEijLb1ELb1EEEvT0_PT4_T1_T2_T3_,(.L_x_297 - _ZN3cub18CUB_300001_SM_10006detail19adjacent_difference40DeviceAdjacentDifferenceDifferenceKernelINS2_10policy_hubIPjLb1EE9Policy500ES5_S5_N4cuda3std3__45minusIjEEijLb1ELb1EEEvT0_PT4_T1_T2_T3_)
        .other          _ZN3cub18CUB_300001_SM_10006detail19adjacent_difference40DeviceAdjacentDifferenceDifferenceKernelINS2_10policy_hubIPjLb1EE9Policy500ES5_S5_N4cuda3std3__45minusIjEEijLb1ELb1EEEvT0_PT4_T1_T2_T3_,@"STO_CUDA_ENTRY STV_DEFAULT"
_ZN3cub18CUB_300001_SM_10006detail19adjacent_difference40DeviceAdjacentDifferenceDifferenceKernelINS2_10policy_hubIPjLb1EE9Policy500ES5_S5_N4cuda3std3__45minusIjEEijLb1ELb1EEEvT0_PT4_T1_T2_T3_:
.text._ZN3cub18CUB_300001_SM_10006detail19adjacent_difference40DeviceAdjacentDifferenceDifferenceKernelINS2_10policy_hubIPjLb1EE9Policy500ES5_S5_N4cuda3std3__45minusIjEEijLb1ELb1EEEvT0_PT4_T1_T2_T3_:
[----:B------:R-:W-:Y:S01]  /*0000*/  LDC R1, c[0x0][0x37c] ;  /* 0x0000df00ff017b82 */ /* 0x000fe20000000800 */
[----:B------:R-:W0:Y:S01]  /*0010*/  S2R R19, SR_CTAID.X ;  /* 0x0000000000137919 */ /* 0x000e220000002500 */
[----:B------:R-:W1:Y:S01]  /*0020*/  LDCU UR4, c[0x0][0x39c] ;  /* 0x00007380ff0477ac */ /* 0x000e620008000800 */
[----:B------:R-:W2:Y:S01]  /*0030*/  LDCU.64 UR6, c[0x0][0x358] ;  /* 0x00006b00ff0677ac */ /* 0x000ea20008000a00 */
[----:B0-----:R-:W-:-:S05]  /*0040*/  IMAD R2, R19, 0x380, RZ ;  /* 0x0000038013027824 */ /* 0x001fca00078e02ff */
[----:B-1----:R-:W-:-:S04]  /*0050*/  IADD3 R0, PT, PT, -R2, UR4, RZ ;  /* 0x0000000402007c10 */ /* 0x002fc8000fffe1ff */
[----:B------:R-:W-:-:S13]  /*0060*/  ISETP.GE.AND P0, PT, R0, 0x381, PT ;  /* 0x000003810000780c */ /* 0x000fda0003f06270 */
[----:B--2---:R-:W-:Y:S05]  /*0070*/  @!P0 BRA `(.L_x_11) ;  /* 0x0000000800748947 */ /* 0x004fea0003800000 */
[----:B------:R-:W-:-:S13]  /*0080*/  ISETP.NE.AND P0, PT, R19, RZ, PT ;  /* 0x000000ff1300720c */ /* 0x000fda0003f05270 */
[----:B------:R-:W-:Y:S05]  /*0090*/  @P0 BRA `(.L_x_12) ;  /* 0x0000000400300947 */ /* 0x000fea0003800000 */
[----:B------:R-:W0:Y:S01]  /*00a0*/  S2R R12, SR_TID.X ;  /* 0x00000000000c7919 */ /* 0x000e220000002100 */
[----:B------:R-:W1:Y:S01]  /*00b0*/  LDC.64 R4, c[0x0][0x380] ;  /* 0x0000e000ff047b82 */ /* 0x000e620000000a00 */
[C---:B0-----:R-:W-:Y:S02]  /*00c0*/  LOP3.LUT R3, R12.reuse, 0x1f, RZ, 0xc0, !PT ;  /* 0x0000001f0c037812 */ /* 0x041fe400078ec0ff */
[----:B------:R-:W-:-:S03]  /*00d0*/  LOP3.LUT R0, R12, 0x3e0, RZ, 0xc0, !PT ;  /* 0x000003e00c007812 */ /* 0x000fc600078ec0ff */
[----:B------:R-:W-:-:S04]  /*00e0*/  IMAD.IADD R3, R2, 0x1, R3 ;  /* 0x0000000102037824 */ /* 0x000fc800078e0203 */
[----:B------:R-:W-:-:S04]  /*00f0*/  IMAD R0, R0, 0x7, R3 ;  /* 0x0000000700007824 */ /* 0x000fc800078e0203 */
[----:B-1----:R-:W-:-:S05]  /*0100*/  IMAD.WIDE.U32 R4, R0, 0x4, R4 ;  /* 0x0000000400047825 */ /* 0x002fca00078e0004 */
        /* <DEDUP_REMOVED lines=27> */
[----:B------:R-:W0:Y:S04]  /*02c0*/  LDS R4, [R6+0x4] ;  /* 0x0000040006047984 */ /* 0x000e280000000800 */
[----:B------:R-:W1:Y:S04]  /*02d0*/  LDS R5, [R6+0x8] ;  /* 0x0000080006057984 */ /* 0x000e680000000800 */
[----:B------:R-:W2:Y:S04]  /*02e0*/  LDS R8, [R6+0xc] ;  /* 0x00000c0006087984 */ /* 0x000ea80000000800 */
[----:B------:R-:W3:Y:S04]  /*02f0*/  LDS R7, [R6+0x10] ;  /* 0x0000100006077984 */ /* 0x000ee80000000800 */
[----:B------:R-:W4:Y:S01]  /*0300*/  LDS R10, [R6+0x14] ;  /* 0x00001400060a7984 */ /* 0x000f220000000800 */
[----:B------:R-:W-:Y:S01]  /*0310*/  BAR.SYNC.DEFER_BLOCKING 0x0 ;  /* 0x0000000000007b1d */ /* 0x000fe20000010000 */
[----:B0-----:R-:W-:-:S05]  /*0320*/  IADD3 R15, PT, PT, -R3, R4, RZ ;  /* 0x00000004030f7210 */ /* 0x001fca0007ffe1ff */
[----:B------:R-:W-:Y:S01]  /*0330*/  STS [R12+0x200], R19 ;  /* 0x000200130c007388 */ /* 0x000fe20000000800 */
[----:B-1----:R-:W-:Y:S01]  /*0340*/  IMAD.IADD R13, R5, 0x1, -R4 ;  /* 0x00000001050d7824 */ /* 0x002fe200078e0a04 */
[----:B------:R-:W-:Y:S01]  /*0350*/  BAR.SYNC.DEFER_BLOCKING 0x0 ;  /* 0x0000000000007b1d */ /* 0x000fe20000010000 */
[----:B--2---:R-:W-:Y:S02]  /*0360*/  IMAD.IADD R11, R8, 0x1, -R5 ;  /* 0x00000001080b7824 */ /* 0x004fe400078e0a05 */
[----:B---3--:R-:W-:Y:S02]  /*0370*/  IMAD.IADD R9, R7, 0x1, -R8 ;  /* 0x0000000107097824 */ /* 0x008fe400078e0a08 */
[----:B----4-:R-:W-:Y:S02]  /*0380*/  IMAD.IADD R5, R10, 0x1, -R7 ;  /* 0x000000010a057824 */ /* 0x010fe400078e0a07 */
[----:B------:R-:W-:Y:S01]  /*0390*/  IMAD.IADD R7, R19, 0x1, -R10 ;  /* 0x0000000113077824 */ /* 0x000fe200078e0a0a */
[----:B------:R-:W0:Y:S01]  /*03a0*/  @P0 LDS R14, [R12+0x1fc] ;  /* 0x0001fc000c0e0984 */ /* 0x000e220000000800 */
[----:B------:R-:W-:Y:S06]  /*03b0*/  BAR.SYNC.DEFER_BLOCKING 0x0 ;  /* 0x0000000000007b1d */ /* 0x000fec0000010000 */
[----:B------:R-:W-:Y:S04]  /*03c0*/  STS [R6+0x8], R13 ;  /* 0x0000080d06007388 */ /* 0x000fe80000000800 */
[----:B------:R-:W-:Y:S04]  /*03d0*/  STS [R6+0xc], R11 ;  /* 0x00000c0b06007388 */ /* 0x000fe80000000800 */
[----:B------:R-:W-:Y:S01]  /*03e0*/  STS [R6+0x10], R9 ;  /* 0x0000100906007388 */ /* 0x000fe20000000800 */
[----:B0-----:R-:W-:-:S03]  /*03f0*/  @P0 IMAD.IADD R3, R3, 0x1, -R14 ;  /* 0x0000000103030824 */ /* 0x001fc600078e0a0e */
[----:B------:R0:W-:Y:S04]  /*0400*/  STS [R6+0x14], R5 ;  /* 0x0000140506007388 */ /* 0x0001e80000000800 */
[----:B------:R-:W-:Y:S04]  /*0410*/  STS [R6], R3 ;  /* 0x0000000306007388 */ /* 0x000fe80000000800 */
[----:B------:R-:W-:Y:S01]  /*0420*/  STS [R6+0x4], R15 ;  /* 0x0000040f06007388 */ /* 0x000fe20000000800 */
[----:B0-----:R-:W0:Y:S03]  /*0430*/  LDC.64 R4, c[0x0][0x390] ;  /* 0x0000e400ff047b82 */ /* 0x001e260000000a00 */
[----:B------:R-:W-:Y:S01]  /*0440*/  STS [R6+0x18], R7 ;  /* 0x0000180706007388 */ /* 0x000fe20000000800 */
[----:B------:R-:W-:-:S03]  /*0450*/  NOP ;  /* 0x0000000000007918 */ /* 0x000fc60000000000 */
[----:B------:R-:W1:Y:S04]  /*0460*/  LDS R17, [R2] ;  /* 0x0000000002117984 */ /* 0x000e680000000800 */
[----:B------:R-:W2:Y:S04]  /*0470*/  LDS R19, [R2+0x80] ;  /* 0x0000800002137984 */ /* 0x000ea80000000800 */
[----:B------:R-:W3:Y:S04]  /*0480*/  LDS R21, [R2+0x100] ;  /* 0x0001000002157984 */ /* 0x000ee80000000800 */
[----:B------:R-:W4:Y:S01]  /*0490*/  LDS R13, [R2+0x180] ;  /* 0x00018000020d7984 */ /* 0x000f220000000800 */
[----:B0-----:R-:W-:-:S03]  /*04a0*/  IMAD.WIDE.U32 R4, R0, 0x4, R4 ;  /* 0x0000000400047825 */ /* 0x001fc600078e0004 */
[----:B------:R-:W0:Y:S04]  /*04b0*/  LDS R11, [R2+0x200] ;  /* 0x00020000020b7984 */ /* 0x000e280000000800 */
[----:B------:R-:W5:Y:S04]  /*04c0*/  LDS R9, [R2+0x280] ;  /* 0x0002800002097984 */ /* 0x000f680000000800 */
[----:B------:R-:W5:Y:S04]  /*04d0*/  LDS R23, [R2+0x300] ;  /* 0x0003000002177984 */ /* 0x000f680000000800 */
[----:B-1----:R-:W-:Y:S04]  /*04e0*/  STG.E desc[UR6][R4.64], R17 ;  /* 0x0000001104007986 */ /* 0x002fe8000c101906 */
[----:B--2---:R-:W-:Y:S04]  /*04f0*/  STG.E desc[UR6][R4.64+0x80], R19 ;  /* 0x0000801304007986 */ /* 0x004fe8000c101906 */
[----:B---3--:R-:W-:Y:S04]  /*0500*/  STG.E desc[UR6][R4.64+0x100], R21 ;  /* 0x0001001504007986 */ /* 0x008fe8000c101906 */
[----:B----4-:R-:W-:Y:S04]  /*0510*/  STG.E desc[UR6][R4.64+0x180], R13 ;  /* 0x0001800d04007986 */ /* 0x010fe8000c101906 */
[----:B0-----:R-:W-:Y:S04]  /*0520*/  STG.E desc[UR6][R4.64+0x200], R11 ;  /* 0x0002000b04007986 */ /* 0x001fe8000c101906 */
[----:B-----5:R-:W-:Y:S04]  /*0530*/  STG.E desc[UR6][R4.64+0x280], R9 ;  /* 0x0002800904007986 */ /* 0x020fe8000c101906 */
[----:B------:R-:W-:Y:S01]  /*0540*/  STG.E desc[UR6][R4.64+0x300], R23 ;  /* 0x0003001704007986 */ /* 0x000fe2000c101906 */
[----:B------:R-:W-:Y:S05]  /*0550*/  EXIT ;  /* 0x000000000000794d */ /* 0x000fea0003800000 */
.L_x_12:
[----:B------:R-:W0:Y:S01]  /*0560*/  S2R R3, SR_TID.X ;  /* 0x0000000000037919 */ /* 0x000e220000002100 */
[----:B------:R-:W1:Y:S01]  /*0570*/  LDC.64 R4, c[0x0][0x380] ;  /* 0x0000e000ff047b82 */ /* 0x000e620000000a00 */
[C---:B0-----:R-:W-:Y:S02]  /*0580*/  LOP3.LUT R7, R3.reuse, 0x1f, RZ, 0xc0, !PT ;  /* 0x0000001f03077812 */ /* 0x041fe400078ec0ff */
[----:B------:R-:W-:-:S03]  /*0590*/  LOP3.LUT R0, R3, 0x3e0, RZ, 0xc0, !PT ;  /* 0x000003e003007812 */ /* 0x000fc600078ec0ff */
[----:B------:R-:W-:-:S04]  /*05a0*/  IMAD.IADD R7, R2, 0x1, R7 ;  /* 0x0000000102077824 */ /* 0x000fc800078e0207 */
[----:B------:R-:W-:-:S04]  /*05b0*/  IMAD R0, R0, 0x7, R7 ;  /* 0x0000000700007824 */ /* 0x000fc800078e0207 */
[----:B-1----:R-:W-:Y:S01]  /*05c0*/  IMAD.WIDE.U32 R6, R0, 0x4, R4 ;  /* 0x0000000400067825 */ /* 0x002fe200078e0004 */
[----:B------:R-:W0:Y:S01]  /*05d0*/  S2R R25, SR_LANEID ;  /* 0x0000000000197919 */ /* 0x000e220000000000 */
[----:B------:R-:W1:Y:S03]  /*05e0*/  S2UR UR5, SR_CgaCtaId ;  /* 0x00000000000579c3 */ /* 0x000e660000008800 */
[----:B------:R-:W2:Y:S04]  /*05f0*/  LD.E.STRONG.SM R9, desc[UR6][R6.64] ;  /* 0x0000000606097980 */ /* 0x000ea8000c10b900 */
[----:B------:R-:W3:Y:S01]  /*0600*/  LD.E.STRONG.SM R11, desc[UR6][R6.64+0x80] ;  /* 0x00008006060b7980 */ /* 0x000ee2000c10b900 */
[----:B------:R-:W-:Y:S01]  /*0610*/  SHF.R.U32.HI R2, RZ, 0x5, R3 ;  /* 0x00000005ff027819 */ /* 0x000fe20000011603 */
[----:B------:R-:W-:Y:S01]  /*0620*/  UMOV UR4, 0x400 ;  /* 0x0000040000047882 */ /* 0x000fe20000000000 */
[----:B------:R-:W4:Y:S01]  /*0630*/  LDC.64 R4, c[0x0][0x388] ;  /* 0x0000e200ff047b82 */ /* 0x000f220000000a00 */
[----:B------:R-:W5:Y:S04]  /*0640*/  LD.E.STRONG.SM R13, desc[UR6][R6.64+0x100] ;  /* 0x00010006060d7980 */ /* 0x000f68000c10b900 */
[----:B------:R-:W5:Y:S04]  /*0650*/  LD.E.STRONG.SM R15, desc[UR6][R6.64+0x180] ;  /* 0x00018006060f7980 */ /* 0x000f68000c10b900 */
[----:B------:R-:W5:Y:S04]  /*0660*/  LD.E.STRONG.SM R17, desc[UR6][R6.64+0x200] ;  /* 0x0002000606117980 */ /* 0x000f68000c10b900 */
[----:B------:R-:W5:Y:S04]  /*0670*/  LD.E.STRONG.SM R21, desc[UR6][R6.64+0x280] ;  /* 0x0002800606157980 */ /* 0x000f68000c10b900 */
[----:B------:R-:W5:Y:S01]  /*0680*/  LD.E.STRONG.SM R23, desc[UR6][R6.64+0x300] ;  /* 0x0003000606177980 */ /* 0x000f62000c10b900 */
[----:B-1----:R-:W-:Y:S01]  /*0690*/  ULEA UR4, UR5, UR4, 0x18 ;  /* 0x0000000405047291 */ /* 0x002fe2000f8ec0ff */
[----:B0-----:R-:W-:-:S02]  /*06a0*/  IMAD R2, R2, 0xe0, R25 ;  /* 0x000000e002027824 */ /* 0x001fc400078e0219 */
[----:B----4-:R-:W-:-:S03]  /*06b0*/  IMAD.WIDE.U32 R4, R19, 0x4, R4 ;  /* 0x0000000413047825 */ /* 0x010fc600078e0004 */
[----:B------:R-:W-:-:S05]  /*06c0*/  LEA R2, R2, UR4, 0x2 ;  /* 0x0000000402027c11 */ /* 0x000fca000f8e10ff */
[----:B------:R-:W-:Y:S01]  /*06d0*/  IMAD R14, R25, 0x18, R2 ;  /* 0x00000018190e7824 */ /* 0x000fe200078e0202 */
[----:B--2---:R-:W-:Y:S04]  /*06e0*/  STS [R2], R9 ;  /* 0x0000000902007388 */ /* 0x004fe80000000800 */
[----:B---3--:R-:W-:Y:S04]  /*06f0*/  STS [R2+0x80], R11 ;  /* 0x0000800b02007388 */ /* 0x008fe80000000800 */
[----:B-----5:R0:W-:Y:S04]  /*0700*/  STS [R2+0x100], R13 ;  /* 0x0001000d02007388 */ /* 0x0201e80000000800 */
[----:B------:R1:W-:Y:S04]  /*0710*/  STS [R2+0x180], R15 ;  /* 0x0001800f02007388 */ /* 0x0003e80000000800 */
[----:B------:R-:W-:Y:S04]  /*0720*/  STS [R2+0x200], R17 ;  /* 0x0002001102007388 */ /* 0x000fe80000000800 */
[----:B------:R-:W-:Y:S04]  /*0730*/  STS [R2+0x280], R21 ;  /* 0x0002801502007388 */ /* 0x000fe80000000800 */
[----:B------:R-:W-:Y:S01]  /*0740*/  STS [R2+0x300], R23 ;  /* 0x0003001702007388 */ /* 0x000fe20000000800 */
[----:B------:R-:W-:-:S03]  /*0750*/  NOP ;  /* 0x0000000000007918 */ /* 0x000fc60000000000 */
[----:B------:R-:W-:Y:S04]  /*0760*/  LDS R6, [R14] ;  /* 0x000000000e067984 */ /* 0x000fe80000000800 */
[----:B------:R-:W2:Y:S04]  /*0770*/  LDS R7, [R14+0x4] ;  /* 0x000004000e077984 */ /* 0x000ea80000000800 */
[----:B------:R-:W3:Y:S04]  /*0780*/  LDS R8, [R14+0x8] ;  /* 0x000008000e087984 */ /* 0x000ee80000000800 */
[----:B------:R-:W4:Y:S04]  /*0790*/  LDS R9, [R14+0xc] ;  /* 0x00000c000e097984 */ /* 0x000f280000000800 */
[----:B------:R-:W5:Y:S04]  /*07a0*/  LDS R10, [R14+0x10] ;  /* 0x000010000e0a7984 */ /* 0x000f680000000800 */
[----:B------:R-:W5:Y:S04]  /*07b0*/  LDS R11, [R14+0x14] ;  /* 0x000014000e0b7984 */ /* 0x000f680000000800 */
[----:B------:R-:W5:Y:S01]  /*07c0*/  LDS R12, [R14+0x18] ;  /* 0x000018000e0c7984 */ /* 0x000f620000000800 */
[----:B------:R-:W-:Y:S06]  /*07d0*/  BAR.SYNC.DEFER_BLOCKING 0x0 ;  /* 0x0000000000007b1d */ /* 0x000fec0000010000 */
[----:B0-----:R0:W5:Y:S01]  /*07e0*/  LDG.E R13, desc[UR6][R4.64] ;  /* 0x00000006040d7981 */ /* 0x001162000c1e1900 */
[----:B-1----:R-:W-:-:S02]  /*07f0*/  LEA R15, R3, UR4, 0x2 ;  /* 0x00000004030f7c11 */ /* 0x002fc4000f8e10ff */
[----:B------:R-:W-:Y:S01]  /*0800*/  ISETP.NE.AND P0, PT, R3, RZ, PT ;  /* 0x000000ff0300720c */ /* 0x000fe20003f05270 */
[----:B--2---:R-:W-:Y:S02]  /*0810*/  IMAD.IADD R3, R7, 0x1, -R6 ;  /* 0x0000000107037824 */ /* 0x004fe400078e0a06 */
[----:B---3--:R-:W-:Y:S02]  /*0820*/  IMAD.IADD R7, R8, 0x1, -R7 ;  /* 0x0000000108077824 */ /* 0x008fe400078e0a07 */
[C---:B----4-:R-:W-:Y:S01]  /*0830*/  IMAD.IADD R8, R9.reuse, 0x1, -R8 ;  /* 0x0000000109087824 */ /* 0x050fe200078e0a08 */
[----:B-----5:R-:W-:Y:S01]  /*0840*/  IADD3 R9, PT, PT, -R9, R10, RZ ;  /* 0x0000000a09097210 */ /* 0x020fe20007ffe1ff */
[----:B------:R-:W-:Y:S01]  /*0850*/  IMAD.IADD R10, R11, 0x1, -R10 ;  /* 0x000000010b0a7824 */ /* 0x000fe200078e0a0a */
[----:B0-----:R-:W0:Y:S01]  /*0860*/  LDC.64 R4, c[0x0][0x390] ;  /* 0x0000e400ff047b82 */ /* 0x001e220000000a00 */
[----:B------:R-:W-:Y:S01]  /*0870*/  STS [R15+0x200], R12 ;  /* 0x0002000c0f007388 */ /* 0x000fe20000000800 */
[----:B------:R-:W-:-:S06]  /*0880*/  IMAD.IADD R11, R12, 0x1, -R11 ;  /* 0x000000010c0b7824 */ /* 0x000fcc00078e0a0b */
[----:B------:R-:W-:Y:S01]  /*0890*/  BAR.SYNC.DEFER_BLOCKING 0x0 ;  /* 0x0000000000007b1d */ /* 0x000fe20000010000 */
[----:B0-----:R-:W-:-:S05]  /*08a0*/  IMAD.WIDE.U32 R4, R0, 0x4, R4 ;  /* 0x0000000400047825 */ /* 0x001fca00078e0004 */
[----:B------:R-:W0:Y:S02]  /*08b0*/  @P0 LDS R13, [R15+0x1fc] ;  /* 0x0001fc000f0d0984 */ /* 0x000e240000000800 */
[----:B------:R-:W-:Y:S06]  /*08c0*/  BAR.SYNC.DEFER_BLOCKING 0x0 ;  /* 0x0000000000007b1d */ /* 0x000fec0000010000 */
[----:B------:R-:W-:Y:S04]  /*08d0*/  STS [R14+0x4], R3 ;  /* 0x000004030e007388 */ /* 0x000fe80000000800 */
[----:B------:R-:W-:Y:S04]  /*08e0*/  STS [R14+0x8], R7 ;  /* 0x000008070e007388 */ /* 0x000fe80000000800 */
[----:B------:R-:W-:Y:S01]  /*08f0*/  STS [R14+0xc], R8 ;  /* 0x00000c080e007388 */ /* 0x000fe20000000800 */
[----:B0-----:R-:W-:-:S03]  /*0900*/  IMAD.IADD R13, R6, 0x1, -R13 ;  /* 0x00000001060d7824 */ /* 0x001fc600078e0a0d */
[----:B------:R-:W-:Y:S04]  /*0910*/  STS [R14+0x10], R9 ;  /* 0x000010090e007388 */ /* 0x000fe80000000800 */
[----:B------:R-:W-:Y:S04]  /*0920*/  STS [R14], R13 ;  /* 0x0000000d0e007388 */ /* 0x000fe80000000800 */
        /* <DEDUP_REMOVED lines=18> */
.L_x_11:
        /* <DEDUP_REMOVED lines=10> */
[C---:B------:R-:W-:Y:S01]  /*0af0*/  ISETP.GE.AND P0, PT, R15.reuse, R0, PT ;  /* 0x000000000f00720c */ /* 0x040fe20003f06270 */
[C---:B------:R-:W-:Y:S01]  /*0b00*/  VIADD R11, R15.reuse, 0x40 ;  /* 0x000000400f0b7836 */ /* 0x040fe20000000000 */
[C---:B------:R-:W-:Y:S01]  /*0b10*/  IADD3 R7, PT, PT, R15.reuse, 0x80, RZ ;  /* 0x000000800f077810 */ /* 0x040fe20007ffe0ff */
[C---:B------:R-:W-:Y:S02]  /*0b20*/  VIADD R9, R15.reuse, 0x60 ;  /* 0x000000600f097836 */ /* 0x040fe40000000000 */
[C---:B------:R-:W-:Y:S02]  /*0b30*/  VIADD R5, R15.reuse, 0xa0 ;  /* 0x000000a00f057836 */ /* 0x040fe40000000000 */
[----:B------:R-:W-:-:S06]  /*0b40*/  VIADD R3, R15, 0xc0 ;  /* 0x000000c00f037836 */ /* 0x000fcc0000000000 */
[----:B------:R-:W-:Y:S01]  /*0b50*/  @!P0 IMAD.WIDE.U32 R18, R15, 0x4, R16 ;  /* 0x000000040f128825 */ /* 0x000fe200078e0010 */
[-C--:B------:R-:W-:Y:S02]  /*0b60*/  ISETP.GE.AND P1, PT, R11, R0.reuse, PT ;  /* 0x000000000b00720c */ /* 0x080fe40003f26270 */
[-C--:B------:R-:W-:Y:S02]  /*0b70*/  ISETP.GE.AND P2, PT, R9, R0.reuse, PT ;  /* 0x000000000900720c */ /* 0x080fe40003f46270 */
[-C--:B------:R-:W-:Y:S02]  /*0b80*/  ISETP.GE.AND P3, PT, R7, R0.reuse, PT ;  /* 0x000000000700720c */ /* 0x080fe40003f66270 */
[-C--:B------:R-:W-:Y:S02]  /*0b90*/  ISETP.GE.AND P4, PT, R5, R0.reuse, PT ;  /* 0x000000000500720c */ /* 0x080fe40003f86270 */
[----:B------:R-:W-:Y:S02]  /*0ba0*/  ISETP.GE.AND P5, PT, R3, R0, PT ;  /* 0x000000000300720c */ /* 0x000fe40003fa6270 */
[----:B0-----:R-:W-:-:S05]  /*0bb0*/  LEA R16, P6, R15, R16, 0x2 ;  /* 0x000000100f107211 */ /* 0x001fca00078c10ff */
[----:B------:R-:W-:Y:S02]  /*0bc0*/  IMAD.X R17, RZ, RZ, R17, P6 ;  /* 0x000000ffff117224 */ /* 0x000fe400030e0611 */
[----:B--2---:R-:W-:Y:S02]  /*0bd0*/  IMAD.MOV.U32 R23, RZ, RZ, R21 ;  /* 0x000000ffff177224 */ /* 0x004fe400078e0015 */
[----:B------:R0:W2:Y:S01]  /*0be0*/  @!P0 LD.E.STRONG.SM R21, desc[UR6][R18.64] ;  /* 0x0000000612158980 */ /* 0x0000a2000c10b900 */
[----:B------:R-:W-:Y:S01]  /*0bf0*/  ISETP.GE.AND P0, PT, R13, R0, PT ;  /* 0x000000000d00720c */ /* 0x000fe20003f06270 */
[--C-:B------:R-:W-:Y:S01]  /*0c00*/  IMAD.MOV.U32 R25, RZ, RZ, R23.reuse ;  /* 0x000000ffff197224 */ /* 0x100fe200078e0017 */
[----:B------:R-:W-:Y:S01]  /*0c10*/  MOV R29, R23 ;  /* 0x00000017001d7202 */ /* 0x000fe20000000f00 */
[--C-:B------:R-:W-:Y:S02]  /*0c20*/  IMAD.MOV.U32 R27, RZ, RZ, R23.reuse ;  /* 0x000000ffff1b7224 */ /* 0x100fe400078e0017 */
[----:B------:R-:W-:-:S02]  /*0c30*/  IMAD.MOV.U32 R20, RZ, RZ, R23 ;  /* 0x000000ffff147224 */ /* 0x000fc400078e0017 */
[----:B------:R-:W3:Y:S01]  /*0c40*/  @!P1 LD.E.STRONG.SM R25, desc[UR6][R16.64+0x100] ;  /* 0x0001000610199980 */ /* 0x000ee2000c10b900 */
[----:B0-----:R-:W-:-:S03]  /*0c50*/  IMAD.MOV.U32 R19, RZ, RZ, R23 ;  /* 0x000000ffff137224 */ /* 0x001fc600078e0017 */
        /* <DEDUP_REMOVED lines=29> */
[----:B0-----:R-:W-:-:S04]  /*0e30*/  IMAD R21, R4, 0x7, RZ ;  /* 0x0000000704157824 */ /* 0x001fc800078e02ff */
[----:B-1----:R-:W-:Y:S01]  /*0e40*/  VIADD R23, R21, 0x7 ;  /* 0x0000000715177836 */ /* 0x002fe20000000000 */
[----:B------:R-:W-:Y:S04]  /*0e50*/  BAR.SYNC.DEFER_BLOCKING 0x0 ;  /* 0x0000000000007b1d */ /* 0x000fe80000010000 */
[----:B------:R-:W-:Y:S02]  /*0e60*/  ISETP.GT.U32.AND P0, PT, R23, R0, PT ;  /* 0x000000001700720c */ /* 0x000fe40003f04070 */
[----:B------:R-:W-:Y:S01]  /*0e70*/  LEA R23, R4, UR4, 0x2 ;  /* 0x0000000404177c11 */ /* 0x000fe2000f8e10ff */
[----:B--2---:R-:W-:Y:S02]  /*0e80*/  IMAD.MOV.U32 R24, RZ, RZ, R17 ;  /* 0x000000ffff187224 */ /* 0x004fe400078e0011 */
[----:B---3--:R-:W-:-:S02]  /*0e90*/  IMAD.MOV.U32 R22, RZ, RZ, R10 ;  /* 0x000000ffff167224 */ /* 0x008fc400078e000a */
[----:B------:R0:W-:Y:S01]  /*0ea0*/  STS [R23+0x200], R14 ;  /* 0x0002000e17007388 */ /* 0x0001e20000000800 */
[----:B----4-:R-:W-:Y:S01]  /*0eb0*/  IMAD.MOV.U32 R29, RZ, RZ, R12 ;  /* 0x000000ffff1d7224 */ /* 0x010fe200078e000c */
[----:B-----5:R-:W-:Y:S01]  /*0ec0*/  MOV R27, R16 ;  /* 0x00000010001b7202 */ /* 0x020fe20000000f00 */
        /* <DEDUP_REMOVED lines=10> */
[C---:B------:R-:W-:Y:S01]  /*0f70*/  VIADD R20, R21.reuse, 0x1 ;  /* 0x0000000115147836 */ /* 0x040fe20000000000 */
[----:B------:R-:W-:Y:S02]  /*0f80*/  IADD3 R25, PT, PT, R21, 0x3, RZ ;  /* 0x0000000315197810 */ /* 0x000fe40007ffe0ff */
[----:B------:R-:W-:-:S02]  /*0f90*/  ISETP.GE.U32.AND P2, PT, R29, R0, PT ;  /* 0x000000001d00720c */ /* 0x000fc40003f46070 */
[-C--:B------:R-:W-:Y:S02]  /*0fa0*/  ISETP.GE.U32.AND P3, PT, R25, R0.reuse, PT ;  /* 0x000000001900720c */ /* 0x080fe40003f66070 */
[-C--:B------:R-:W-:Y:S02]  /*0fb0*/  ISETP.GE.U32.AND P4, PT, R27, R0.reuse, PT ;  /* 0x000000001b00720c */ /* 0x080fe40003f86070 */
[----:B------:R-:W-:Y:S02]  /*0fc0*/  ISETP.GE.U32.AND P5, PT, R20, R0, PT ;  /* 0x000000001400720c */ /* 0x000fe40003fa6070 */
[----:B------:R-:W-:Y:S02]  /*0fd0*/  SEL R25, R19, RZ, !P0 ;  /* 0x000000ff13197207 */ /* 0x000fe40004000000 */
[----:B------:R-:W-:Y:S02]  /*0fe0*/  SEL R20, R18, RZ, !P1 ;  /* 0x000000ff12147207 */ /* 0x000fe40004800000 */
[----:B------:R-:W-:-:S02]  /*0ff0*/  SEL R27, R16, RZ, !P2 ;  /* 0x000000ff101b7207 */ /* 0x000fc40005000000 */
[----:B------:R-:W-:Y:S02]  /*1000*/  SEL R29, R12, RZ, !P3 ;  /* 0x000000ff0c1d7207 */ /* 0x000fe40005800000 */
[----:B------:R-:W-:Y:S02]  /*1010*/  SEL R22, R10, RZ, !P4 ;  /* 0x000000ff0a167207 */ /* 0x000fe40006000000 */
[----:B------:R-:W-:-:S07]  /*1020*/  SEL R24, R17, RZ, !P5 ;  /* 0x000000ff11187207 */ /* 0x000fce0006800000 */
.L_x_15:
[----:B------:R-:W-:Y:S05]  /*1030*/  BSYNC.RECONVERGENT B0 ;  /* 0x0000000000007941 */ /* 0x000fea0003800200 */
.L_x_14:
[----:B------:R-:W-:Y:S01]  /*1040*/  ISETP.GT.U32.AND P0, PT, R0, R21, PT ;  /* 0x000000150000720c */ /* 0x000fe20003f04070 */
[----:B------:R-:W-:Y:S01]  /*1050*/  IMAD.IADD R22, R12, 0x1, -R22 ;  /* 0x000000010c167824 */ /* 0x000fe200078e0a16 */
[----:B------:R-:W-:Y:S01]  /*1060*/  ISETP.NE.AND P1, PT, R4, RZ, PT ;  /* 0x000000ff0400720c */ /* 0x000fe20003f25270 */
[----:B------:R-:W-:Y:S01]  /*1070*/  IMAD.IADD R12, R18, 0x1, -R27 ;  /* 0x00000001120c7824 */ /* 0x000fe200078e0a1b */
[----:B------:R-:W-:Y:S01]  /*1080*/  ISETP.EQ.OR P0, PT, R4, RZ, !P0 ;  /* 0x000000ff0400720c */ /* 0x000fe20004702670 */
[----:B------:R-:W-:Y:S02]  /*1090*/  IMAD.IADD R4, R10, 0x1, -R24 ;  /* 0x000000010a047824 */ /* 0x000fe400078e0a18 */
[----:B------:R-:W-:Y:S02]  /*10a0*/  IMAD.IADD R10, R16, 0x1, -R29 ;  /* 0x00000001100a7824 */ /* 0x000fe400078e0a1d */
[----:B------:R-:W-:Y:S02]  /*10b0*/  IMAD.IADD R20, R19, 0x1, -R20 ;  /* 0x0000000113147824 */ /* 0x000fe400078e0a14 */
[----:B------:R-:W-:-:S02]  /*10c0*/  IMAD.IADD R14, R14, 0x1, -R25 ;  /* 0x000000010e0e7824 */ /* 0x000fc400078e0a19 */
[----:B------:R-:W-:-:S04]  /*10d0*/  IMAD.IADD R2, R2, 0x1, R15 ;  /* 0x0000000102027824 */ /* 0x000fc800078e020f */
[----:B------:R-:W0:Y:S01]  /*10e0*/  @!P0 LDS R26, [R23+0x1fc] ;  /* 0x0001fc00171a8984 */ /* 0x000e220000000800 */
[----:B------:R-:W-:Y:S06]  /*10f0*/  BAR.SYNC.DEFER_BLOCKING 0x0 ;  /* 0x0000000000007b1d */ /* 0x000fec0000010000 */
[----:B------:R-:W-:Y:S04]  /*1100*/  STS [R8+0x4], R4 ;  /* 0x0000040408007388 */ /* 0x000fe80000000800 */
[----:B------:R-:W-:Y:S04]  /*1110*/  STS [R8+0x8], R22 ;  /* 0x0000081608007388 */ /* 0x000fe80000000800 */
[----:B------:R-:W-:Y:S01]  /*1120*/  STS [R8+0xc], R10 ;  /* 0x00000c0a08007388 */ /* 0x000fe20000000800 */
[----:B0-----:R-:W-:-:S03]  /*1130*/  @!P0 IADD3 R17, PT, PT, R17, -R26, RZ ;  /* 0x8000001a11118210 */ /* 0x001fc60007ffe0ff */
[----:B------:R-:W-:Y:S04]  /*1140*/  STS [R8+0x10], R12 ;  /* 0x0000100c08007388 */ /* 0x000fe80000000800 */
[----:B------:R0:W-:Y:S04]  /*1150*/  STS [R8], R17 ;  /* 0x0000001108007388 */ /* 0x0001e80000000800 */
[----:B------:R-:W-:Y:S04]  /*1160*/  STS [R8+0x14], R20 ;  /* 0x0000141408007388 */ /* 0x000fe80000000800 */
[----:B------:R-:W-:Y:S01]  /*1170*/  STS [R8+0x18], R14 ;  /* 0x0000180e08007388 */ /* 0x000fe20000000800 */
[----:B------:R-:W-:-:S03]  /*1180*/  NOP ;  /* 0x0000000000007918 */ /* 0x000fc60000000000 */
[----:B------:R-:W-:Y:S01]  /*1190*/  LDS R19, [R6] ;  /* 0x0000000006137984 */ /* 0x000fe20000000800 */
[----:B0-----:R-:W0:Y:S03]  /*11a0*/  LDC.64 R16, c[0x0][0x390] ;  /* 0x0000e400ff107b82 */ /* 0x001e260000000a00 */
[----:B------:R-:W-:Y:S04]  /*11b0*/  LDS R21, [R6+0x80] ;  /* 0x0000800006157984 */ /* 0x000fe80000000800 */
[----:B------:R-:W-:Y:S04]  /*11c0*/  LDS R23, [R6+0x100] ;  /* 0x0001000006177984 */ /* 0x000fe80000000800 */
[----:B------:R-:W-:Y:S04]  /*11d0*/  LDS R25, [R6+0x180] ;  /* 0x0001800006197984 */ /* 0x000fe80000000800 */
[----:B------:R-:W-:Y:S04]  /*11e0*/  LDS R27, [R6+0x200] ;  /* 0x00020000061b7984 */ /* 0x000fe80000000800 */
[----:B------:R-:W-:Y:S04]  /*11f0*/  LDS R29, [R6+0x280] ;  /* 0x00028000061d7984 */ /* 0x000fe80000000800 */
[----:B------:R-:W-:Y:S01]  /*1200*/  LDS R4, [R6+0x300] ;  /* 0x0003000006047984 */ /* 0x000fe20000000800 */
[----:B0-----:R-:W-:-:S03]  /*1210*/  IMAD.WIDE.U32 R16, R2, 0x4, R16 ;  /* 0x0000000402107825 */ /* 0x001fc600078e0010 */
[----:B------:R-:W-:Y:S01]  /*1220*/  @!P1 STS [UR4+0xe00], R0 ;  /* 0x000e0000ff009988 */ /* 0x000fe20008000804 */
[----:B------:R-:W-:Y:S06]  /*1230*/  BAR.SYNC.DEFER_BLOCKING 0x0 ;  /* 0x0000000000007b1d */ /* 0x000fec0000010000 */
[----:B------:R-:W0:Y:S02]  /*1240*/  LDS R8, [UR4+0xe00] ;  /* 0x000e0004ff087984 */ /* 0x000e240008000800 */
[-C--:B0-----:R-:W-:Y:S02]  /*1250*/  ISETP.GE.AND P0, PT, R15, R8.reuse, PT ;  /* 0x000000080f00720c */ /* 0x081fe40003f06270 */
[----:B------:R-:W-:-:S02]  /*1260*/  ISETP.GE.AND P1, PT, R13, R8, PT ;  /* 0x000000080d00720c */ /* 0x000fc40003f26270 */
        /* <DEDUP_REMOVED lines=14> */
.L_x_13:
        /* <DEDUP_REMOVED lines=12> */
[----:B------:R-:W-:-:S08]  /*1410*/  VIADD R9, R7, 0xa0 ;  /* 0x000000a007097836 */ /* 0x000fd00000000000 */
[----:B------:R-:W-:-:S04]  /*1420*/  @!P0 IMAD.IADD R3, R2, 0x1, R7 ;  /* 0x0000000102038824 */ /* 0x000fc800078e0207 */
[----:B------:R-:W-:Y:S01]  /*1430*/  @!P0 IMAD.WIDE.U32 R26, R3, 0x4, R26 ;  /* 0x00000004031a8825 */ /* 0x000fe200078e001a */
[----:B------:R-:W-:Y:S02]  /*1440*/  IADD3 R3, PT, PT, R7, 0xc0, RZ ;  /* 0x000000c007037810 */ /* 0x000fe40007ffe0ff */
[-C--:B------:R-:W-:Y:S02]  /*1450*/  ISETP.GE.AND P2, PT, R15, R0.reuse, PT ;  /* 0x000000000f00720c */ /* 0x080fe40003f46270 */
[-C--:B------:R-:W-:Y:S02]  /*1460*/  ISETP.GE.AND P3, PT, R13, R0.reuse, PT ;  /* 0x000000000d00720c */ /* 0x080fe40003f66270 */
[-C--:B------:R-:W-:Y:S02]  /*1470*/  ISETP.GE.AND P4, PT, R11, R0.reuse, PT ;  /* 0x000000000b00720c */ /* 0x080fe40003f86270 */
[-C--:B------:R-:W-:Y:S02]  /*1480*/  ISETP.GE.AND P5, PT, R9, R0.reuse, PT ;  /* 0x000000000900720c */ /* 0x080fe40003fa6270 */
[----:B------:R-:W-:-:S02]  /*1490*/  ISETP.GE.AND P6, PT, R3, R0, PT ;  /* 0x000000000300720c */ /* 0x000fc40003fc6270 */
[----:B------:R-:W-:-:S05]  /*14a0*/  LEA R20, P1, R7, R4, 0x2 ;  /* 0x0000000407147211 */ /* 0x000fca00078210ff */
[----:B------:R-:W-:Y:S01]  /*14b0*/  IMAD.X R21, RZ, RZ, R5, P1 ;  /* 0x000000ffff157224 */ /* 0x000fe200008e0605 */
[----:B------:R-:W1:Y:S01]  /*14c0*/  S2R R12, SR_LANEID ;  /* 0x00000000000c7919 */ /* 0x000e620000000000 */
[----:B------:R-:W3:Y:S08]  /*14d0*/  S2UR UR5, SR_CgaCtaId ;  /* 0x00000000000579c3 */ /* 0x000ef00000008800 */
[----:B0-----:R-:W0:Y:S01]  /*14e0*/  LDC.64 R4, c[0x0][0x388] ;  /* 0x0000e200ff047b82 */ /* 0x001e220000000a00 */
[----:B--2---:R-:W-:-:S02]  /*14f0*/  IMAD.MOV.U32 R25, RZ, RZ, R23 ;  /* 0x000000ffff197224 */ /* 0x004fc400078e0017 */
[----:B------:R2:W4:Y:S01]  /*1500*/  @!P0 LD.E.STRONG.SM R23, desc[UR6][R26.64] ;  /* 0x000000061a178980 */ /* 0x000522000c10b900 */
[----:B------:R-:W-:Y:S01]  /*1510*/  ISETP.GE.AND P0, PT, R17, R0, PT ;  /* 0x000000001100720c */ /* 0x000fe20003f06270 */
[--C-:B------:R-:W-:Y:S01]  /*1520*/  IMAD.MOV.U32 R29, RZ, RZ, R25.reuse ;  /* 0x000000ffff1d7224 */ /* 0x100fe200078e0019 */
[----:B------:R-:W-:Y:S01]  /*1530*/  MOV R24, R25 ;  /* 0x0000001900187202 */ /* 0x000fe20000000f00 */
[--C-:B------:R-:W-:Y:S02]  /*1540*/  IMAD.MOV.U32 R10, RZ, RZ, R25.reuse ;  /* 0x000000ffff0a7224 */ /* 0x100fe400078e0019 */
[--C-:B------:R-:W-:Y:S02]  /*1550*/  IMAD.MOV.U32 R22, RZ, RZ, R25.reuse ;  /* 0x000000ffff167224 */ /* 0x100fe400078e0019 */
[----:B------:R-:W4:Y:S01]  /*1560*/  @!P2 LD.E.STRONG.SM R29, desc[UR6][R20.64+0x100] ;  /* 0x00010006141da980 */ /* 0x000f22000c10b900 */
[----:B--2---:R-:W-:-:S03]  /*1570*/  IMAD.MOV.U32 R27, RZ, RZ, R25 ;  /* 0x000000ffff1b7224 */ /* 0x004fc600078e0019 */
[----:B------:R-:W2:Y:S04]  /*1580*/  @!P3 LD.E.STRONG.SM R10, desc[UR6][R20.64+0x180] ;  /* 0x00018006140ab980 */ /* 0x000ea8000c10b900 */
[----:B------:R-:W2:Y:S04]  /*1590*/  @!P0 LD.E.STRONG.SM R27, desc[UR6][R20.64+0x80] ;  /* 0x00008006141b8980 */ /* 0x000ea8000c10b900 */
[----:B------:R-:W2:Y:S04]  /*15a0*/  @!P4 LD.E.STRONG.SM R22, desc[UR6][R20.64+0x200] ;  /* 0x000200061416c980 */ /* 0x000ea8000c10b900 */
[----:B------:R-:W2:Y:S04]  /*15b0*/  @!P5 LD.E.STRONG.SM R24, desc[UR6][R20.64+0x280] ;  /* 0x000280061418d980 */ /* 0x000ea8000c10b900 */
[----:B------:R-:W2:Y:S01]  /*15c0*/  @!P6 LD.E.STRONG.SM R25, desc[UR6][R20.64+0x300] ;  /* 0x000300061419e980 */ /* 0x000ea2000c10b900 */
[----:B------:R-:W-:Y:S01]  /*15d0*/  SHF.R.U32.HI R8, RZ, 0x5, R6 ;  /* 0x00000005ff087819 */ /* 0x000fe20000011606 */
[----:B------:R-:W-:-:S02]  /*15e0*/  UMOV UR4, 0x400 ;  /* 0x0000040000047882 */ /* 0x000fc40000000000 */
[----:B---3--:R-:W-:Y:S02]  /*15f0*/  ULEA UR4, UR5, UR4, 0x18 ;  /* 0x0000000405047291 */ /* 0x008fe4000f8ec0ff */
[----:B-1----:R-:W-:-:S05]  /*1600*/  IMAD R8, R8, 0xe0, R12 ;  /* 0x000000e008087824 */ /* 0x002fca00078e020c */
[----:B------:R-:W-:Y:S01]  /*1610*/  LEA R8, R8, UR4, 0x2 ;  /* 0x0000000408087c11 */ /* 0x000fe2000f8e10ff */
[----:B0-----:R-:W-:-:S04]  /*1620*/  IMAD.WIDE.U32 R4, R19, 0x4, R4 ;  /* 0x0000000413047825 */ /* 0x001fc800078e0004 */
[----:B------:R-:W-:Y:S01]  /*1630*/  IMAD R19, R12, 0x18, R8 ;  /* 0x000000180c137824 */ /* 0x000fe200078e0208 */
[----:B------:R-:W-:Y:S01]  /*1640*/  LEA R26, R6, UR4, 0x2 ;  /* 0x00000004061a7c11 */ /* 0x000fe2000f8e10ff */
[----:B------:R-:W-:Y:S01]  /*1650*/  BSSY.RECONVERGENT B0, `(.L_x_16) ;  /* 0x0000030000007945 */ /* 0x000fe20003800200 */
[----:B----4-:R-:W-:Y:S04]  /*1660*/  STS [R8], R23 ;  /* 0x0000001708007388 */ /* 0x010fe80000000800 */
[----:B------:R-:W-:Y:S04]  /*1670*/  STS [R8+0x100], R29 ;  /* 0x0001001d08007388 */ /* 0x000fe80000000800 */
[----:B--2---:R-:W-:Y:S04]  /*1680*/  STS [R8+0x180], R10 ;  /* 0x0001800a08007388 */ /* 0x004fe80000000800 */
[----:B------:R0:W-:Y:S04]  /*1690*/  STS [R8+0x80], R27 ;  /* 0x0000801b08007388 */ /* 0x0001e80000000800 */
[----:B------:R-:W-:Y:S04]  /*16a0*/  STS [R8+0x200], R22 ;  /* 0x0002001608007388 */ /* 0x000fe80000000800 */
[----:B------:R-:W-:Y:S04]  /*16b0*/  STS [R8+0x280], R24 ;  /* 0x0002801808007388 */ /* 0x000fe80000000800 */
[----:B------:R-:W-:Y:S01]  /*16c0*/  STS [R8+0x300], R25 ;  /* 0x0003001908007388 */ /* 0x000fe20000000800 */
[----:B------:R-:W-:-:S03]  /*16d0*/  NOP ;  /* 0x0000000000007918 */ /* 0x000fc60000000000 */
[----:B------:R-:W-:Y:S04]  /*16e0*/  LDS R22, [R19+0x18] ;  /* 0x0000180013167984 */ /* 0x000fe80000000800 */
[----:B------:R-:W1:Y:S04]  /*16f0*/  LDS R18, [R19] ;  /* 0x0000000013127984 */ /* 0x000e680000000800 */
[----:B------:R-:W2:Y:S04]  /*1700*/  LDS R16, [R19+0x4] ;  /* 0x0000040013107984 */ /* 0x000ea80000000800 */
[----:B------:R-:W3:Y:S04]  /*1710*/  LDS R14, [R19+0x8] ;  /* 0x00000800130e7984 */ /* 0x000ee80000000800 */
[----:B------:R-:W4:Y:S04]  /*1720*/  LDS R12, [R19+0xc] ;  /* 0x00000c00130c7984 */ /* 0x000f280000000800 */
[----:B------:R-:W4:Y:S04]  /*1730*/  LDS R10, [R19+0x10] ;  /* 0x00001000130a7984 */ /* 0x000f280000000800 */
[----:B------:R-:W4:Y:S01]  /*1740*/  LDS R20, [R19+0x14] ;  /* 0x0000140013147984 */ /* 0x000f220000000800 */
[----:B------:R-:W-:Y:S01]  /*1750*/  BAR.SYNC.DEFER_BLOCKING 0x0 ;  /* 0x0000000000007b1d */ /* 0x000fe20000010000 */
[----:B0-----:R-:W-:-:S04]  /*1760*/  IMAD R27, R6, 0x7, RZ ;  /* 0x00000007061b7824 */ /* 0x001fc800078e02ff */
[----:B------:R-:W-:-:S05]  /*1770*/  VIADD R21, R27, 0x7 ;  /* 0x000000071b157836 */ /* 0x000fca0000000000 */
[----:B------:R-:W-:Y:S01]  /*1780*/  ISETP.GT.U32.AND P0, PT, R21, R0, PT ;  /* 0x000000001500720c */ /* 0x000fe20003f04070 */
[----:B-1----:R-:W-:Y:S02]  /*1790*/  IMAD.MOV.U32 R25, RZ, RZ, R18 ;  /* 0x000000ffff197224 */ /* 0x002fe400078e0012 */
[----:B--2---:R-:W-:Y:S01]  /*17a0*/  IMAD.MOV.U32 R23, RZ, RZ, R16 ;  /* 0x000000ffff177224 */ /* 0x004fe200078e0010 */
[----:B------:R0:W5:Y:S04]  /*17b0*/  LDG.E R5, desc[UR6][R4.64] ;  /* 0x0000000604057981 */ /* 0x000168000c1e1900 */
[----:B------:R1:W-:Y:S01]  /*17c0*/  STS [R26+0x200], R22 ;  /* 0x000200161a007388 */ /* 0x0003e20000000800 */
[----:B---3--:R-:W-:Y:S02]  /*17d0*/  IMAD.MOV.U32 R21, RZ, RZ, R14 ;  /* 0x000000ffff157224 */ /* 0x008fe400078e000e */
[----:B----4-:R-:W-:Y:S01]  /*17e0*/  IMAD.MOV.U32 R29, RZ, RZ, R12 ;  /* 0x000000ffff1d7224 */ /* 0x010fe200078e000c */
[----:B------:R-:W-:Y:S01]  /*17f0*/  MOV R24, R10 ;  /* 0x0000000a00187202 */ /* 0x000fe20000000f00 */
        /* <DEDUP_REMOVED lines=21> */
.L_x_17:
[----:B------:R-:W-:Y:S05]  /*1950*/  BSYNC.RECONVERGENT B0 ;  /* 0x0000000000007941 */ /* 0x000fea0003800200 */
.L_x_16:
[----:B------:R-:W-:Y:S01]  /*1960*/  ISETP.GT.U32.AND P0, PT, R0, R27, PT ;  /* 0x0000001b0000720c */ /* 0x000fe20003f04070 */
[----:B------:R-:W-:Y:S01]  /*1970*/  BSSY.RECONVERGENT B0, `(.L_x_18) ;  /* 0x000000e000007945 */ /* 0x000fe20003800200 */
[----:B------:R-:W-:Y:S01]  /*1980*/  IMAD.IADD R4, R22, 0x1, -R4 ;  /* 0x0000000116047824 */ /* 0x000fe200078e0a04 */
[----:B------:R-:W-:Y:S01]  /*1990*/  ISETP.NE.AND P1, PT, R6, RZ, PT ;  /* 0x000000ff0600720c */ /* 0x000fe20003f25270 */
[----:B------:R-:W-:Y:S01]  /*19a0*/  IMAD.IADD R20, R20, 0x1, -R24 ;  /* 0x0000000114147824 */ /* 0x000fe200078e0a18 */
[----:B------:R-:W-:Y:S01]  /*19b0*/  IADD3 R14, PT, PT, R14, -R23, RZ ;  /* 0x800000170e0e7210 */ /* 0x000fe20007ffe0ff */
[----:B------:R-:W-:Y:S02]  /*19c0*/  IMAD.IADD R22, R10, 0x1, -R29 ;  /* 0x000000010a167824 */ /* 0x000fe400078e0a1d */
[----:B------:R-:W-:Y:S02]  /*19d0*/  IMAD.IADD R12, R12, 0x1, -R21 ;  /* 0x000000010c0c7824 */ /* 0x000fe400078e0a15 */
[----:B------:R-:W-:-:S03]  /*19e0*/  IMAD.IADD R16, R16, 0x1, -R25 ;  /* 0x0000000110107824 */ /* 0x000fc600078e0a19 */
[----:B------:R-:W-:Y:S05]  /*19f0*/  @!P0 BRA `(.L_x_19) ;  /* 0x0000000000148947 */ /* 0x000fea0003800000 */
[C---:B------:R-:W-:Y:S02]  /*1a00*/  ISETP.NE.AND P0, PT, R6.reuse, RZ, PT ;  /* 0x000000ff0600720c */ /* 0x040fe40003f05270 */
[----:B------:R-:W-:-:S11]  /*1a10*/  LEA R21, R6, UR4, 0x2 ;  /* 0x0000000406157c11 */ /* 0x000fd6000f8e10ff */
[----:B------:R-:W0:Y:S01]  /*1a20*/  @P0 LDS R21, [R21+0x1fc] ;  /* 0x0001fc0015150984 */ /* 0x000e220000000800 */
[----:B-----5:R-:W-:-:S04]  /*1a30*/  @!P0 IMAD.IADD R18, R18, 0x1, -R5 ;  /* 0x0000000112128824 */ /* 0x020fc800078e0a05 */
[----:B0-----:R-:W-:-:S07]  /*1a40*/  @P0 IMAD.IADD R18, R18, 0x1, -R21 ;  /* 0x0000000112120824 */ /* 0x001fce00078e0a15 */
.L_x_19:
[----:B------:R-:W-:Y:S05]  /*1a50*/  BSYNC.RECONVERGENT B0 ;  /* 0x0000000000007941 */ /* 0x000fea0003800200 */
.L_x_18:
[----:B------:R-:W-:Y:S06]  /*1a60*/  BAR.SYNC.DEFER_BLOCKING 0x0 ;  /* 0x0000000000007b1d */ /* 0x000fec0000010000 */
        /* <DEDUP_REMOVED lines=9> */
[----:B0----5:R-:W0:Y:S03]  /*1b00*/  LDC.64 R4, c[0x0][0x390] ;  /* 0x0000e400ff047b82 */ /* 0x021e260000000a00 */
[----:B------:R-:W-:Y:S01]  /*1b10*/  LDS R23, [R8+0x80] ;  /* 0x0000800008177984 */ /* 0x000fe20000000800 */
[----:B------:R-:W-:-:S03]  /*1b20*/  IMAD.IADD R19, R2, 0x1, R7 ;  /* 0x0000000102137824 */ /* 0x000fc600078e0207 */
        /* <DEDUP_REMOVED lines=25> */
.L_x_20:
        /* <DEDUP_REMOVED lines=12> */
.L_x_297:


//--------------------- .text._ZN3cub18CUB_300001_SM_10006detail19adjacent_difference34DeviceAdjacentDifferenceInitKernelINS2_19AgentDifferenceInitIPjjiLb1EEES5_jiEEvT0_PT1_T2_i --------------------------
	.section	.text._ZN3cub18CUB_300001_SM_10006detail19adjacent_difference34DeviceAdjacentDifferenceInitKernelINS2_19AgentDifferenceInitIPjjiLb1EEES5_jiEEvT0_PT1_T2_i,"ax",@progbits
	.align	128
        .global         _ZN3cub18CUB_300001_SM_10006detail19adjacent_difference34DeviceAdjacentDifferenceInitKernelINS2_19AgentDifferenceInitIPjjiLb1EEES5_jiEEvT0_PT1_T2_i
        .type           _ZN3cub18CUB_300001_SM_10006detail19adjacent_difference34DeviceAdjacentDifferenceInitKernelINS2_19AgentDifferenceInitIPjjiLb1EEES5_jiEEvT0_PT1_T2_i,@function
        .size           _ZN3cub18CUB_300001_SM_10006detail19adjacent_difference34DeviceAdjacentDifferenceInitKernelINS2_19AgentDifferenceInitIPjjiLb1EEES5_jiEEvT0_PT1_T2_i,(.L_x_298 - _ZN3cub18CUB_300001_SM_10006detail19adjacent_difference34DeviceAdjacentDifferenceInitKernelINS2_19AgentDifferenceInitIPjjiLb1EEES5_jiEEvT0_PT1_T2_i)
        .other          _ZN3cub18CUB_300001_SM_10006detail19adjacent_difference34DeviceAdjacentDifferenceInitKernelINS2_19AgentDifferenceInitIPjjiLb1EEES5_jiEEvT0_PT1_T2_i,@"STO_CUDA_ENTRY STV_DEFAULT"
_ZN3cub18CUB_300001_SM_10006detail19adjacent_difference34DeviceAdjacentDifferenceInitKernelINS2_19AgentDifferenceInitIPjjiLb1EEES5_jiEEvT0_PT1_T2_i:
.text._ZN3cub18CUB_300001_SM_10006detail19adjacent_difference34DeviceAdjacentDifferenceInitKernelINS2_19AgentDifferenceInitIPjjiLb1EEES5_jiEEvT0_PT1_T2_i:
[----:B------:R-:W-:Y:S01]  /*0000*/  LDC R1, c[0x0][0x37c] ;  /* 0x0000df00ff017b82 */ /* 0x000fe20000000800 */
[----:B------:R-:W0:Y:S07]  /*0010*/  S2R R0, SR_TID.X ;  /* 0x0000000000007919 */ /* 0x000e2e0000002100 */
[----:B------:R-:W0:Y:S01]  /*0020*/  S2UR UR4, SR_CTAID.X ;  /* 0x00000000000479c3 */ /* 0x000e220000002500 */
[----:B------:R-:W1:Y:S07]  /*0030*/  LDCU.64 UR6, c[0x0][0x390] ;  /* 0x00007200ff0677ac */ /* 0x000e6e0008000a00 */
[----:B------:R-:W0:Y:S02]  /*0040*/  LDC R7, c[0x0][0x360] ;  /* 0x0000d800ff077b82 */ /* 0x000e240000000800 */
[----:B0-----:R-:W-:-:S04]  /*0050*/  IMAD R7, R7, UR4, R0 ;  /* 0x0000000407077c24 */ /* 0x001fc8000f8e0200 */
[----:B-1----:R-:W-:-:S05]  /*0060*/  IMAD R0, R7, UR7, RZ ;  /* 0x0000000707007c24 */ /* 0x002fca000f8e02ff */
[----:B------:R-:W-:-:S04]  /*0070*/  ISETP.GE.AND P0, PT, R0, 0x1, PT ;  /* 0x000000010000780c */ /* 0x000fc80003f06270 */
[----:B------:R-:W-:-:S13]  /*0080*/  ISETP.GE.OR P0, PT, R7, UR6, !P0 ;  /* 0x0000000607007c0c */ /* 0x000fda000c706670 */
[----:B------:R-:W-:Y:S05]  /*0090*/  @P0 EXIT ;  /* 0x000000000000094d */ /* 0x000fea0003800000 */
[----:B------:R-:W0:Y:S01]  /*00a0*/  LDC.64 R2, c[0x0][0x380] ;  /* 0x0000e000ff027b82 */ /* 0x000e220000000a00 */
[----:B------:R-:W1:Y:S01]  /*00b0*/  LDCU.64 UR4, c[0x0][0x358] ;  /* 0x00006b00ff0477ac */ /* 0x000e620008000a00 */
[----:B------:R-:W-:-:S05]  /*00c0*/  IADD3 R5, PT, PT, R0, -0x1, RZ ;  /* 0xffffffff00057810 */ /* 0x000fca0007ffe0ff */
[----:B0-----:R-:W-:Y:S02]  /*00d0*/  IMAD.WIDE.U32 R2, R5, 0x4, R2 ;  /* 0x0000000405027825 */ /* 0x001fe400078e0002 */
[----:B------:R-:W0:Y:S04]  /*00e0*/  LDC.64 R4, c[0x0][0x388] ;  /* 0x0000e200ff047b82 */ /* 0x000e280000000a00 */
[----:B-1----:R-:W2:Y:S01]  /*00f0*/  LDG.E R3, desc[UR4][R2.64] ;  /* 0x0000000402037981 */ /* 0x002ea2000c1e1900 */
[----:B0-----:R-:W-:-:S05]  /*0100*/  IMAD.WIDE R4, R7, 0x4, R4 ;  /* 0x0000000407047825 */ /* 0x001fca00078e0204 */
[----:B--2---:R-:W-:Y:S01]  /*0110*/  STG.E desc[UR4][R4.64], R3 ;  /* 0x0000000304007986 */ /* 0x004fe2000c101904 */
[----:B------:R-:W-:Y:S05]  /*0120*/  EXIT ;  /* 0x000000000000794d */ /* 0x000fea0003800000 */
.L_x_21:
        /* <DEDUP_REMOVED lines=13> */
.L_x_298:


//--------------------- .text._ZN3cub18CUB_300001_SM_10006detail19adjacent_difference40DeviceAdjacentDifferenceDifferenceKernelINS2_10policy_hubIPjLb0EE9Policy500ES5_S5_N4cuda3std3__45minusIjEEljLb0ELb1EEEvT0_PT4_T1_T2_T3_ --------------------------
	.section	.text._ZN3cub18CUB_300001_SM_10006detail19adjacent_difference40DeviceAdjacentDifferenceDifferenceKernelINS2_10policy_hubIPjLb0EE9Policy500ES5_S5_N4cuda3std3__45minusIjEEljLb0ELb1EEEvT0_PT4_T1_T2_T3_,"ax",@progbits
	.align	128
        .global         _ZN3cub18CUB_300001_SM_10006detail19adjacent_difference40DeviceAdjacentDifferenceDifferenceKernelINS2_10policy_hubIPjLb0EE9Policy500ES5_S5_N4cuda3std3__45minusIjEEljLb0ELb1EEEvT0_PT4_T1_T2_T3_
        .type           _ZN3cub18CUB_300001_SM_10006detail19adjacent_difference40DeviceAdjacentDifferenceDifferenceKernelINS2_10policy_hubIPjLb0EE9Policy500ES5_S5_N4cuda3std3__45minusIjEEljLb0ELb1EEEvT0_PT4_T1_T2_T3_,@function
        .size           _ZN3cub18CUB_300001_SM_10006detail19adjacent_difference40DeviceAdjacentDifferenceDifferenceKernelINS2_10policy_hubIPjLb0EE9Policy500ES5_S5_N4cuda3std3__45minusIjEEljLb0ELb1EEEvT0_PT4_T1_T2_T3_,(.L_x_299 - _ZN3cub18CUB_300001_SM_10006detail19adjacent_difference40DeviceAdjacentDifferenceDifferenceKernelINS2_10policy_hubIPjLb0EE9Policy500ES5_S5_N4cuda3std3__45minusIjEEljLb0ELb1EEEvT0_PT4_T1_T2_T3_)
        .other          _ZN3cub18CUB_300001_SM_10006detail19adjacent_difference40DeviceAdjacentDifferenceDifferenceKernelINS2_10policy_hubIPjLb0EE9Policy500ES5_S5_N4cuda3std3__45minusIjEEljLb0ELb1EEEvT0_PT4_T1_T2_T3_,@"STO_CUDA_ENTRY STV_DEFAULT"
_ZN3cub18CUB_300001_SM_10006detail19adjacent_difference40DeviceAdjacentDifferenceDifferenceKernelINS2_10policy_hubIPjLb0EE9Policy500ES5_S5_N4cuda3std3__45minusIjEEljLb0ELb1EEEvT0_PT4_T1_T2_T3_:
.text._ZN3cub18CUB_300001_SM_10006detail19adjacent_difference40DeviceAdjacentDifferenceDifferenceKernelINS2_10policy_hubIPjLb0EE9Policy500ES5_S5_N4cuda3std3__45minusIjEEljLb0ELb1EEEvT0_PT4_T1_T2_T3_:
        /* <DEDUP_REMOVED lines=23> */
[----:B------:R-:W2:Y:S04]  /*0170*/  LDG.E.CONSTANT R6, desc[UR6][R4.64] ;  /* 0x0000000604067981 */ /* 0x000ea8000c1e9900 */
[----:B------:R-:W3:Y:S04]  /*0180*/  LDG.E.CONSTANT R8, desc[UR6][R4.64+0x80] ;  /* 0x0000800604087981 */ /* 0x000ee8000c1e9900 */
[----:B------:R-:W4:Y:S04]  /*0190*/  LDG.E.CONSTANT R10, desc[UR6][R4.64+0x100] ;  /* 0x00010006040a7981 */ /* 0x000f28000c1e9900 */
[----:B------:R-:W5:Y:S04]  /*01a0*/  LDG.E.CONSTANT R12, desc[UR6][R4.64+0x180] ;  /* 0x00018006040c7981 */ /* 0x000f68000c1e9900 */
[----:B------:R-:W5:Y:S04]  /*01b0*/  LDG.E.CONSTANT R14, desc[UR6][R4.64+0x200] ;  /* 0x00020006040e7981 */ /* 0x000f68000c1e9900 */
[----:B------:R-:W5:Y:S04]  /*01c0*/  LDG.E.CONSTANT R16, desc[UR6][R4.64+0x280] ;  /* 0x0002800604107981 */ /* 0x000f68000c1e9900 */
[----:B------:R-:W5:Y:S01]  /*01d0*/  LDG.E.CONSTANT R18, desc[UR6][R4.64+0x300] ;  /* 0x0003000604127981 */ /* 0x000f62000c1e9900 */
        /* <DEDUP_REMOVED lines=63> */
.L_x_23:
        /* <DEDUP_REMOVED lines=84> */
.L_x_22:
[----:B------:R-:W-:-:S13]  /*0b10*/  ISETP.NE.AND P0, PT, R4, RZ, PT ;  /* 0x000000ff0400720c */ /* 0x000fda0003f05270 */
[----:B------:R-:W-:Y:S05]  /*0b20*/  @P0 BRA `(.L_x_24) ;  /* 0x0000000800400947 */ /* 0x000fea0003800000 */
[----:B------:R-:W0:Y:S02]  /*0b30*/  LDC.64 R6, c[0x0][0x380] ;  /* 0x0000e000ff067b82 */ /* 0x000e240000000a00 */
[----:B0-----:R-:W-:-:S05]  /*0b40*/  IMAD.WIDE.U32 R6, R4, 0xe00, R6 ;  /* 0x00000e0004067825 */ /* 0x001fca00078e0006 */
[----:B------:R0:W2:Y:S01]  /*0b50*/  LDG.E.CONSTANT R21, desc[UR6][R6.64] ;  /* 0x0000000606157981 */ /* 0x0000a2000c1e9900 */
        /* <DEDUP_REMOVED lines=11> */
[----:B0-----:R-:W-:Y:S01]  /*0c10*/  VIADD R7, R11, 0x80 ;  /* 0x000000800b077836 */ /* 0x001fe20000000000 */
[-C--:B------:R-:W-:Y:S01]  /*0c20*/  ISETP.GE.AND P2, PT, R15, R0.reuse, PT ;  /* 0x000000000f00720c */ /* 0x080fe20003f46270 */
[----:B------:R-:W-:Y:S01]  /*0c30*/  VIADD R5, R11, 0xa0 ;  /* 0x000000a00b057836 */ /* 0x000fe20000000000 */
[-C--:B------:R-:W-:Y:S01]  /*0c40*/  ISETP.GE.AND P3, PT, R17, R0.reuse, PT ;  /* 0x000000001100720c */ /* 0x080fe20003f66270 */
[----:B------:R-:W-:Y:S01]  /*0c50*/  VIADD R9, R11, 0xc0 ;  /* 0x000000c00b097836 */ /* 0x000fe20000000000 */
[----:B------:R-:W-:-:S02]  /*0c60*/  ISETP.GE.AND P4, PT, R7, R0, PT ;  /* 0x000000000700720c */ /* 0x000fc40003f86270 */
[-C--:B------:R-:W-:Y:S02]  /*0c70*/  ISETP.GE.AND P5, PT, R5, R0.reuse, PT ;  /* 0x000000000500720c */ /* 0x080fe40003fa6270 */
[----:B------:R-:W-:Y:S01]  /*0c80*/  ISETP.GE.AND P6, PT, R9, R0, PT ;  /* 0x000000000900720c */ /* 0x000fe20003fc6270 */
[----:B--2---:R-:W-:Y:S02]  /*0c90*/  IMAD.MOV.U32 R23, RZ, RZ, R21 ;  /* 0x000000ffff177224 */ /* 0x004fe400078e0015 */
[----:B------:R-:W2:Y:S02]  /*0ca0*/  @!P0 LDG.E.CONSTANT R21, desc[UR6][R18.64] ;  /* 0x0000000612158981 */ /* 0x000ea4000c1e9900 */
[--C-:B------:R-:W-:Y:S02]  /*0cb0*/  IMAD.MOV.U32 R25, RZ, RZ, R23.reuse ;  /* 0x000000ffff197224 */ /* 0x100fe400078e0017 */
[--C-:B------:R-:W-:Y:S02]  /*0cc0*/  IMAD.MOV.U32 R27, RZ, RZ, R23.reuse ;  /* 0x000000ffff1b7224 */ /* 0x100fe400078e0017 */
[----:B------:R-:W-:-:S02]  /*0cd0*/  IMAD.MOV.U32 R29, RZ, RZ, R23 ;  /* 0x000000ffff1d7224 */ /* 0x000fc400078e0017 */
[--C-:B------:R-:W-:Y:S01]  /*0ce0*/  IMAD.MOV.U32 R22, RZ, RZ, R23.reuse ;  /* 0x000000ffff167224 */ /* 0x100fe200078e0017 */
[----:B------:R-:W3:Y:S01]  /*0cf0*/  @!P1 LDG.E.CONSTANT R25, desc[UR6][R18.64+0x80] ;  /* 0x0000800612199981 */ /* 0x000ee2000c1e9900 */
[----:B------:R-:W-:-:S03]  /*0d00*/  IMAD.MOV.U32 R24, RZ, RZ, R23 ;  /* 0x000000ffff187224 */ /* 0x000fc600078e0017 */
[----:B------:R-:W4:Y:S04]  /*0d10*/  @!P2 LDG.E.CONSTANT R27, desc[UR6][R18.64+0x100] ;  /* 0x00010006121ba981 */ /* 0x000f28000c1e9900 */
[----:B------:R-:W5:Y:S04]  /*0d20*/  @!P3 LDG.E.CONSTANT R29, desc[UR6][R18.64+0x180] ;  /* 0x00018006121db981 */ /* 0x000f68000c1e9900 */
[----:B------:R-:W5:Y:S04]  /*0d30*/  @!P4 LDG.E.CONSTANT R22, desc[UR6][R18.64+0x200] ;  /* 0x000200061216c981 */ /* 0x000f68000c1e9900 */
[----:B------:R-:W5:Y:S04]  /*0d40*/  @!P5 LDG.E.CONSTANT R24, desc[UR6][R18.64+0x280] ;  /* 0x000280061218d981 */ /* 0x000f68000c1e9900 */
[----:B------:R-:W5:Y:S01]  /*0d50*/  @!P6 LDG.E.CONSTANT R23, desc[UR6][R18.64+0x300] ;  /* 0x000300061217e981 */ /* 0x000f62000c1e9900 */
        /* <DEDUP_REMOVED lines=56> */
.L_x_26:
[----:B------:R-:W-:Y:S05]  /*10e0*/  BSYNC.RECONVERGENT B0 ;  /* 0x0000000000007941 */ /* 0x000fea0003800200 */
.L_x_25:
        /* <DEDUP_REMOVED lines=52> */
.L_x_24:
[----:B------:R-:W0:Y:S02]  /*1430*/  LDC.64 R2, c[0x0][0x380] ;  /* 0x0000e000ff027b82 */ /* 0x000e240000000a00 */
[----:B0-----:R-:W-:-:S05]  /*1440*/  IMAD.WIDE.U32 R2, R4, 0xe00, R2 ;  /* 0x00000e0004027825 */ /* 0x001fca00078e0002 */
[----:B------:R-:W2:Y:S01]  /*1450*/  LDG.E.CONSTANT R23, desc[UR6][R2.64] ;  /* 0x0000000602177981 */ /* 0x000ea2000c1e9900 */
        /* <DEDUP_REMOVED lines=8> */
[----:B------:R-:W-:Y:S01]  /*14e0*/  VIADD R11, R17, 0x60 ;  /* 0x00000060110b7836 */ /* 0x000fe20000000000 */
[-C--:B------:R-:W-:Y:S01]  /*14f0*/  ISETP.GE.AND P4, PT, R15, R0.reuse, PT ;  /* 0x000000000f00720c */ /* 0x080fe20003f86270 */
[----:B------:R-:W-:Y:S01]  /*1500*/  VIADD R9, R17, 0x80 ;  /* 0x0000008011097836 */ /* 0x000fe20000000000 */
[-C--:B------:R-:W-:Y:S01]  /*1510*/  ISETP.GE.AND P3, PT, R13, R0.reuse, PT ;  /* 0x000000000d00720c */ /* 0x080fe20003f66270 */
[----:B------:R-:W-:Y:S01]  /*1520*/  VIADD R7, R17, 0xa0 ;  /* 0x000000a011077836 */ /* 0x000fe20000000000 */
[-C--:B------:R-:W-:Y:S01]  /*1530*/  ISETP.GE.AND P2, PT, R11, R0.reuse, PT ;  /* 0x000000000b00720c */ /* 0x080fe20003f46270 */
[----:B------:R-:W-:Y:S01]  /*1540*/  VIADD R5, R17, 0xc0 ;  /* 0x000000c011057836 */ /* 0x000fe20000000000 */
[-C--:B------:R-:W-:Y:S01]  /*1550*/  ISETP.GE.AND P1, PT, R9, R0.reuse, PT ;  /* 0x000000000900720c */ /* 0x080fe20003f26270 */
[----:B------:R-:W-:Y:S01]  /*1560*/  IMAD.X R19, RZ, RZ, R3, P6 ;  /* 0x000000ffff137224 */ /* 0x000fe200030e0603 */
[----:B------:R-:W-:-:S02]  /*1570*/  ISETP.GE.AND P0, PT, R7, R0, PT ;  /* 0x000000000700720c */ /* 0x000fc40003f06270 */
[----:B------:R-:W-:Y:S01]  /*1580*/  ISETP.GE.AND P6, PT, R5, R0, PT ;  /* 0x000000000500720c */ /* 0x000fe20003fc6270 */
[----:B--2---:R-:W-:Y:S02]  /*1590*/  IMAD.MOV.U32 R21, RZ, RZ, R23 ;  /* 0x000000ffff157224 */ /* 0x004fe400078e0017 */
[----:B------:R-:W2:Y:S02]  /*15a0*/  @!P5 LDG.E.CONSTANT R23, desc[UR6][R18.64] ;  /* 0x000000061217d981 */ /* 0x000ea4000c1e9900 */
[--C-:B------:R-:W-:Y:S02]  /*15b0*/  IMAD.MOV.U32 R25, RZ, RZ, R21.reuse ;  /* 0x000000ffff197224 */ /* 0x100fe400078e0015 */
[--C-:B------:R-:W-:Y:S02]  /*15c0*/  IMAD.MOV.U32 R27, RZ, RZ, R21.reuse ;  /* 0x000000ffff1b7224 */ /* 0x100fe400078e0015 */
[--C-:B------:R-:W-:Y:S02]  /*15d0*/  IMAD.MOV.U32 R29, RZ, RZ, R21.reuse ;  /* 0x000000ffff1d7224 */ /* 0x100fe400078e0015 */
[--C-:B------:R-:W-:Y:S01]  /*15e0*/  IMAD.MOV.U32 R22, RZ, RZ, R21.reuse ;  /* 0x000000ffff167224 */ /* 0x100fe200078e0015 */
[----:B------:R-:W3:Y:S01]  /*15f0*/  @!P4 LDG.E.CONSTANT R25, desc[UR6][R18.64+0x80] ;  /* 0x000080061219c981 */ /* 0x000ee2000c1e9900 */
[----:B------:R-:W-:-:S03]  /*1600*/  IMAD.MOV.U32 R24, RZ, RZ, R21 ;  /* 0x000000ffff187224 */ /* 0x000fc600078e0015 */
[----:B------:R-:W4:Y:S04]  /*1610*/  @!P3 LDG.E.CONSTANT R27, desc[UR6][R18.64+0x100] ;  /* 0x00010006121bb981 */ /* 0x000f28000c1e9900 */
[----:B------:R-:W4:Y:S04]  /*1620*/  @!P2 LDG.E.CONSTANT R29, desc[UR6][R18.64+0x180] ;  /* 0x00018006121da981 */ /* 0x000f28000c1e9900 */
[----:B------:R-:W4:Y:S04]  /*1630*/  @!P1 LDG.E.CONSTANT R22, desc[UR6][R18.64+0x200] ;  /* 0x0002000612169981 */ /* 0x000f28000c1e9900 */
[----:B------:R-:W4:Y:S04]  /*1640*/  @!P0 LDG.E.CONSTANT R24, desc[UR6][R18.64+0x280] ;  /* 0x0002800612188981 */ /* 0x000f28000c1e9900 */
[----:B------:R0:W4:Y:S01]  /*1650*/  @!P6 LDG.E.CONSTANT R21, desc[UR6][R18.64+0x300] ;  /* 0x000300061215e981 */ /* 0x000122000c1e9900 */
[----:B------:R-:W1:Y:S01]  /*1660*/  S2R R10, SR_LANEID ;  /* 0x00000000000a7919 */ /* 0x000e620000000000 */
[----:B------:R-:W0:Y:S01]  /*1670*/  S2UR UR5, SR_CgaCtaId ;  /* 0x00000000000579c3 */ /* 0x000e220000008800 */
[----:B------:R-:W-:Y:S01]  /*1680*/  SHF.R.U32.HI R8, RZ, 0x5, R6 ;  /* 0x00000005ff087819 */ /* 0x000fe20000011606 */
[----:B------:R-:W-:-:S02]  /*1690*/  UMOV UR4, 0x400 ;  /* 0x0000040000047882 */ /* 0x000fc40000000000 */
[----:B0-----:R-:W-:Y:S02]  /*16a0*/  ULEA UR4, UR5, UR4, 0x18 ;  /* 0x0000000405047291 */ /* 0x001fe4000f8ec0ff */
[----:B-1----:R-:W-:-:S05]  /*16b0*/  IMAD R8, R8, 0xe0, R10 ;  /* 0x000000e008087824 */ /* 0x002fca00078e020a */
[----:B------:R-:W-:-:S05]  /*16c0*/  LEA R8, R8, UR4, 0x2 ;  /* 0x0000000408087c11 */ /* 0x000fca000f8e10ff */
[----:B------:R-:W-:Y:S01]  /*16d0*/  IMAD R19, R10, 0x18, R8 ;  /* 0x000000180a137824 */ /* 0x000fe200078e0208 */
[----:B------:R-:W-:Y:S01]  /*16e0*/  LEA R26, R6, UR4, 0x2 ;  /* 0x00000004061a7c11 */ /* 0x000fe2000f8e10ff */
[----:B------:R-:W-:Y:S01]  /*16f0*/  BSSY.RECONVERGENT B0, `(.L_x_27) ;  /* 0x0000030000007945 */ /* 0x000fe20003800200 */
[----:B--2---:R-:W-:Y:S04]  /*1700*/  STS [R8], R23 ;  /* 0x0000001708007388 */ /* 0x004fe80000000800 */
[----:B---3--:R-:W-:Y:S04]  /*1710*/  STS [R8+0x80], R25 ;  /* 0x0000801908007388 */ /* 0x008fe80000000800 */
[----:B----4-:R0:W-:Y:S04]  /*1720*/  STS [R8+0x100], R27 ;  /* 0x0001001b08007388 */ /* 0x0101e80000000800 */
        /* <DEDUP_REMOVED lines=44> */
.L_x_28:
[----:B------:R-:W-:Y:S05]  /*19f0*/  BSYNC.RECONVERGENT B0 ;  /* 0x0000000000007941 */ /* 0x000fea0003800200 */
.L_x_27:
        /* <DEDUP_REMOVED lines=15> */
.L_x_30:
[----:B------:R-:W-:Y:S05]  /*1af0*/  BSYNC.RECONVERGENT B0 ;  /* 0x0000000000007941 */ /* 0x000fea0003800200 */
.L_x_29:
        /* <DEDUP_REMOVED lines=41> */
.L_x_31:
        /* <DEDUP_REMOVED lines=15> */
.L_x_299:


//--------------------- .text._ZN3cub18CUB_300001_SM_10006detail19adjacent_difference40DeviceAdjacentDifferenceDifferenceKernelINS2_10policy_hubIPjLb0EE9Policy500ES5_S5_N4cuda3std3__45minusIjEEijLb0ELb1EEEvT0_PT4_T1_T2_T3_ --------------------------
	.section	.text._ZN3cub18CUB_300001_SM_10006detail19adjacent_difference40DeviceAdjacentDifferenceDifferenceKernelINS2_10policy_hubIPjLb0EE9Policy500ES5_S5_N4cuda3std3__45minusIjEEijLb0ELb1EEEvT0_PT4_T1_T2_T3_,"ax",@progbits
	.align	128
        .global         _ZN3cub18CUB_300001_SM_10006detail19adjacent_difference40DeviceAdjacentDifferenceDifferenceKernelINS2_10policy_hubIPjLb0EE9Policy500ES5_S5_N4cuda3std3__45minusIjEEijLb0ELb1EEEvT0_PT4_T1_T2_T3_
        .type           _ZN3cub18CUB_300001_SM_10006detail19adjacent_difference40DeviceAdjacentDifferenceDifferenceKernelINS2_10policy_hubIPjLb0EE9Policy500ES5_S5_N4cuda3std3__45minusIjEEijLb0ELb1EEEvT0_PT4_T1_T2_T3_,@function
        .size           _ZN3cub18CUB_300001_SM_10006detail19adjacent_difference40DeviceAdjacentDifferenceDifferenceKernelINS2_10policy_hubIPjLb0EE9Policy500ES5_S5_N4cuda3std3__45minusIjEEijLb0ELb1EEEvT0_PT4_T1_T2_T3_,(.L_x_300 - _ZN3cub18CUB_300001_SM_10006detail19adjacent_difference40DeviceAdjacentDifferenceDifferenceKernelINS2_10policy_hubIPjLb0EE9Policy500ES5_S5_N4cuda3std3__45minusIjEEijLb0ELb1EEEvT0_PT4_T1_T2_T3_)
        .other          _ZN3cub18CUB_300001_SM_10006detail19adjacent_difference40DeviceAdjacentDifferenceDifferenceKernelINS2_10policy_hubIPjLb0EE9Policy500ES5_S5_N4cuda3std3__45minusIjEEijLb0ELb1EEEvT0_PT4_T1_T2_T3_,@"STO_CUDA_ENTRY STV_DEFAULT"
_ZN3cub18CUB_300001_SM_10006detail19adjacent_difference40DeviceAdjacentDifferenceDifferenceKernelINS2_10policy_hubIPjLb0EE9Policy500ES5_S5_N4cuda3std3__45minusIjEEijLb0ELb1EEEvT0_PT4_T1_T2_T3_:
.text._ZN3cub18CUB_300001_SM_10006detail19adjacent_difference40DeviceAdjacentDifferenceDifferenceKernelINS2_10policy_hubIPjLb0EE9Policy500ES5_S5_N4cuda3std3__45minusIjEEijLb0ELb1EEEvT0_PT4_T1_T2_T3_:
        /* <DEDUP_REMOVED lines=86> */
.L_x_33:
        /* <DEDUP_REMOVED lines=18> */
[----:B------:R-:W-:Y:S01]  /*0680*/  IMAD.WIDE.U32 R4, R0, 0x4, R4 ;  /* 0x0000000400047825 */ /* 0x000fe200078e0004 */
[----:B0-----:R-:W-:-:S03]  /*0690*/  ULEA UR4, UR5, UR4, 0x18 ;  /* 0x0000000405047291 */ /* 0x001fc6000f8ec0ff */
        /* <DEDUP_REMOVED lines=16> */
[----:B------:R-:W4:Y:S04]  /*07a0*/  LDS R11, [R24+0x14] ;  /* 0x00001400180b7984 */ /* 0x000f280000000800 */
[----:B------:R-:W5:Y:S01]  /*07b0*/  LDS R12, [R24+0x18] ;  /* 0x00001800180c7984 */ /* 0x000f620000000800 */
[----:B------:R-:W-:Y:S06]  /*07c0*/  BAR.SYNC.DEFER_BLOCKING 0x0 ;  /* 0x0000000000007b1d */ /* 0x000fec0000010000 */
[----:B------:R4:W5:Y:S01]  /*07d0*/  LDG.E R13, desc[UR6][R4.64+-0x4] ;  /* 0xfffffc06040d7981 */ /* 0x000962000c1e1900 */
[----:B------:R-:W-:-:S02]  /*07e0*/  LEA R15, R6, UR4, 0x2 ;  /* 0x00000004060f7c11 */ /* 0x000fc4000f8e10ff */
[----:B------:R-:W-:Y:S01]  /*07f0*/  ISETP.NE.AND P0, PT, R6, RZ, PT ;  /* 0x000000ff0600720c */ /* 0x000fe20003f05270 */
[----:B0-----:R-:W-:Y:S02]  /*0800*/  IMAD.IADD R6, R7, 0x1, -R0 ;  /* 0x0000000107067824 */ /* 0x001fe400078e0a00 */
[----:B-1----:R-:W-:Y:S02]  /*0810*/  IMAD.IADD R7, R8, 0x1, -R7 ;  /* 0x0000000108077824 */ /* 0x002fe400078e0a07 */
[C---:B--2---:R-:W-:Y:S01]  /*0820*/  IMAD.IADD R8, R9.reuse, 0x1, -R8 ;  /* 0x0000000109087824 */ /* 0x044fe200078e0a08 */
[----:B---3--:R-:W-:Y:S01]  /*0830*/  IADD3 R9, PT, PT, -R9, R10, RZ ;  /* 0x0000000a09097210 */ /* 0x008fe20007ffe1ff */
[----:B----4-:R-:W-:Y:S01]  /*0840*/  IMAD.IADD R10, R11, 0x1, -R10 ;  /* 0x000000010b0a7824 */ /* 0x010fe200078e0a0a */
[----:B------:R-:W0:Y:S01]  /*0850*/  LDC.64 R4, c[0x0][0x390] ;  /* 0x0000e400ff047b82 */ /* 0x000e220000000a00 */
[----:B-----5:R-:W-:Y:S01]  /*0860*/  STS [R15+0x200], R12 ;  /* 0x0002000c0f007388 */ /* 0x020fe20000000800 */
        /* <DEDUP_REMOVED lines=29> */
.L_x_32:
        /* <DEDUP_REMOVED lines=25> */
[----:B------:R0:W2:Y:S01]  /*0bd0*/  @!P0 LDG.E.CONSTANT R21, desc[UR6][R18.64] ;  /* 0x0000000612158981 */ /* 0x0000a2000c1e9900 */
[----:B------:R-:W-:Y:S01]  /*0be0*/  ISETP.GE.AND P0, PT, R13, R2, PT ;  /* 0x000000020d00720c */ /* 0x000fe20003f06270 */
[--C-:B------:R-:W-:Y:S01]  /*0bf0*/  IMAD.MOV.U32 R25, RZ, RZ, R23.reuse ;  /* 0x000000ffff197224 */ /* 0x100fe200078e0017 */
[----:B------:R-:W-:Y:S01]  /*0c00*/  MOV R29, R23 ;  /* 0x00000017001d7202 */ /* 0x000fe20000000f00 */
[--C-:B------:R-:W-:Y:S02]  /*0c10*/  IMAD.MOV.U32 R27, RZ, RZ, R23.reuse ;  /* 0x000000ffff1b7224 */ /* 0x100fe400078e0017 */
[----:B------:R-:W-:-:S02]  /*0c20*/  IMAD.MOV.U32 R20, RZ, RZ, R23 ;  /* 0x000000ffff147224 */ /* 0x000fc400078e0017 */
[----:B------:R-:W3:Y:S01]  /*0c30*/  @!P1 LDG.E.CONSTANT R25, desc[UR6][R16.64+0x100] ;  /* 0x0001000610199981 */ /* 0x000ee2000c1e9900 */
[----:B0-----:R-:W-:-:S03]  /*0c40*/  IMAD.MOV.U32 R19, RZ, RZ, R23 ;  /* 0x000000ffff137224 */ /* 0x001fc600078e0017 */
        /* <DEDUP_REMOVED lines=61> */
.L_x_36:
[----:B------:R-:W-:Y:S05]  /*1020*/  BSYNC.RECONVERGENT B0 ;  /* 0x0000000000007941 */ /* 0x000fea0003800200 */
.L_x_35:
        /* <DEDUP_REMOVED lines=49> */
.L_x_34:
        /* <DEDUP_REMOVED lines=22> */
[----:B------:R-:W-:Y:S02]  /*14a0*/  IMAD.X R19, RZ, RZ, R5, P1 ;  /* 0x000000ffff137224 */ /* 0x000fe400008e0605 */
[----:B--2---:R-:W-:Y:S02]  /*14b0*/  IMAD.MOV.U32 R25, RZ, RZ, R21 ;  /* 0x000000ffff197224 */ /* 0x004fe400078e0015 */
[----:B------:R0:W2:Y:S01]  /*14c0*/  @!P0 LDG.E.CONSTANT R21, desc[UR6][R22.64] ;  /* 0x0000000616158981 */ /* 0x0000a2000c1e9900 */
[----:B------:R-:W-:Y:S01]  /*14d0*/  ISETP.GE.AND P0, PT, R15, R2, PT ;  /* 0x000000020f00720c */ /* 0x000fe20003f06270 */
[--C-:B------:R-:W-:Y:S01]  /*14e0*/  IMAD.MOV.U32 R27, RZ, RZ, R25.reuse ;  /* 0x000000ffff1b7224 */ /* 0x100fe200078e0019 */
[----:B------:R-:W-:Y:S01]  /*14f0*/  MOV R24, R25 ;  /* 0x0000001900187202 */ /* 0x000fe20000000f00 */
[----:B------:R-:W-:-:S04]  /*1500*/  IMAD.MOV.U32 R29, RZ, RZ, R25 ;  /* 0x000000ffff1d7224 */ /* 0x000fc800078e0019 */
[----:B------:R-:W3:Y:S01]  /*1510*/  @!P2 LDG.E.CONSTANT R27, desc[UR6][R18.64+0x100] ;  /* 0x00010006121ba981 */ /* 0x000ee2000c1e9900 */
[--C-:B0-----:R-:W-:Y:S02]  /*1520*/  IMAD.MOV.U32 R23, RZ, RZ, R25.reuse ;  /* 0x000000ffff177224 */ /* 0x101fe400078e0019 */
[----:B------:R-:W-:Y:S01]  /*1530*/  IMAD.MOV.U32 R22, RZ, RZ, R25 ;  /* 0x000000ffff167224 */ /* 0x000fe200078e0019 */
        /* <DEDUP_REMOVED lines=16> */
[----:B---3--:R0:W-:Y:S04]  /*1640*/  STS [R8+0x100], R27 ;  /* 0x0001001b08007388 */ /* 0x0081e80000000800 */
[----:B----4-:R-:W-:Y:S04]  /*1650*/  STS [R8+0x180], R29 ;  /* 0x0001801d08007388 */ /* 0x010fe80000000800 */
[----:B------:R-:W-:Y:S04]  /*1660*/  STS [R8+0x80], R23 ;  /* 0x0000801708007388 */ /* 0x000fe80000000800 */
        /* <DEDUP_REMOVED lines=43> */
.L_x_38:
[----:B------:R-:W-:Y:S05]  /*1920*/  BSYNC.RECONVERGENT B0 ;  /* 0x0000000000007941 */ /* 0x000fea0003800200 */
.L_x_37:
        /* <DEDUP_REMOVED lines=15> */
.L_x_40:
[----:B------:R-:W-:Y:S05]  /*1a20*/  BSYNC.RECONVERGENT B0 ;  /* 0x0000000000007941 */ /* 0x000fea0003800200 */
.L_x_39:
        /* <DEDUP_REMOVED lines=38> */
.L_x_41:
        /* <DEDUP_REMOVED lines=15> */
.L_x_300:


//--------------------- .text._ZN3cub18CUB_300001_SM_10006detail10radix_sort29DeviceRadixSortOnesweepKernelINS1_5radix10policy_hubIjNS0_8NullTypeEyE10Policy1000ELNS0_9SortOrderE0EjS6_yiiNS1_21identity_decomposer_tEEEvPT5_SC_PT3_PKSD_PT1_PKSH_PT2_PKSL_T4_iiT6_ --------------------------
	.section	.text._ZN3cub18CUB_300001_SM_10006detail10radix_sort29DeviceRadixSortOnesweepKernelINS1_5radix10policy_hubIjNS0_8NullTypeEyE10Policy1000ELNS0_9SortOrderE0EjS6_yiiNS1_21identity_decomposer_tEEEvPT5_SC_PT3_PKSD_PT1_PKSH_PT2_PKSL_T4_iiT6_,"ax",@progbits
	.align	128
        .global         _ZN3cub18CUB_300001_SM_10006detail10radix_sort29DeviceRadixSortOnesweepKernelINS1_5radix10policy_hubIjNS0_8NullTypeEyE10Policy1000ELNS0_9SortOrderE0EjS6_yiiNS1_21identity_decomposer_tEEEvPT5_SC_PT3_PKSD_PT1_PKSH_PT2_PKSL_T4_iiT6_
        .type           _ZN3cub18CUB_300001_SM_10006detail10radix_sort29DeviceRadixSortOnesweepKernelINS1_5radix10policy_hubIjNS0_8NullTypeEyE10Policy1000ELNS0_9SortOrderE0EjS6_yiiNS1_21identity_decomposer_tEEEvPT5_SC_PT3_PKSD_PT1_PKSH_PT2_PKSL_T4_iiT6_,@function
        .size           _ZN3cub18CUB_300001_SM_10006detail10radix_sort29DeviceRadixSortOnesweepKernelINS1_5radix10policy_hubIjNS0_8NullTypeEyE10Policy1000ELNS0_9SortOrderE0EjS6_yiiNS1_21identity_decomposer_tEEEvPT5_SC_PT3_PKSD_PT1_PKSH_PT2_PKSL_T4_iiT6_,(.L_x_301 - _ZN3cub18CUB_300001_SM_10006detail10radix_sort29DeviceRadixSortOnesweepKernelINS1_5radix10policy_hubIjNS0_8NullTypeEyE10Policy1000ELNS0_9SortOrderE0EjS6_yiiNS1_21identity_decomposer_tEEEvPT5_SC_PT3_PKSD_PT1_PKSH_PT2_PKSL_T4_iiT6_)
        .other          _ZN3cub18CUB_300001_SM_10006detail10radix_sort29DeviceRadixSortOnesweepKernelINS1_5radix10policy_hubIjNS0_8NullTypeEyE10Policy1000ELNS0_9SortOrderE0EjS6_yiiNS1_21identity_decomposer_tEEEvPT5_SC_PT3_PKSD_PT1_PKSH_PT2_PKSL_T4_iiT6_,@"STO_CUDA_ENTRY STV_DEFAULT"
_ZN3cub18CUB_300001_SM_10006detail10radix_sort29DeviceRadixSortOnesweepKernelINS1_5radix10policy_hubIjNS0_8NullTypeEyE10Policy1000ELNS0_9SortOrderE0EjS6_yiiNS1_21identity_decomposer_tEEEvPT5_SC_PT3_PKSD_PT1_PKSH_PT2_PKSL_T4_iiT6_:
.text._ZN3cub18CUB_300001_SM_10006detail10radix_sort29DeviceRadixSortOnesweepKernelINS1_5radix10policy_hubIjNS0_8NullTypeEyE10Policy1000ELNS0_9SortOrderE0EjS6_yiiNS1_21identity_decomposer_tEEEvPT5_SC_PT3_PKSD_PT1_PKSH_PT2_PKSL_T4_iiT6_:
[----:B------:R-:W0:Y:S01]  /*0000*/  LDC R1, c[0x0][0x37c] ;  /* 0x0000df00ff017b82 */ /* 0x000e220000000800 */
[----:B------:R-:W1:Y:S01]  /*0010*/  S2R R39, SR_TID.X ;  /* 0x0000000000277919 */ /* 0x000e620000002100 */
[----:B------:R-:W-:Y:S01]  /*0020*/  MOV R73, 0x400 ;  /* 0x0000040000497802 */ /* 0x000fe20000000f00 */
[----:B------:R-:W2:Y:S01]  /*0030*/  LDCU.64 UR6, c[0x0][0x358] ;  /* 0x00006b00ff0677ac */ /* 0x000ea20008000a00 */
[----:B------:R-:W-:Y:S01]  /*0040*/  BSSY.RECONVERGENT B0, `(.L_x_42) ;  /* 0x000000d000007945 */ /* 0x000fe20003800200 */
[----:B------:R-:W3:Y:S01]  /*0050*/  S2R R0, SR_CgaCtaId ;  /* 0x0000000000007919 */ /* 0x000ee20000008800 */
[----:B0-----:R-:W-:Y:S01]  /*0060*/  VIADD R1, R1, 0xfffffff0 ;  /* 0xfffffff001017836 */ /* 0x001fe20000000000 */
[----:B-1----:R-:W-:Y:S02]  /*0070*/  ISETP.NE.AND P0, PT, R39, RZ, PT ;  /* 0x000000ff2700720c */ /* 0x002fe40003f05270 */
[----:B---3--:R-:W-:-:S11]  /*0080*/  LEA R73, R0, R73, 0x18 ;  /* 0x0000004900497211 */ /* 0x008fd600078ec0ff */
[----:B--2---:R-:W-:Y:S05]  /*0090*/  @P0 BRA `(.L_x_43) ;  /* 0x00000000001c0947 */ /* 0x004fea0003800000 */
[----:B------:R-:W0:Y:S01]  /*00a0*/  LDC.64 R2, c[0x0][0x388] ;  /* 0x0000e200ff027b82 */ /* 0x000e220000000a00 */
[----:B------:R-:W-:-:S05]  /*00b0*/  IMAD.MOV.U32 R5, RZ, RZ, 0x1 ;  /* 0x00000001ff057424 */ /* 0x000fca00078e00ff */
[----:B0-----:R-:W2:Y:S02]  /*00c0*/  ATOMG.E.ADD.STRONG.GPU PT, R2, desc[UR6][R2.64], R5 ;  /* 0x80000005020279a8 */ /* 0x001ea400081ef106 */
[----:B------:R-:W0:Y:S01]  /*00d0*/  S2UR UR5, SR_CgaCtaId ;  /* 0x00000000000579c3 */ /* 0x000e220000008800 */
[----:B------:R-:W-:Y:S02]  /*00e0*/  UMOV UR4, 0x400 ;  /* 0x0000040000047882 */ /* 0x000fe40000000000 */
[----:B0-----:R-:W-:-:S09]  /*00f0*/  ULEA UR4, UR5, UR4, 0x18 ;  /* 0x0000000405047291 */ /* 0x001fd2000f8ec0ff */
[----:B--2---:R0:W-:Y:S03]  /*0100*/  STS [UR4+0x7200], R2 ;  /* 0x00720002ff007988 */ /* 0x0041e60008000804 */
.L_x_43:
[----:B------:R-:W-:Y:S05]  /*0110*/  BSYNC.RECONVERGENT B0 ;  /* 0x0000000000007941 */ /* 0x000fea0003800200 */
.L_x_42:
[----:B------:R-:W-:Y:S06]  /*0120*/  BAR.SYNC.DEFER_BLOCKING 0x0 ;  /* 0x0000000000007b1d */ /* 0x000fec0000010000 */
[----:B------:R-:W1:Y:S01]  /*0130*/  LDCU UR4, c[0x0][0x3c0] ;  /* 0x00007800ff0477ac */ /* 0x000e620008000800 */
[----:B------:R-:W2:Y:S01]  /*0140*/  S2R R9, SR_LANEID ;  /* 0x0000000000097919 */ /* 0x000ea20000000000 */
[----:B------:R-:W0:Y:S02]  /*0150*/  LDS R72, [R73+0x7200] ;  /* 0x0072000049487984 */ /* 0x000e240000000800 */
[----:B0-----:R-:W-:-:S04]  /*0160*/  IMAD R2, R72, 0x1c80, RZ ;  /* 0x00001c8048027824 */ /* 0x001fc800078e02ff */
[----:B------:R-:W-:Y:S01]  /*0170*/  VIADD R0, R2, 0x1c80 ;  /* 0x00001c8002007836 */ /* 0x000fe20000000000 */
[----:B------:R-:W-:-:S04]  /*0180*/  SHF.R.S32.HI R6, RZ, 0x1f, R2 ;  /* 0x0000001fff067819 */ /* 0x000fc80000011402 */
[----:B-1----:R-:W-:Y:S02]  /*0190*/  ISETP.GT.AND P0, PT, R0, UR4, PT ;  /* 0x0000000400007c0c */ /* 0x002fe4000bf04270 */
[----:B------:R-:W-:-:S11]  /*01a0*/  SHF.R.U32.HI R0, RZ, 0x5, R39 ;  /* 0x00000005ff007819 */ /* 0x000fd60000011627 */
[----:B--2---:R-:W-:Y:S05]  /*01b0*/  @P0 BRA `(.L_x_44) ;  /* 0x0000000000700947 */ /* 0x004fea0003800000 */
[----:B------:R-:W0:Y:S01]  /*01c0*/  LDCU.64 UR4, c[0x0][0x3a8] ;  /* 0x00007500ff0477ac */ /* 0x000e220008000a00 */
[C---:B------:R-:W-:Y:S02]  /*01d0*/  LOP3.LUT R3, R39.reuse, 0x1f, RZ, 0xc0, !PT ;  /* 0x0000001f27037812 */ /* 0x040fe400078ec0ff */
[----:B------:R-:W-:-:S05]  /*01e0*/  LOP3.LUT R4, R39, 0x3e0, RZ, 0xc0, !PT ;  /* 0x000003e027047812 */ /* 0x000fca00078ec0ff */
[----:B------:R-:W-:-:S05]  /*01f0*/  IMAD R3, R4, 0x13, R3 ;  /* 0x0000001304037824 */ /* 0x000fca00078e0203 */
[----:B------:R-:W-:-:S05]  /*0200*/  IADD3 R3, P0, PT, R2, R3, RZ ;  /* 0x0000000302037210 */ /* 0x000fca0007f1e0ff */
[----:B------:R-:W-:Y:S01]  /*0210*/  IMAD.X R6, RZ, RZ, R6, P0 ;  /* 0x000000ffff067224 */ /* 0x000fe200000e0606 */
[----:B0-----:R-:W-:-:S04]  /*0220*/  LEA R2, P0, R3, UR4, 0x2 ;  /* 0x0000000403027c11 */ /* 0x001fc8000f8010ff */
[----:B------:R-:W-:-:S05]  /*0230*/  LEA.HI.X R3, R3, UR5, R6, 0x2, P0 ;  /* 0x0000000503037c11 */ /* 0x000fca00080f1406 */
[----:B------:R0:W5:Y:S04]  /*0240*/  LDG.E R71, desc[UR6][R2.64] ;  /* 0x0000000602477981 */ /* 0x000168000c1e1900 */
        /* <DEDUP_REMOVED lines=17> */
[----:B------:R0:W5:Y:S01]  /*0360*/  LDG.E R53, desc[UR6][R2.64+0x900] ;  /* 0x0009000602357981 */ /* 0x000162000c1e1900 */
[----:B------:R-:W-:Y:S05]  /*0370*/  BRA `(.L_x_45) ;  /* 0x0000000400507947 */ /* 0x000fea0003800000 */
.L_x_44:
[----:B------:R-:W0:Y:S01]  /*0380*/  LDCU.64 UR8, c[0x0][0x3a8] ;  /* 0x00007500ff0877ac */ /* 0x000e220008000a00 */
[C---:B------:R-:W-:Y:S01]  /*0390*/  LOP3.LUT R3, R39.reuse, 0x1f, RZ, 0xc0, !PT ;  /* 0x0000001f27037812 */ /* 0x040fe200078ec0ff */
[----:B------:R-:W-:Y:S01]  /*03a0*/  IMAD.MOV.U32 R71, RZ, RZ, -0x1 ;  /* 0xffffffffff477424 */ /* 0x000fe200078e00ff */
[----:B------:R-:W-:Y:S01]  /*03b0*/  LOP3.LUT R4, R39, 0x3e0, RZ, 0xc0, !PT ;  /* 0x000003e027047812 */ /* 0x000fe200078ec0ff */
[----:B------:R-:W-:Y:S02]  /*03c0*/  IMAD.MOV.U32 R69, RZ, RZ, -0x1 ;  /* 0xffffffffff457424 */ /* 0x000fe400078e00ff */
[----:B------:R-:W-:Y:S02]  /*03d0*/  IMAD.MOV.U32 R70, RZ, RZ, -0x1 ;  /* 0xffffffffff467424 */ /* 0x000fe400078e00ff */
[----:B------:R-:W-:Y:S01]  /*03e0*/  IMAD R11, R4, 0x13, R3 ;  /* 0x00000013040b7824 */ /* 0x000fe200078e0203 */
[----:B------:R-:W-:-:S03]  /*03f0*/  IADD3 R4, PT, PT, -R2, UR4, RZ ;  /* 0x0000000402047c10 */ /* 0x000fc6000fffe1ff */
[C---:B------:R-:W-:Y:S01]  /*0400*/  VIADD R3, R11.reuse, 0x20 ;  /* 0x000000200b037836 */ /* 0x040fe20000000000 */
[----:B------:R-:W-:Y:S01]  /*0410*/  IADD3 R8, P0, PT, R2, R11, RZ ;  /* 0x0000000b02087210 */ /* 0x000fe20007f1e0ff */
        /* <DEDUP_REMOVED lines=8> */
[----:B------:R-:W-:Y:S01]  /*04a0*/  IMAD.X R13, RZ, RZ, R6, P0 ;  /* 0x000000ffff0d7224 */ /* 0x000fe200000e0606 */
[----:B0-----:R-:W-:Y:S01]  /*04b0*/  LEA R2, P0, R8, UR8, 0x2 ;  /* 0x0000000808027c11 */ /* 0x001fe2000f8010ff */
[----:B------:R-:W-:Y:S01]  /*04c0*/  VIADD R7, R11, 0xc0 ;  /* 0x000000c00b077836 */ /* 0x000fe20000000000 */
[----:B------:R-:W-:-:S02]  /*04d0*/  ISETP.GE.AND P5, PT, R3, R4, PT ;  /* 0x000000040300720c */ /* 0x000fc40003fa6270 */
[-C--:B------:R-:W-:Y:S01]  /*04e0*/  ISETP.GE.AND P6, PT, R5, R4.reuse, PT ;  /* 0x000000040500720c */ /* 0x080fe20003fc6270 */
[----:B------:R-:W-:Y:S01]  /*04f0*/  VIADD R5, R11, 0xe0 ;  /* 0x000000e00b057836 */ /* 0x000fe20000000000 */
[----:B------:R-:W-:Y:S01]  /*0500*/  LEA.HI.X R3, R8, UR9, R13, 0x2, P0 ;  /* 0x0000000908037c11 */ /* 0x000fe200080f140d */
[----:B------:R-:W-:Y:S01]  /*0510*/  IMAD.MOV.U32 R68, RZ, RZ, -0x1 ;  /* 0xffffffffff447424 */ /* 0x000fe200078e00ff */
[-C--:B------:R-:W-:Y:S01]  /*0520*/  ISETP.GE.AND P0, PT, R7, R4.reuse, PT ;  /* 0x000000040700720c */ /* 0x080fe20003f06270 */
[----:B------:R-:W-:Y:S02]  /*0530*/  VIADD R7, R11, 0x100 ;  /* 0x000001000b077836 */ /* 0x000fe40000000000 */
[----:B------:R1:W5:Y:S01]  /*0540*/  @!P1 LDG.E R71, desc[UR6][R2.64] ;  /* 0x0000000602479981 */ /* 0x000362000c1e1900 */
[-C--:B------:R-:W-:Y:S01]  /*0550*/  ISETP.GE.AND P1, PT, R5, R4.reuse, PT ;  /* 0x000000040500720c */ /* 0x080fe20003f26270 */
[----:B------:R-:W-:Y:S02]  /*0560*/  VIADD R5, R11, 0x120 ;  /* 0x000001200b057836 */ /* 0x000fe40000000000 */
[----:B------:R1:W5:Y:S03]  /*0570*/  @!P3 LDG.E R69, desc[UR6][R2.64+0x100] ;  /* 0x000100060245b981 */ /* 0x000366000c1e1900 */
[----:B------:R-:W-:Y:S01]  /*0580*/  ISETP.GE.AND P3, PT, R5, R4, PT ;  /* 0x000000040500720c */ /* 0x000fe20003f66270 */
[----:B------:R-:W-:Y:S01]  /*0590*/  VIADD R5, R11, 0x140 ;  /* 0x000001400b057836 */ /* 0x000fe20000000000 */
[----:B------:R1:W5:Y:S01]  /*05a0*/  @!P4 LDG.E R68, desc[UR6][R2.64+0x180] ;  /* 0x000180060244c981 */ /* 0x000362000c1e1900 */
[----:B------:R-:W-:-:S03]  /*05b0*/  IMAD.MOV.U32 R66, RZ, RZ, -0x1 ;  /* 0xffffffffff427424 */ /* 0x000fc600078e00ff */
[-C--:B------:R-:W-:Y:S01]  /*05c0*/  ISETP.GE.AND P4, PT, R5, R4.reuse, PT ;  /* 0x000000040500720c */ /* 0x080fe20003f86270 */
[----:B------:R-:W-:Y:S01]  /*05d0*/  VIADD R5, R11, 0x180 ;  /* 0x000001800b057836 */ /* 0x000fe20000000000 */
[----:B------:R1:W5:Y:S01]  /*05e0*/  @!P2 LDG.E R70, desc[UR6][R2.64+0x80] ;  /* 0x000080060246a981 */ /* 0x000362000c1e1900 */
[-C--:B------:R-:W-:Y:S01]  /*05f0*/  ISETP.GE.AND P2, PT, R7, R4.reuse, PT ;  /* 0x000000040700720c */ /* 0x080fe20003f46270 */
[----:B------:R-:W-:Y:S02]  /*0600*/  IMAD.MOV.U32 R65, RZ, RZ, -0x1 ;  /* 0xffffffffff417424 */ /* 0x000fe400078e00ff */
[----:B------:R1:W5:Y:S01]  /*0610*/  @!P6 LDG.E R66, desc[UR6][R2.64+0x280] ;  /* 0x000280060242e981 */ /* 0x000362000c1e1900 */
[-C--:B------:R-:W-:Y:S01]  /*0620*/  ISETP.GE.AND P6, PT, R5, R4.reuse, PT ;  /* 0x000000040500720c */ /* 0x080fe20003fc6270 */
[C---:B------:R-:W-:Y:S02]  /*0630*/  VIADD R5, R11.reuse, 0x1a0 ;  /* 0x000001a00b057836 */ /* 0x040fe40000000000 */
[----:B------:R-:W-:Y:S01]  /*0640*/  IMAD.MOV.U32 R67, RZ, RZ, -0x1 ;  /* 0xffffffffff437424 */ /* 0x000fe200078e00ff */
[----:B------:R1:W5:Y:S01]  /*0650*/  @!P0 LDG.E R65, desc[UR6][R2.64+0x300] ;  /* 0x0003000602418981 */ /* 0x000362000c1e1900 */
[----:B------:R-:W-:Y:S01]  /*0660*/  VIADD R7, R11, 0x160 ;  /* 0x000001600b077836 */ /* 0x000fe20000000000 */
[----:B------:R-:W-:Y:S01]  /*0670*/  ISETP.GE.AND P0, PT, R5, R4, PT ;  /* 0x000000040500720c */ /* 0x000fe20003f06270 */
[----:B------:R-:W-:-:S02]  /*0680*/  IMAD.MOV.U32 R63, RZ, RZ, -0x1 ;  /* 0xffffffffff3f7424 */ /* 0x000fc400078e00ff */
[----:B------:R-:W-:Y:S01]  /*0690*/  VIADD R5, R11, 0x1e0 ;  /* 0x000001e00b057836 */ /* 0x000fe20000000000 */
[----:B------:R1:W5:Y:S01]  /*06a0*/  @!P5 LDG.E R67, desc[UR6][R2.64+0x200] ;  /* 0x000200060243d981 */ /* 0x000362000c1e1900 */
[-C--:B------:R-:W-:Y:S01]  /*06b0*/  ISETP.GE.AND P5, PT, R7, R4.reuse, PT ;  /* 0x000000040700720c */ /* 0x080fe20003fa6270 */
[----:B------:R-:W-:Y:S02]  /*06c0*/  IMAD.MOV.U32 R64, RZ, RZ, -0x1 ;  /* 0xffffffffff407424 */ /* 0x000fe400078e00ff */
[----:B------:R1:W5:Y:S01]  /*06d0*/  @!P2 LDG.E R63, desc[UR6][R2.64+0x400] ;  /* 0x00040006023fa981 */ /* 0x000362000c1e1900 */
[----:B------:R-:W-:Y:S01]  /*06e0*/  IMAD.MOV.U32 R62, RZ, RZ, -0x1 ;  /* 0xffffffffff3e7424 */ /* 0x000fe200078e00ff */
[----:B------:R-:W-:Y:S01]  /*06f0*/  ISETP.GE.AND P2, PT, R5, R4, PT ;  /* 0x000000040500720c */ /* 0x000fe20003f46270 */
[C---:B------:R-:W-:Y:S01]  /*0700*/  VIADD R7, R11.reuse, 0x1c0 ;  /* 0x000001c00b077836 */ /* 0x040fe20000000000 */
[----:B------:R1:W5:Y:S01]  /*0710*/  @!P1 LDG.E R64, desc[UR6][R2.64+0x380] ;  /* 0x0003800602409981 */ /* 0x000362000c1e1900 */
[----:B------:R-:W-:-:S02]  /*0720*/  VIADD R5, R11, 0x200 ;  /* 0x000002000b057836 */ /* 0x000fc40000000000 */
[----:B------:R-:W-:Y:S01]  /*0730*/  IMAD.MOV.U32 R61, RZ, RZ, -0x1 ;  /* 0xffffffffff3d7424 */ /* 0x000fe200078e00ff */
[----:B------:R1:W5:Y:S01]  /*0740*/  @!P3 LDG.E R62, desc[UR6][R2.64+0x480] ;  /* 0x00048006023eb981 */ /* 0x000362000c1e1900 */
[----:B------:R-:W-:Y:S01]  /*0750*/  IMAD.MOV.U32 R60, RZ, RZ, -0x1 ;  /* 0xffffffffff3c7424 */ /* 0x000fe200078e00ff */
[-C--:B------:R-:W-:Y:S01]  /*0760*/  ISETP.GE.AND P1, PT, R7, R4.reuse, PT ;  /* 0x000000040700720c */ /* 0x080fe20003f26270 */
[----:B------:R-:W-:Y:S01]  /*0770*/  VIADD R7, R11, 0x220 ;  /* 0x000002200b077836 */ /* 0x000fe20000000000 */
[-C--:B------:R-:W-:Y:S01]  /*0780*/  ISETP.GE.AND P3, PT, R5, R4.reuse, PT ;  /* 0x000000040500720c */ /* 0x080fe20003f66270 */
[----:B------:R-:W-:Y:S01]  /*0790*/  VIADD R5, R11, 0x240 ;  /* 0x000002400b057836 */ /* 0x000fe20000000000 */
[----:B------:R1:W5:Y:S02]  /*07a0*/  @!P4 LDG.E R61, desc[UR6][R2.64+0x500] ;  /* 0x00050006023dc981 */ /* 0x000364000c1e1900 */
[-C--:B------:R-:W-:Y:S02]  /*07b0*/  ISETP.GE.AND P4, PT, R7, R4.reuse, PT ;  /* 0x000000040700720c */ /* 0x080fe40003f86270 */
[----:B------:R1:W5:Y:S01]  /*07c0*/  @!P5 LDG.E R60, desc[UR6][R2.64+0x580] ;  /* 0x00058006023cd981 */ /* 0x000362000c1e1900 */
[----:B------:R-:W-:Y:S01]  /*07d0*/  ISETP.GE.AND P5, PT, R5, R4, PT ;  /* 0x000000040500720c */ /* 0x000fe20003fa6270 */
[----:B------:R-:W-:-:S02]  /*07e0*/  IMAD.MOV.U32 R59, RZ, RZ, -0x1 ;  /* 0xffffffffff3b7424 */ /* 0x000fc400078e00ff */
[----:B------:R-:W-:Y:S02]  /*07f0*/  IMAD.MOV.U32 R58, RZ, RZ, -0x1 ;  /* 0xffffffffff3a7424 */ /* 0x000fe400078e00ff */
[----:B------:R-:W-:Y:S02]  /*0800*/  IMAD.MOV.U32 R57, RZ, RZ, -0x1 ;  /* 0xffffffffff397424 */ /* 0x000fe400078e00ff */
[----:B------:R-:W-:Y:S01]  /*0810*/  IMAD.MOV.U32 R56, RZ, RZ, -0x1 ;  /* 0xffffffffff387424 */ /* 0x000fe200078e00ff */
[----:B------:R1:W5:Y:S01]  /*0820*/  @!P6 LDG.E R59, desc[UR6][R2.64+0x600] ;  /* 0x00060006023be981 */ /* 0x000362000c1e1900 */
[----:B------:R-:W-:Y:S02]  /*0830*/  IMAD.MOV.U32 R55, RZ, RZ, -0x1 ;  /* 0xffffffffff377424 */ /* 0x000fe400078e00ff */
[----:B------:R-:W-:Y:S01]  /*0840*/  IMAD.MOV.U32 R54, RZ, RZ, -0x1 ;  /* 0xffffffffff367424 */ /* 0x000fe200078e00ff */
[----:B------:R1:W5:Y:S01]  /*0850*/  @!P0 LDG.E R58, desc[UR6][R2.64+0x680] ;  /* 0x00068006023a8981 */ /* 0x000362000c1e1900 */
[----:B------:R-:W-:-:S03]  /*0860*/  IMAD.MOV.U32 R53, RZ, RZ, -0x1 ;  /* 0xffffffffff357424 */ /* 0x000fc600078e00ff */
[----:B------:R1:W5:Y:S04]  /*0870*/  @!P1 LDG.E R57, desc[UR6][R2.64+0x700] ;  /* 0x0007000602399981 */ /* 0x000368000c1e1900 */
[----:B------:R1:W5:Y:S04]  /*0880*/  @!P2 LDG.E R56, desc[UR6][R2.64+0x780] ;  /* 0x000780060238a981 */ /* 0x000368000c1e1900 */
[----:B------:R1:W5:Y:S04]  /*0890*/  @!P3 LDG.E R55, desc[UR6][R2.64+0x800] ;  /* 0x000800060237b981 */ /* 0x000368000c1e1900 */
[----:B------:R1:W5:Y:S04]  /*08a0*/  @!P4 LDG.E R54, desc[UR6][R2.64+0x880] ;  /* 0x000880060236c981 */ /* 0x000368000c1e1900 */
[----:B------:R1:W5:Y:S02]  /*08b0*/  @!P5 LDG.E R53, desc[UR6][R2.64+0x900] ;  /* 0x000900060235d981 */ /* 0x000364000c1e1900 */
.L_x_45:
[----:B01----:R-:W-:Y:S01]  /*08c0*/  VIMNMX R2, PT, PT, R9, 0xe0, !PT ;  /* 0x000000e009027848 */ /* 0x003fe20007fe0100 */
[----:B------:R-:W0:Y:S01]  /*08d0*/  LDCU UR4, c[0x0][0x3c8] ;  /* 0x00007900ff0477ac */ /* 0x000e220008000800 */
[----:B------:R-:W-:Y:S01]  /*08e0*/  BSSY.RECONVERGENT B0, `(.L_x_46) ;  /* 0x0000025000007945 */ /* 0x000fe20003800200 */
[----:B------:R-:W-:Y:S01]  /*08f0*/  IMAD.SHL.U32 R0, R0, 0x400, RZ ;  /* 0x0000040000007824 */ /* 0x000fe200078e00ff */
[--C-:B------:R-:W-:Y:S01]  /*0900*/  IADD3 R2, PT, PT, R2, 0x1f, -R9.reuse ;  /* 0x0000001f02027810 */ /* 0x100fe20007ffe809 */
[----:B------:R-:W-:Y:S01]  /*0910*/  UMOV UR5, 0xffffffff ;  /* 0xffffffff00057882 */ /* 0x000fe20000000000 */
[----:B------:R-:W-:Y:S02]  /*0920*/  IMAD.MOV.U32 R5, RZ, RZ, R9 ;  /* 0x000000ffff057224 */ /* 0x000fe400078e0009 */
[C---:B------:R-:W-:Y:S02]  /*0930*/  ISETP.GE.U32.AND P0, PT, R2.reuse, 0x1e0, PT ;  /* 0x000001e00200780c */ /* 0x040fe40003f06070 */
[----:B------:R-:W-:-:S04]  /*0940*/  LEA.HI R3, R2, 0x1, RZ, 0x1b ;  /* 0x0000000102037811 */ /* 0x000fc800078fd8ff */
[----:B------:R-:W-:-:S04]  /*0950*/  LOP3.LUT R6, R3, 0xf, RZ, 0xc0, !PT ;  /* 0x0000000f03067812 */ /* 0x000fc800078ec0ff */
[----:B------:R-:W-:Y:S01]  /*0960*/  ISETP.NE.AND P1, PT, R6, RZ, PT ;  /* 0x000000ff0600720c */ /* 0x000fe20003f25270 */
[----:B0-----:R-:W-:Y:S02]  /*0970*/  USHF.L.U32 UR4, UR5, UR4, URZ ;  /* 0x0000000405047299 */ /* 0x001fe400080006ff */
[----:B------:R-:W-:Y:S10]  /*0980*/  @!P0 BRA `(.L_x_47) ;  /* 0x0000000000688947 */ /* 0x000ff40003800000 */
[----:B------:R-:W-:Y:S01]  /*0990*/  IMAD R4, R9, 0x4, R0 ;  /* 0x0000000409047824 */ /* 0x000fe200078e0200 */
[----:B------:R-:W-:Y:S01]  /*09a0*/  LOP3.LUT R2, R3, 0xffffff0, RZ, 0xc0, !PT ;  /* 0x0ffffff003027812 */ /* 0x000fe200078ec0ff */
[----:B------:R-:W-:-:S03]  /*09b0*/  IMAD.MOV.U32 R5, RZ, RZ, R9 ;  /* 0x000000ffff057224 */ /* 0x000fc600078e0009 */
[----:B------:R-:W-:Y:S01]  /*09c0*/  IADD3 R4, PT, PT, R4, 0x400, R73 ;  /* 0x0000040004047810 */ /* 0x000fe20007ffe049 */
[----:B------:R-:W-:-:S07]  /*09d0*/  IMAD.MOV R2, RZ, RZ, -R2 ;  /* 0x000000ffff027224 */ /* 0x000fce00078e0a02 */
.L_x_48:
[----:B------:R-:W-:Y:S01]  /*09e0*/  VIADD R2, R2, 0x10 ;  /* 0x0000001002027836 */ /* 0x000fe20000000000 */
[----:B------:R-:W-:Y:S01]  /*09f0*/  STS [R4+-0x400], RZ ;  /* 0xfffc00ff04007388 */ /* 0x000fe20000000800 */
[----:B------:R-:W-:-:S03]  /*0a00*/  VIADD R5, R5, 0x200 ;  /* 0x0000020005057836 */ /* 0x000fc60000000000 */
[----:B------:R-:W-:Y:S01]  /*0a10*/  ISETP.NE.AND P0, PT, R2, RZ, PT ;  /* 0x000000ff0200720c */ /* 0x000fe20003f05270 */
[----:B------:R-:W-:Y:S04]  /*0a20*/  STS [R4+-0x380], RZ ;  /* 0xfffc80ff04007388 */ /* 0x000fe80000000800 */
[----:B------:R-:W-:Y:S04]  /*0a30*/  STS [R4+-0x300], RZ ;  /* 0xfffd00ff04007388 */ /* 0x000fe80000000800 */
[----:B------:R-:W-:Y:S04]  /*0a40*/  STS [R4+-0x280], RZ ;  /* 0xfffd80ff04007388 */ /* 0x000fe80000000800 */
[----:B------:R-:W-:Y:S04]  /*0a50*/  STS [R4+-0x200], RZ ;  /* 0xfffe00ff04007388 */ /* 0x000fe80000000800 */
[----:B------:R-:W-:Y:S04]  /*0a60*/  STS [R4+-0x180], RZ ;  /* 0xfffe80ff04007388 */ /* 0x000fe80000000800 */
[----:B------:R-:W-:Y:S04]  /*0a70*/  STS [R4+-0x100], RZ ;  /* 0xffff00ff04007388 */ /* 0x000fe80000000800 */
[----:B------:R-:W-:Y:S04]  /*0a80*/  STS [R4+-0x80], RZ ;  /* 0xffff80ff04007388 */ /* 0x000fe80000000800 */
[----:B------:R-:W-:Y:S04]  /*0a90*/  STS [R4], RZ ;  /* 0x000000ff04007388 */ /* 0x000fe80000000800 */
[----:B------:R-:W-:Y:S04]  /*0aa0*/  STS [R4+0x80], RZ ;  /* 0x000080ff04007388 */ /* 0x000fe80000000800 */
[----:B------:R-:W-:Y:S04]  /*0ab0*/  STS [R4+0x100], RZ ;  /* 0x000100ff04007388 */ /* 0x000fe80000000800 */
[----:B------:R-:W-:Y:S04]  /*0ac0*/  STS [R4+0x180], RZ ;  /* 0x000180ff04007388 */ /* 0x000fe80000000800 */
[----:B------:R-:W-:Y:S04]  /*0ad0*/  STS [R4+0x200], RZ ;  /* 0x000200ff04007388 */ /* 0x000fe80000000800 */
[----:B------:R-:W-:Y:S04]  /*0ae0*/  STS [R4+0x280], RZ ;  /* 0x000280ff04007388 */ /* 0x000fe80000000800 */
[----:B------:R-:W-:Y:S04]  /*0af0*/  STS [R4+0x300], RZ ;  /* 0x000300ff04007388 */ /* 0x000fe80000000800 */
[----:B------:R0:W-:Y:S02]  /*0b00*/  STS [R4+0x380], RZ ;  /* 0x000380ff04007388 */ /* 0x0001e40000000800 */
[----:B0-----:R-:W-:Y:S01]  /*0b10*/  VIADD R4, R4, 0x800 ;  /* 0x0000080004047836 */ /* 0x001fe20000000000 */
[----:B------:R-:W-:Y:S06]  /*0b20*/  @P0 BRA `(.L_x_48) ;  /* 0xfffffffc00ac0947 */ /* 0x000fec000383ffff */
.L_x_47:
[----:B------:R-:W-:Y:S05]  /*0b30*/  BSYNC.RECONVERGENT B0 ;  /* 0x0000000000007941 */ /* 0x000fea0003800200 */
.L_x_46:
[----:B------:R-:W-:Y:S01]  /*0b40*/  BSSY.RECONVERGENT B0, `(.L_x_49) ;  /* 0x0000026000007945 */ /* 0x000fe20003800200 */
[----:B------:R-:W-:-:S03]  /*0b50*/  IMAD.IADD R2, R73, 0x1, R0 ;  /* 0x0000000149027824 */ /* 0x000fc600078e0200 */
[----:B------:R-:W-:Y:S05]  /*0b60*/  @!P1 BRA `(.L_x_50) ;  /* 0x00000000008c9947 */ /* 0x000fea0003800000 */
[----:B------:R-:W-:Y:S01]  /*0b70*/  ISETP.GE.U32.AND P0, PT, R6, 0x8, PT ;  /* 0x000000080600780c */ /* 0x000fe20003f06070 */
[----:B------:R-:W-:Y:S01]  /*0b80*/  BSSY.RECONVERGENT B1, `(.L_x_51) ;  /* 0x000000e000017945 */ /* 0x000fe20003800200 */
[----:B------:R-:W-:-:S04]  /*0b90*/  LOP3.LUT R7, R3, 0x7, RZ, 0xc0, !PT ;  /* 0x0000000703077812 */ /* 0x000fc800078ec0ff */
[----:B------:R-:W-:-:S07]  /*0ba0*/  ISETP.NE.AND P1, PT, R7, RZ, PT ;  /* 0x000000ff0700720c */ /* 0x000fce0003f25270 */
[----:B------:R-:W-:Y:S06]  /*0bb0*/  @!P0 BRA `(.L_x_52) ;  /* 0x0000000000288947 */ /* 0x000fec0003800000 */
[C---:B------:R-:W-:Y:S02]  /*0bc0*/  IMAD R4, R5.reuse, 0x4, R2 ;  /* 0x0000000405047824 */ /* 0x040fe400078e0202 */
[----:B------:R-:W-:-:S03]  /*0bd0*/  VIADD R5, R5, 0x100 ;  /* 0x0000010005057836 */ /* 0x000fc60000000000 */
[----:B------:R0:W-:Y:S04]  /*0be0*/  STS [R4], RZ ;  /* 0x000000ff04007388 */ /* 0x0001e80000000800 */
[----:B------:R0:W-:Y:S04]  /*0bf0*/  STS [R4+0x80], RZ ;  /* 0x000080ff04007388 */ /* 0x0001e80000000800 */
[----:B------:R0:W-:Y:S04]  /*0c00*/  STS [R4+0x100], RZ ;  /* 0x000100ff04007388 */ /* 0x0001e80000000800 */
[----:B------:R0:W-:Y:S04]  /*0c10*/  STS [R4+0x180], RZ ;  /* 0x000180ff04007388 */ /* 0x0001e80000000800 */
[----:B------:R0:W-:Y:S04]  /*0c20*/  STS [R4+0x200], RZ ;  /* 0x000200ff04007388 */ /* 0x0001e80000000800 */
[----:B------:R0:W-:Y:S04]  /*0c30*/  STS [R4+0x280], RZ ;  /* 0x000280ff04007388 */ /* 0x0001e80000000800 */
[----:B------:R0:W-:Y:S04]  /*0c40*/  STS [R4+0x300], RZ ;  /* 0x000300ff04007388 */ /* 0x0001e80000000800 */
[----:B------:R0:W-:Y:S02]  /*0c50*/  STS [R4+0x380], RZ ;  /* 0x000380ff04007388 */ /* 0x0001e40000000800 */
.L_x_52:
[----:B------:R-:W-:Y:S05]  /*0c60*/  BSYNC.RECONVERGENT B1 ;  /* 0x0000000000017941 */ /* 0x000fea0003800200 */
.L_x_51:
[----:B------:R-:W-:Y:S05]  /*0c70*/  @!P1 BRA `(.L_x_50) ;  /* 0x0000000000489947 */ /* 0x000fea0003800000 */
[----:B------:R-:W-:Y:S02]  /*0c80*/  ISETP.GE.U32.AND P0, PT, R7, 0x4, PT ;  /* 0x000000040700780c */ /* 0x000fe40003f06070 */
[----:B------:R-:W-:-:S04]  /*0c90*/  LOP3.LUT R3, R3, 0x3, RZ, 0xc0, !PT ;  /* 0x0000000303037812 */ /* 0x000fc800078ec0ff */
[----:B------:R-:W-:-:S07]  /*0ca0*/  ISETP.NE.AND P1, PT, R3, RZ, PT ;  /* 0x000000ff0300720c */ /* 0x000fce0003f25270 */
[C---:B------:R-:W-:Y:S02]  /*0cb0*/  @P0 IMAD R2, R5.reuse, 0x4, R2 ;  /* 0x0000000405020824 */ /* 0x040fe400078e0202 */
[----:B------:R-:W-:-:S03]  /*0cc0*/  @P0 VIADD R5, R5, 0x80 ;  /* 0x0000008005050836 */ /* 0x000fc60000000000 */
[----:B------:R1:W-:Y:S04]  /*0cd0*/  @P0 STS [R2], RZ ;  /* 0x000000ff02000388 */ /* 0x0003e80000000800 */
[----:B------:R1:W-:Y:S04]  /*0ce0*/  @P0 STS [R2+0x80], RZ ;  /* 0x000080ff02000388 */ /* 0x0003e80000000800 */
[----:B------:R1:W-:Y:S04]  /*0cf0*/  @P0 STS [R2+0x100], RZ ;  /* 0x000100ff02000388 */ /* 0x0003e80000000800 */
[----:B------:R1:W-:Y:S01]  /*0d00*/  @P0 STS [R2+0x180], RZ ;  /* 0x000180ff02000388 */ /* 0x0003e20000000800 */
[----:B------:R-:W-:Y:S05]  /*0d10*/  @!P1 BRA `(.L_x_50) ;  /* 0x0000000000209947 */ /* 0x000fea0003800000 */
[----:B------:R-:W-:Y:S02]  /*0d20*/  IMAD R0, R5, 0x4, R0 ;  /* 0x0000000405007824 */ /* 0x000fe400078e0200 */
[----:B------:R-:W-:Y:S02]  /*0d30*/  IMAD.MOV R3, RZ, RZ, -R3 ;  /* 0x000000ffff037224 */ /* 0x000fe400078e0a03 */
[----:B------:R-:W-:-:S07]  /*0d40*/  IMAD.IADD R0, R73, 0x1, R0 ;  /* 0x0000000149007824 */ /* 0x000fce00078e0200 */
.L_x_53:
[----:B------:R-:W-:Y:S01]  /*0d50*/  VIADD R3, R3, 0x1 ;  /* 0x0000000103037836 */ /* 0x000fe20000000000 */
[----:B------:R2:W-:Y:S04]  /*0d60*/  STS [R0], RZ ;  /* 0x000000ff00007388 */ /* 0x0005e80000000800 */
[----:B------:R-:W-:Y:S01]  /*0d70*/  ISETP.NE.AND P0, PT, R3, RZ, PT ;  /* 0x000000ff0300720c */ /* 0x000fe20003f05270 */
[----:B--2---:R-:W-:-:S12]  /*0d80*/  VIADD R0, R0, 0x80 ;  /* 0x0000008000007836 */ /* 0x004fd80000000000 */
[----:B------:R-:W-:Y:S05]  /*0d90*/  @P0 BRA `(.L_x_53) ;  /* 0xfffffffc00ec0947 */ /* 0x000fea000383ffff */
.L_x_50:
[----:B------:R-:W-:Y:S05]  /*0da0*/  BSYNC.RECONVERGENT B0 ;  /* 0x0000000000007941 */ /* 0x000fea0003800200 */
.L_x_49:
[----:B------:R-:W2:Y:S01]  /*0db0*/  LDCU UR5, c[0x0][0x3c4] ;  /* 0x00007880ff0577ac */ /* 0x000ea20008000800 */
[C---:B-1----:R-:W-:Y:S01]  /*0dc0*/  IMAD.SHL.U32 R2, R39.reuse, 0x20, RZ ;  /* 0x0000002027027824 */ /* 0x042fe200078e00ff */
[C---:B------:R-:W-:Y:S01]  /*0dd0*/  ISETP.GT.U32.AND P1, PT, R39.reuse, 0xff, PT ;  /* 0x000000ff2700780c */ /* 0x040fe20003f24070 */
[----:B------:R-:W-:Y:S01]  /*0de0*/  BSSY.RECONVERGENT B0, `(.L_x_54) ;  /* 0x000007c000007945 */ /* 0x000fe20003800200 */
[----:B------:R-:W-:Y:S02]  /*0df0*/  IMAD R0, R39, 0x4, R73 ;  /* 0x0000000427007824 */ /* 0x000fe400078e0249 */
[----:B0-----:R-:W-:Y:S01]  /*0e00*/  LOP3.LUT R4, R2, 0x7c00, RZ, 0xc0, !PT ;  /* 0x00007c0002047812 */ /* 0x001fe200078ec0ff */
[----:B------:R-:W-:Y:S01]  /*0e10*/  IMAD.MOV.U32 R52, RZ, RZ, RZ ;  /* 0x000000ffff347224 */ /* 0x000fe200078e00ff */
[----:B------:R-:W-:-:S03]  /*0e20*/  P2R R2, PR, RZ, 0x2 ;  /* 0x00000002ff027803 */ /* 0x000fc60000000000 */
[----:B------:R-:W-:Y:S02]  /*0e30*/  IMAD.IADD R15, R73, 0x1, R4 ;  /* 0x00000001490f7824 */ /* 0x000fe400078e0204 */
[----:B------:R0:W-:Y:S01]  /*0e40*/  STL [R1+0x8], R2 ;  /* 0x0000080201007387 */ /* 0x0001e20000100800 */
[----:B--2--5:R-:W-:Y:S02]  /*0e50*/  SHF.R.U32.HI R51, RZ, UR5, R71 ;  /* 0x00000005ff337c19 */ /* 0x024fe40008011647 */
[----:B------:R-:W-:Y:S02]  /*0e60*/  SHF.R.U32.HI R5, RZ, UR5, R70 ;  /* 0x00000005ff057c19 */ /* 0x000fe40008011646 */
[----:B------:R-:W-:Y:S01]  /*0e70*/  SHF.R.U32.HI R45, RZ, UR5, R64 ;  /* 0x00000005ff2d7c19 */ /* 0x000fe20008011640 */
[----:B0-----:R-:W0:Y:S01]  /*0e80*/  @!P1 LDC.64 R2, c[0x0][0x380] ;  /* 0x0000e000ff029b82 */ /* 0x001e220000000a00 */
[----:B------:R-:W-:Y:S02]  /*0e90*/  SHF.R.U32.HI R50, RZ, UR5, R69 ;  /* 0x00000005ff327c19 */ /* 0x000fe40008011645 */
[----:B------:R-:W-:-:S02]  /*0ea0*/  SHF.R.U32.HI R44, RZ, UR5, R63 ;  /* 0x00000005ff2c7c19 */ /* 0x000fc4000801163f */
[----:B------:R-:W-:Y:S02]  /*0eb0*/  SHF.R.U32.HI R49, RZ, UR5, R68 ;  /* 0x00000005ff317c19 */ /* 0x000fe40008011644 */
[----:B------:R-:W-:Y:S02]  /*0ec0*/  SHF.R.U32.HI R48, RZ, UR5, R67 ;  /* 0x00000005ff307c19 */ /* 0x000fe40008011643 */
[----:B------:R-:W-:Y:S02]  /*0ed0*/  LOP3.LUT R51, R51, UR4, RZ, 0x30, !PT ;  /* 0x0000000433337c12 */ /* 0x000fe4000f8e30ff */
[----:B------:R-:W-:Y:S02]  /*0ee0*/  SHF.R.U32.HI R47, RZ, UR5, R66 ;  /* 0x00000005ff2f7c19 */ /* 0x000fe40008011642 */
[----:B------:R-:W-:Y:S01]  /*0ef0*/  LOP3.LUT R4, R5, UR4, RZ, 0x30, !PT ;  /* 0x0000000405047c12 */ /* 0x000fe2000f8e30ff */
[----:B------:R-:W-:Y:S01]  /*0f00*/  IMAD R30, R51, 0x4, R15 ;  /* 0x00000004331e7824 */ /* 0x000fe200078e020f */
[----:B------:R-:W-:Y:S01]  /*0f10*/  LOP3.LUT R45, R45, UR4, RZ, 0x30, !PT ;  /* 0x000000042d2d7c12 */ /* 0x000fe2000f8e30ff */
[----:B------:R-:W-:Y:S01]  /*0f20*/  NOP ;  /* 0x0000000000007918 */ /* 0x000fe20000000000 */
[----:B------:R-:W-:Y:S01]  /*0f30*/  SHF.R.U32.HI R46, RZ, UR5, R65 ;  /* 0x00000005ff2e7c19 */ /* 0x000fe20008011641 */
[--C-:B------:R-:W-:Y:S01]  /*0f40*/  IMAD R31, R4, 0x4, R15.reuse ;  /* 0x00000004041f7824 */ /* 0x100fe200078e020f */
[----:B------:R-:W-:Y:S01]  /*0f50*/  LOP3.LUT R50, R50, UR4, RZ, 0x30, !PT ;  /* 0x0000000432327c12 */ /* 0x000fe2000f8e30ff */
[--C-:B------:R-:W-:Y:S01]  /*0f60*/  IMAD R7, R45, 0x4, R15.reuse ;  /* 0x000000042d077824 */ /* 0x100fe200078e020f */
[----:B------:R-:W-:Y:S01]  /*0f70*/  LOP3.LUT R44, R44, UR4, RZ, 0x30, !PT ;  /* 0x000000042c2c7c12 */ /* 0x000fe2000f8e30ff */
[----:B------:R1:W-:Y:S01]  /*0f80*/  ATOMS.POPC.INC.32 RZ, [R30+URZ] ;  /* 0x000000001eff7f8c */ /* 0x0003e2000d8000ff */
[----:B------:R-:W-:Y:S01]  /*0f90*/  LOP3.LUT R49, R49, UR4, RZ, 0x30, !PT ;  /* 0x0000000431317c12 */ /* 0x000fe2000f8e30ff */
[--C-:B------:R-:W-:Y:S01]  /*0fa0*/  IMAD R29, R50, 0x4, R15.reuse ;  /* 0x00000004321d7824 */ /* 0x100fe200078e020f */
[----:B------:R-:W-:Y:S01]  /*0fb0*/  LOP3.LUT R48, R48, UR4, RZ, 0x30, !PT ;  /* 0x0000000430307c12 */ /* 0x000fe2000f8e30ff */
[--C-:B------:R-:W-:Y:S01]  /*0fc0*/  IMAD R6, R44, 0x4, R15.reuse ;  /* 0x000000042c067824 */ /* 0x100fe200078e020f */
[----:B------:R-:W-:Y:S01]  /*0fd0*/  SHF.R.U32.HI R43, RZ, UR5, R62 ;  /* 0x00000005ff2b7c19 */ /* 0x000fe2000801163e */
[--C-:B------:R-:W-:Y:S01]  /*0fe0*/  IMAD R28, R49, 0x4, R15.reuse ;  /* 0x00000004311c7824 */ /* 0x100fe200078e020f */
[----:B------:R-:W-:Y:S01]  /*0ff0*/  LOP3.LUT R47, R47, UR4, RZ, 0x30, !PT ;  /* 0x000000042f2f7c12 */ /* 0x000fe2000f8e30ff */
[----:B------:R-:W-:Y:S01]  /*1000*/  IMAD R27, R48, 0x4, R15 ;  /* 0x00000004301b7824 */ /* 0x000fe200078e020f */
[----:B------:R-:W-:Y:S01]  /*1010*/  SHF.R.U32.HI R42, RZ, UR5, R61 ;  /* 0x00000005ff2a7c19 */ /* 0x000fe2000801163d */
[----:B------:R1:W-:Y:S01]  /*1020*/  STL [R1+0x4], R7 ;  /* 0x0000040701007387 */ /* 0x0003e20000100800 */
[----:B------:R-:W-:Y:S01]  /*1030*/  LOP3.LUT R46, R46, UR4, RZ, 0x30, !PT ;  /* 0x000000042e2e7c12 */ /* 0x000fe2000f8e30ff */
[----:B------:R-:W-:Y:S01]  /*1040*/  IMAD R26, R47, 0x4, R15 ;  /* 0x000000042f1a7824 */ /* 0x000fe200078e020f */
[----:B------:R-:W-:Y:S01]  /*1050*/  SHF.R.U32.HI R41, RZ, UR5, R60 ;  /* 0x00000005ff297c19 */ /* 0x000fe2000801163c */
[----:B------:R1:W-:Y:S01]  /*1060*/  ATOMS.POPC.INC.32 RZ, [R31+URZ] ;  /* 0x000000001fff7f8c */ /* 0x0003e2000d8000ff */
[----:B------:R-:W-:Y:S01]  /*1070*/  SHF.R.U32.HI R40, RZ, UR5, R59 ;  /* 0x00000005ff287c19 */ /* 0x000fe2000801163b */
[----:B------:R-:W-:Y:S01]  /*1080*/  IMAD R25, R46, 0x4, R15 ;  /* 0x000000042e197824 */ /* 0x000fe200078e020f */
[----:B------:R-:W-:Y:S01]  /*1090*/  SHF.R.U32.HI R37, RZ, UR5, R58 ;  /* 0x00000005ff257c19 */ /* 0x000fe2000801163a */
[----:B------:R1:W-:Y:S01]  /*10a0*/  STL [R1], R6 ;  /* 0x0000000601007387 */ /* 0x0003e20000100800 */
[----:B------:R-:W-:-:S02]  /*10b0*/  LOP3.LUT R43, R43, UR4, RZ, 0x30, !PT ;  /* 0x000000042b2b7c12 */ /* 0x000fc4000f8e30ff */
[----:B------:R-:W-:Y:S01]  /*10c0*/  SHF.R.U32.HI R36, RZ, UR5, R57 ;  /* 0x00000005ff247c19 */ /* 0x000fe20008011639 */
[----:B------:R1:W-:Y:S01]  /*10d0*/  ATOMS.POPC.INC.32 RZ, [R29+URZ] ;  /* 0x000000001dff7f8c */ /* 0x0003e2000d8000ff */
[----:B------:R-:W-:Y:S01]  /*10e0*/  LOP3.LUT R42, R42, UR4, RZ, 0x30, !PT ;  /* 0x000000042a2a7c12 */ /* 0x000fe2000f8e30ff */
[--C-:B------:R-:W-:Y:S01]  /*10f0*/  IMAD R24, R43, 0x4, R15.reuse ;  /* 0x000000042b187824 */ /* 0x100fe200078e020f */
[----:B------:R-:W-:Y:S01]  /*1100*/  SHF.R.U32.HI R35, RZ, UR5, R56 ;  /* 0x00000005ff237c19 */ /* 0x000fe20008011638 */
[----:B------:R1:W-:Y:S01]  /*1110*/  ATOMS.POPC.INC.32 RZ, [R28+URZ] ;  /* 0x000000001cff7f8c */ /* 0x0003e2000d8000ff */
[----:B------:R-:W-:Y:S01]  /*1120*/  LOP3.LUT R41, R41, UR4, RZ, 0x30, !PT ;  /* 0x0000000429297c12 */ /* 0x000fe2000f8e30ff */
[----:B------:R-:W-:Y:S01]  /*1130*/  IMAD R23, R42, 0x4, R15 ;  /* 0x000000042a177824 */ /* 0x000fe200078e020f */
        /* <DEDUP_REMOVED lines=12> */
[----:B------:R-:W-:Y:S01]  /*1200*/  LOP3.LUT R35, R35, UR4, RZ, 0x30, !PT ;  /* 0x0000000423237c12 */ /* 0x000fe2000f8e30ff */
[----:B------:R1:W-:Y:S01]  /*1210*/  ATOMS.POPC.INC.32 RZ, [R7+URZ] ;  /* 0x0000000007ff7f8c */ /* 0x0003e2000d8000ff */
[----:B------:R-:W-:Y:S01]  /*1220*/  LOP3.LUT R34, R34, UR4, RZ, 0x30, !PT ;  /* 0x0000000422227c12 */ /* 0x000fe2000f8e30ff */
[--C-:B------:R-:W-:Y:S01]  /*1230*/  IMAD R19, R36, 0x4, R15.reuse ;  /* 0x0000000424137824 */ /* 0x100fe200078e020f */
[----:B------:R-:W-:Y:S01]  /*1240*/  LOP3.LUT R33, R33, UR4, RZ, 0x30, !PT ;  /* 0x0000000421217c12 */ /* 0x000fe2000f8e30ff */
[----:B------:R1:W-:Y:S01]  /*1250*/  ATOMS.POPC.INC.32 RZ, [R6+URZ] ;  /* 0x0000000006ff7f8c */ /* 0x0003e2000d8000ff */
[----:B------:R-:W-:Y:S01]  /*1260*/  LOP3.LUT R32, R32, UR4, RZ, 0x30, !PT ;  /* 0x0000000420207c12 */ /* 0x000fe2000f8e30ff */
[----:B------:R-:W-:-:S02]  /*1270*/  IMAD R18, R35, 0x4, R15 ;  /* 0x0000000423127824 */ /* 0x000fc400078e020f */
[----:B------:R1:W-:Y:S01]  /*1280*/  ATOMS.POPC.INC.32 RZ, [R24+URZ] ;  /* 0x0000000018ff7f8c */ /* 0x0003e2000d8000ff */
[--C-:B------:R-:W-:Y:S02]  /*1290*/  IMAD R17, R34, 0x4, R15.reuse ;  /* 0x0000000422117824 */ /* 0x100fe400078e020f */
[--C-:B------:R-:W-:Y:S01]  /*12a0*/  IMAD R16, R33, 0x4, R15.reuse ;  /* 0x0000000421107824 */ /* 0x100fe200078e020f */
[----:B------:R1:W-:Y:S01]  /*12b0*/  ATOMS.POPC.INC.32 RZ, [R23+URZ] ;  /* 0x0000000017ff7f8c */ /* 0x0003e2000d8000ff */
[----:B------:R-:W-:-:S03]  /*12c0*/  IMAD R15, R32, 0x4, R15 ;  /* 0x00000004200f7824 */ /* 0x000fc600078e020f */
[----:B------:R1:W-:Y:S04]  /*12d0*/  ATOMS.POPC.INC.32 RZ, [R22+URZ] ;  /* 0x0000000016ff7f8c */ /* 0x0003e8000d8000ff */
[----:B------:R1:W-:Y:S04]  /*12e0*/  ATOMS.POPC.INC.32 RZ, [R21+URZ] ;  /* 0x0000000015ff7f8c */ /* 0x0003e8000d8000ff */
[----:B------:R1:W-:Y:S04]  /*12f0*/  ATOMS.POPC.INC.32 RZ, [R20+URZ] ;  /* 0x0000000014ff7f8c */ /* 0x0003e8000d8000ff */
[----:B------:R1:W-:Y:S04]  /*1300*/  ATOMS.POPC.INC.32 RZ, [R19+URZ] ;  /* 0x0000000013ff7f8c */ /* 0x0003e8000d8000ff */
[----:B------:R1:W-:Y:S04]  /*1310*/  ATOMS.POPC.INC.32 RZ, [R18+URZ] ;  /* 0x0000000012ff7f8c */ /* 0x0003e8000d8000ff */
[----:B------:R1:W-:Y:S04]  /*1320*/  ATOMS.POPC.INC.32 RZ, [R17+URZ] ;  /* 0x0000000011ff7f8c */ /* 0x0003e8000d8000ff */
[----:B------:R1:W-:Y:S04]  /*1330*/  ATOMS.POPC.INC.32 RZ, [R16+URZ] ;  /* 0x0000000010ff7f8c */ /* 0x0003e8000d8000ff */
[----:B------:R1:W-:Y:S01]  /*1340*/  ATOMS.POPC.INC.32 RZ, [R15+URZ] ;  /* 0x000000000fff7f8c */ /* 0x0003e2000d8000ff */
[----:B------:R-:W-:Y:S06]  /*1350*/  BAR.SYNC.DEFER_BLOCKING 0x0 ;  /* 0x0000000000007b1d */ /* 0x000fec0000010000 */
[----:B0-----:R-:W-:Y:S05]  /*1360*/  @P1 BRA `(.L_x_55) ;  /* 0x00000000008c1947 */ /* 0x001fea0003800000 */
[----:B------:R-:W-:Y:S04]  /*1370*/  LDS R13, [R0] ;  /* 0x00000000000d7984 */ /* 0x000fe80000000800 */
[----:B------:R-:W0:Y:S04]  /*1380*/  LDS R14, [R0+0x400] ;  /* 0x00040000000e7984 */ /* 0x000e280000000800 */
[----:B------:R-:W2:Y:S04]  /*1390*/  LDS R52, [R0+0x800] ;  /* 0x0008000000347984 */ /* 0x000ea80000000800 */
[----:B------:R-:W3:Y:S04]  /*13a0*/  LDS R74, [R0+0xc00] ;  /* 0x000c0000004a7984 */ /* 0x000ee80000000800 */
[----:B------:R-:W4:Y:S04]  /*13b0*/  LDS R12, [R0+0x1000] ;  /* 0x00100000000c7984 */ /* 0x000f280000000800 */
[----:B------:R-:W5:Y:S04]  /*13c0*/  LDS R11, [R0+0x1400] ;  /* 0x00140000000b7984 */ /* 0x000f680000000800 */
[----:B------:R-:W5:Y:S04]  /*13d0*/  LDS R4, [R0+0x1800] ;  /* 0x0018000000047984 */ /* 0x000f680000000800 */
[----:B------:R-:W5:Y:S04]  /*13e0*/  LDS R10, [R0+0x1c00] ;  /* 0x001c0000000a7984 */ /* 0x000f680000000800 */
[----:B------:R-:W5:Y:S04]  /*13f0*/  LDS R9, [R0+0x2000] ;  /* 0x0020000000097984 */ /* 0x000f680000000800 */
[----:B------:R-:W5:Y:S04]  /*1400*/  LDS R8, [R0+0x2400] ;  /* 0x0024000000087984 */ /* 0x000f680000000800 */
[----:B-1----:R-:W1:Y:S01]  /*1410*/  LDS R6, [R0+0x2800] ;  /* 0x0028000000067984 */ /* 0x002e620000000800 */
[----:B0-----:R-:W-:-:S03]  /*1420*/  IMAD.IADD R75, R13, 0x1, R14 ;  /* 0x000000010d4b7824 */ /* 0x001fc600078e020e */
[----:B------:R0:W-:Y:S01]  /*1430*/  STS [R0+0x400], R13 ;  /* 0x0004000d00007388 */ /* 0x0001e20000000800 */
[----:B--2---:R-:W-:-:S03]  /*1440*/  IMAD.IADD R7, R75, 0x1, R52 ;  /* 0x000000014b077824 */ /* 0x004fc600078e0234 */
[----:B------:R1:W-:Y:S01]  /*1450*/  STS [R0+0x800], R75 ;  /* 0x0008004b00007388 */ /* 0x0003e20000000800 */
[----:B---3--:R-:W-:-:S03]  /*1460*/  IMAD.IADD R5, R7, 0x1, R74 ;  /* 0x0000000107057824 */ /* 0x008fc600078e024a */
[----:B------:R-:W2:Y:S01]  /*1470*/  LDS R52, [R0+0x2c00] ;  /* 0x002c000000347984 */ /* 0x000ea20000000800 */
[----:B----4-:R-:W-:-:S03]  /*1480*/  IMAD.IADD R12, R5, 0x1, R12 ;  /* 0x00000001050c7824 */ /* 0x010fc600078e020c */
[----:B------:R3:W-:Y:S01]  /*1490*/  STS [R0+0xc00], R7 ;  /* 0x000c000700007388 */ /* 0x0007e20000000800 */
[----:B-----5:R-:W-:-:S03]  /*14a0*/  IMAD.IADD R11, R12, 0x1, R11 ;  /* 0x000000010c0b7824 */ /* 0x020fc600078e020b */
[----:B------:R3:W-:Y:S01]  /*14b0*/  STS [R0+0x1000], R5 ;  /* 0x0010000500007388 */ /* 0x0007e20000000800 */
[----:B------:R-:W-:-:S03]  /*14c0*/  IMAD.IADD R77, R11, 0x1, R4 ;  /* 0x000000010b4d7824 */ /* 0x000fc600078e0204 */
[----:B------:R3:W-:Y:S01]  /*14d0*/  STS [R0+0x1400], R12 ;  /* 0x0014000c00007388 */ /* 0x0007e20000000800 */
[----:B------:R-:W-:-:S03]  /*14e0*/  IMAD.IADD R10, R77, 0x1, R10 ;  /* 0x000000014d0a7824 */ /* 0x000fc600078e020a */
[----:B------:R3:W-:Y:S01]  /*14f0*/  STS [R0+0x1800], R11 ;  /* 0x0018000b00007388 */ /* 0x0007e20000000800 */
[----:B------:R-:W-:-:S03]  /*1500*/  IMAD.IADD R9, R10, 0x1, R9 ;  /* 0x000000010a097824 */ /* 0x000fc600078e0209 */
[----:B------:R3:W-:Y:S01]  /*1510*/  STS [R0+0x1c00], R77 ;  /* 0x001c004d00007388 */ /* 0x0007e20000000800 */
[----:B0-----:R-:W-:-:S03]  /*1520*/  IMAD.IADD R13, R9, 0x1, R8 ;  /* 0x00000001090d7824 */ /* 0x001fc600078e0208 */
[----:B------:R3:W-:Y:S01]  /*1530*/  STS [R0+0x2000], R10 ;  /* 0x0020000a00007388 */ /* 0x0007e20000000800 */
[----:B-1----:R-:W-:-:S03]  /*1540*/  IMAD.IADD R75, R13, 0x1, R6 ;  /* 0x000000010d4b7824 */ /* 0x002fc600078e0206 */
[----:B------:R3:W-:Y:S04]  /*1550*/  STS [R0+0x2400], R9 ;  /* 0x0024000900007388 */ /* 0x0007e80000000800 */
[----:B------:R3:W-:Y:S04]  /*1560*/  STS [R0+0x2800], R13 ;  /* 0x0028000d00007388 */ /* 0x0007e80000000800 */
[----:B------:R3:W-:Y:S04]  /*1570*/  STS [R0], RZ ;  /* 0x000000ff00007388 */ /* 0x0007e80000000800 */
[----:B------:R3:W-:Y:S01]  /*1580*/  STS [R0+0x2c00], R75 ;  /* 0x002c004b00007388 */ /* 0x0007e20000000800 */
[----:B--2---:R-:W-:-:S07]  /*1590*/  IMAD.IADD R52, R75, 0x1, R52 ;  /* 0x000000014b347824 */ /* 0x004fce00078e0234 */
.L_x_55:
[----:B------:R-:W-:Y:S05]  /*15a0*/  BSYNC.RECONVERGENT B0 ;  /* 0x0000000000007941 */ /* 0x000fea0003800200 */
.L_x_54:
[----:B------:R-:W-:Y:S01]  /*15b0*/  ISETP.NE.AND P0, PT, R52, 0x1c80, PT ;  /* 0x00001c803400780c */ /* 0x000fe20003f05270 */
[----:B---3--:R-:W-:-:S03]  /*15c0*/  @!P1 IMAD R5, R72, 0x100, R39 ;  /* 0x0000010048059824 */ /* 0x008fc600078e0227 */
[----:B------:R-:W-:Y:S01]  /*15d0*/  ISETP.LT.U32.AND P0, PT, R39, 0x100, !P0 ;  /* 0x000001002700780c */ /* 0x000fe20004701070 */
[----:B------:R-:W-:Y:S01]  /*15e0*/  @!P1 IMAD.WIDE R2, R5, 0x4, R2 ;  /* 0x0000000405029825 */ /* 0x000fe200078e0202 */
[----:B------:R-:W-:-:S05]  /*15f0*/  @!P1 LOP3.LUT R5, R52, 0x40000000, RZ, 0xfc, !PT ;  /* 0x4000000034059812 */ /* 0x000fca00078efcff */
[----:B------:R0:W-:Y:S06]  /*1600*/  @!P1 STG.E.STRONG.SYS desc[UR6][R2.64], R5 ;  /* 0x0000000502009986 */ /* 0x0001ec000c115906 */
[----:B------:R-:W-:Y:S06]  /*1610*/  BAR.RED.OR.DEFER_BLOCKING 0x0, P0 ;  /* 0x0000000000007b1d */ /* 0x000fec0000014800 */
[----:B------:R-:W2:Y:S02]  /*1620*/  B2R.RESULT RZ, P0 ;  /* 0x0000000000ff731c */ /* 0x000ea40000004000 */
[----:B0-2---:R-:W-:Y:S05]  /*1630*/  @!P0 BRA `(.L_x_56) ;  /* 0x0000000800ac8947 */ /* 0x005fea0003800000 */
[----:B------:R-:W-:Y:S01]  /*1640*/  BSSY B1, `(.L_x_57) ;  /* 0x0000033000017945 */ /* 0x000fe20003800000 */
[----:B-1----:R-:W-:-:S03]  /*1650*/  IMAD R7, R39, 0x8, R73 ;  /* 0x0000000827077824 */ /* 0x002fc600078e0249 */
[----:B------:R-:W-:Y:S05]  /*1660*/  @P1 BRA `(.L_x_58) ;  /* 0x0000000000c01947 */ /* 0x000fea0003800000 */
[----:B------:R-:W0:Y:S02]  /*1670*/  LDCU.64 UR8, c[0x0][0x398] ;  /* 0x00007300ff0877ac */ /* 0x000e240008000a00 */
[----:B0-----:R-:W-:-:S04]  /*1680*/  LEA R4, P0, R39, UR8, 0x3 ;  /* 0x0000000827047c11 */ /* 0x001fc8000f8018ff */
[----:B------:R-:W-:-:S05]  /*1690*/  LEA.HI.X R5, R39, UR9, RZ, 0x3, P0 ;  /* 0x0000000927057c11 */ /* 0x000fca00080f1cff */
[----:B------:R-:W2:Y:S01]  /*16a0*/  LDG.E.64 R2, desc[UR6][R4.64] ;  /* 0x0000000604027981 */ /* 0x000ea2000c1e1b00 */
[----:B------:R-:W-:-:S04]  /*16b0*/  ISETP.GT.U32.AND P0, PT, R39, R51, PT ;  /* 0x000000332700720c */ /* 0x000fc80003f04070 */
[----:B------:R-:W-:-:S04]  /*16c0*/  SEL R9, RZ, 0x1c80, !P0 ;  /* 0x00001c80ff097807 */ /* 0x000fc80004000000 */
[----:B--2---:R-:W-:Y:S01]  /*16d0*/  IADD3 R2, P0, PT, R2, -R9, RZ ;  /* 0x8000000902027210 */ /* 0x004fe20007f1e0ff */
[----:B------:R-:W-:-:S03]  /*16e0*/  IMAD.MOV.U32 R9, RZ, RZ, R52 ;  /* 0x000000ffff097224 */ /* 0x000fc600078e0034 */
[----:B------:R-:W-:Y:S02]  /*16f0*/  IADD3.X R3, PT, PT, R3, -0x1, RZ, P0, !PT ;  /* 0xffffffff03037810 */ /* 0x000fe400007fe4ff */
[----:B------:R-:W-:-:S03]  /*1700*/  ISETP.GE.AND P0, PT, R72, 0x1, PT ;  /* 0x000000014800780c */ /* 0x000fc60003f06270 */
[----:B------:R0:W-:Y:S10]  /*1710*/  STS.64 [R7+0x7200], R2 ;  /* 0x0072000207007388 */ /* 0x0001f40000000a00 */
[----:B------:R-:W-:Y:S05]  /*1720*/  @!P0 BRA `(.L_x_59) ;  /* 0x00000000006c8947 */ /* 0x000fea0003800000 */
[----:B------:R-:W-:Y:S01]  /*1730*/  BSSY B0, `(.L_x_60) ;  /* 0x0000019000007945 */ /* 0x000fe20003800000 */
[----:B------:R-:W-:Y:S02]  /*1740*/  IMAD.MOV.U32 R0, RZ, RZ, -0x1 ;  /* 0xffffffffff007424 */ /* 0x000fe400078e00ff */
[----:B------:R-:W-:Y:S02]  /*1750*/  IMAD.MOV.U32 R4, RZ, RZ, R72 ;  /* 0x000000ffff047224 */ /* 0x000fe400078e0048 */
[----:B------:R-:W-:-:S07]  /*1760*/  IMAD.MOV.U32 R9, RZ, RZ, R52 ;  /* 0x000000ffff097224 */ /* 0x000fce00078e0034 */
.L_x_64:
[----:B0-----:R-:W0:Y:S01]  /*1770*/  LDC.64 R2, c[0x0][0x380] ;  /* 0x0000e000ff027b82 */ /* 0x001e220000000a00 */
[----:B------:R-:W-:Y:S01]  /*1780*/  VIADD R11, R4, 0xffffffff ;  /* 0xffffffff040b7836 */ /* 0x000fe20000000000 */
[----:B------:R-:W-:Y:S03]  /*1790*/  BSSY B2, `(.L_x_61) ;  /* 0x0000008000027945 */ /* 0x000fe60003800000 */
[----:B------:R-:W-:-:S04]  /*17a0*/  IMAD R5, R11, 0x100, R39 ;  /* 0x000001000b057824 */ /* 0x000fc800078e0227 */
[----:B0-----:R-:W-:-:S07]  /*17b0*/  IMAD.WIDE R2, R5, 0x4, R2 ;  /* 0x0000000405027825 */ /* 0x001fce00078e0202 */
.L_x_62:
[----:B------:R-:W-:Y:S05]  /*17c0*/  YIELD ;  /* 0x0000000000007946 */ /* 0x000fea0003800000 */
[----:B------:R0:W-:Y:S06]  /*17d0*/  MEMBAR.SC.CTA ;  /* 0x0000000000007992 */ /* 0x0001ec0000000000 */
[----:B0-----:R-:W2:Y:S02]  /*17e0*/  LDG.E.STRONG.SYS R5, desc[UR6][R2.64] ;  /* 0x0000000602057981 */ /* 0x001ea4000c1f5900 */
[----:B--2---:R-:W-:-:S13]  /*17f0*/  ISETP.NE.AND P0, PT, R5, RZ, PT ;  /* 0x000000ff0500720c */ /* 0x004fda0003f05270 */
[----:B------:R-:W-:Y:S05]  /*1800*/  @!P0 BRA `(.L_x_62) ;  /* 0xfffffffc00ec8947 */ /* 0x000fea000383ffff */
[----:B------:R-:W-:Y:S05]  /*1810*/  BSYNC B2 ;  /* 0x0000000000027941 */ /* 0x000fea0003800000 */
.L_x_61:
[----:B------:R-:W-:Y:S01]  /*1820*/  BSSY.RECONVERGENT B2, `(.L_x_63) ;  /* 0x0000006000027945 */ /* 0x000fe20003800200 */
[C---:B------:R-:W-:Y:S02]  /*1830*/  ISETP.GT.AND P0, PT, R5.reuse, -0x1, PT ;  /* 0xffffffff0500780c */ /* 0x040fe40003f04270 */
[----:B------:R-:W-:Y:S01]  /*1840*/  LOP3.LUT R2, R5, 0x3fffffff, RZ, 0xc0, !PT ;  /* 0x3fffffff05027812 */ /* 0x000fe200078ec0ff */
[----:B------:R-:W-:Y:S05]  /*1850*/  WARPSYNC.EXCLUSIVE R0 ;  /* 0x0000000000007348 */ /* 0x000fea0003a00000 */
[----:B------:R-:W-:-:S05]  /*1860*/  IMAD.IADD R9, R2, 0x1, R9 ;  /* 0x0000000102097824 */ /* 0x000fca00078e0209 */
[----:B------:R-:W-:-:S07]  /*1870*/  VOTE.ANY R0, PT, P0 ;  /* 0x0000000000007806 */ /* 0x000fce00000e0100 */
[----:B------:R-:W-:Y:S05]  /*1880*/  BSYNC.RECONVERGENT B2 ;  /* 0x0000000000027941 */ /* 0x000fea0003800200 */
.L_x_63:
[----:B------:R-:W-:Y:S01]  /*1890*/  ISETP.GT.U32.AND P1, PT, R4, 0x1, PT ;  /* 0x000000010400780c */ /* 0x000fe20003f24070 */
[----:B------:R-:W-:-:S12]  /*18a0*/  IMAD.MOV.U32 R4, RZ, RZ, R11 ;  /* 0x000000ffff047224 */ /* 0x000fd800078e000b */
[----:B------:R-:W-:Y:S05]  /*18b0*/  @P0 BRA P1, `(.L_x_64) ;  /* 0xfffffffc00ac0947 */ /* 0x000fea000083ffff */
[----:B------:R-:W-:Y:S05]  /*18c0*/  BSYNC B0 ;  /* 0x0000000000007941 */ /* 0x000fea0003800000 */
.L_x_60:
[----:B------:R1:W2:Y:S02]  /*18d0*/  LDS.64 R2, [R7+0x7200] ;  /* 0x0072000007027984 */ /* 0x0002a40000000a00 */
.L_x_59:
[----:B------:R-:W3:Y:S01]  /*18e0*/  LDC.64 R4, c[0x0][0x380] ;  /* 0x0000e000ff047b82 */ /* 0x000ee20000000a00 */
[C---:B------:R-:W-:Y:S01]  /*18f0*/  IMAD.IADD R11, R9.reuse, 0x1, -R52 ;  /* 0x00000001090b7824 */ /* 0x040fe200078e0a34 */
[----:B------:R-:W-:Y:S01]  /*1900*/  LOP3.LUT R9, R9, 0x80000000, RZ, 0xfc, !PT ;  /* 0x8000000009097812 */ /* 0x000fe200078efcff */
[----:B------:R-:W-:-:S03]  /*1910*/  IMAD R13, R72, 0x100, R39 ;  /* 0x00000100480d7824 */ /* 0x000fc600078e0227 */
[----:B0-2---:R-:W-:-:S04]  /*1920*/  IADD3 R2, P0, PT, R11, R2, RZ ;  /* 0x000000020b027210 */ /* 0x005fc80007f1e0ff */
[----:B------:R-:W-:-:S05]  /*1930*/  LEA.HI.X.SX32 R3, R11, R3, 0x1, P0 ;  /* 0x000000030b037211 */ /* 0x000fca00000f0eff */
[----:B------:R0:W-:Y:S01]  /*1940*/  STS.64 [R7+0x7200], R2 ;  /* 0x0072000207007388 */ /* 0x0001e20000000a00 */
[----:B---3--:R-:W-:-:S05]  /*1950*/  IMAD.WIDE R4, R13, 0x4, R4 ;  /* 0x000000040d047825 */ /* 0x008fca00078e0204 */
[----:B------:R0:W-:Y:S02]  /*1960*/  STG.E.STRONG.SYS desc[UR6][R4.64], R9 ;  /* 0x0000000904007986 */ /* 0x0001e4000c115906 */
.L_x_58:
[----:B------:R-:W-:Y:S05]  /*1970*/  BSYNC B1 ;  /* 0x0000000000017941 */ /* 0x000fea0003800000 */
.L_x_57:
[----:B0-----:R-:W0:Y:S01]  /*1980*/  LDC.64 R4, c[0x0][0x390] ;  /* 0x0000e400ff047b82 */ /* 0x001e220000000a00 */
[----:B------:R-:W-:Y:S02]  /*1990*/  IMAD.MOV.U32 R3, RZ, RZ, 0x1c80 ;  /* 0x00001c80ff037424 */ /* 0x000fe400078e00ff */
[----:B------:R-:W-:Y:S02]  /*19a0*/  IMAD R73, R51, 0x8, R73 ;  /* 0x0000000833497824 */ /* 0x000fe400078e0249 */
[----:B------:R-:W-:-:S03]  /*19b0*/  IMAD R0, R72, R3, 0x1c80 ;  /* 0x00001c8048007424 */ /* 0x000fc600078e0203 */
[----:B------:R-:W2:Y:S01]  /*19c0*/  LDC R11, c[0x0][0x3c0] ;  /* 0x0000f000ff0b7b82 */ /* 0x000ea20000000800 */
[----:B0-----:R-:W-:Y:S02]  /*19d0*/  ISETP.EQ.U32.AND P1, PT, R4, RZ, PT ;  /* 0x000000ff0400720c */ /* 0x001fe40003f22070 */
[----:B--2---:R-:W-:-:S04]  /*19e0*/  ISETP.GE.AND P0, PT, R0, R11, PT ;  /* 0x0000000b0000720c */ /* 0x004fc80003f06270 */
[----:B------:R-:W-:-:S04]  /*19f0*/  ISETP.EQ.OR.EX P0, PT, R5, RZ, !P0, P1 ;  /* 0x000000ff0500720c */ /* 0x000fc80004702710 */
[----:B------:R-:W-:-:S13]  /*1a00*/  ISETP.GT.U32.OR P0, PT, R39, 0xff, P0 ;  /* 0x000000ff2700780c */ /* 0x000fda0000704470 */
[----:B------:R-:W-:Y:S05]  /*1a10*/  @P0 BRA `(.L_x_65) ;  /* 0x0000000000240947 */ /* 0x000fea0003800000 */
[----:B------:R-:W0:Y:S01]  /*1a20*/  LDS.64 R2, [R7+0x7200] ;  /* 0x0072000007027984 */ /* 0x000e220000000a00 */
[C---:B------:R-:W-:Y:S02]  /*1a30*/  ISETP.GT.U32.AND P0, PT, R39.reuse, R51, PT ;  /* 0x000000332700720c */ /* 0x040fe40003f04070 */
[C---:B------:R-:W-:Y:S02]  /*1a40*/  LEA R4, P2, R39.reuse, R4, 0x3 ;  /* 0x0000000427047211 */ /* 0x040fe400078418ff */
[----:B------:R-:W-:Y:S02]  /*1a50*/  SEL R13, RZ, 0x1c80, !P0 ;  /* 0x00001c80ff0d7807 */ /* 0x000fe40004000000 */
[--C-:B------:R-:W-:Y:S02]  /*1a60*/  SHF.R.S32.HI R9, RZ, 0x1f, R52.reuse ;  /* 0x0000001fff097819 */ /* 0x100fe40000011434 */
[----:B------:R-:W-:Y:S02]  /*1a70*/  LEA.HI.X R5, R39, R5, RZ, 0x3, P2 ;  /* 0x0000000527057211 */ /* 0x000fe400010f1cff */
[----:B0-----:R-:W-:-:S04]  /*1a80*/  IADD3 R2, P0, P1, R2, R13, R52 ;  /* 0x0000000d02027210 */ /* 0x001fc8000791e034 */
[----:B------:R-:W-:-:S05]  /*1a90*/  IADD3.X R3, PT, PT, R3, RZ, R9, P0, P1 ;  /* 0x000000ff03037210 */ /* 0x000fca00007e2409 */
[----:B------:R0:W-:Y:S04]  /*1aa0*/  STG.E.64 desc[UR6][R4.64], R2 ;  /* 0x0000000204007986 */ /* 0x0001e8000c101b06 */
.L_x_65:
[----:B------:R-:W-:Y:S05]  /*1ab0*/  WARPSYNC.ALL ;  /* 0x0000000000007948 */ /* 0x000fea0003800000 */
[----:B------:R-:W-:Y:S01]  /*1ac0*/  BAR.SYNC.DEFER_BLOCKING 0x0 ;  /* 0x0000000000007b1d */ /* 0x000fe20000010000 */
[----:B------:R-:W-:-:S05]  /*1ad0*/  ISETP.GT.AND P0, PT, R0, R11, PT ;  /* 0x0000000b0000720c */ /* 0x000fca0003f04270 */
[----:B0-----:R0:W2:Y:S08]  /*1ae0*/  LDS.64 R2, [R73+0x7200] ;  /* 0x0072000049027984 */ /* 0x0010b00000000a00 */
[----:B0-----:R-:W-:Y:S05]  /*1af0*/  @P0 BRA `(.L_x_66) ;  /* 0x0000000000700947 */ /* 0x001fea0003800000 */
[----:B------:R-:W0:Y:S01]  /*1b00*/  LDCU.64 UR8, c[0x0][0x3a0] ;  /* 0x00007400ff0877ac */ /* 0x000e220008000a00 */
[C---:B------:R-:W-:Y:S02]  /*1b10*/  LOP3.LUT R5, R39.reuse, 0x3e0, RZ, 0xc0, !PT ;  /* 0x000003e027057812 */ /* 0x040fe400078ec0ff */
[----:B------:R-:W-:-:S05]  /*1b20*/  LOP3.LUT R38, R39, 0x1f, RZ, 0xc0, !PT ;  /* 0x0000001f27267812 */ /* 0x000fca00078ec0ff */
[----:B------:R-:W-:-:S05]  /*1b30*/  IMAD R5, R5, 0x13, R38 ;  /* 0x0000001305057824 */ /* 0x000fca00078e0226 */
[----:B--2---:R-:W-:-:S05]  /*1b40*/  IADD3 R0, P0, PT, R5, R2, RZ ;  /* 0x0000000205007210 */ /* 0x004fca0007f1e0ff */
[----:B------:R-:W-:Y:S01]  /*1b50*/  IMAD.X R3, RZ, RZ, R3, P0 ;  /* 0x000000ffff037224 */ /* 0x000fe200000e0603 */
[----:B0-----:R-:W-:-:S04]  /*1b60*/  LEA R2, P0, R0, UR8, 0x2 ;  /* 0x0000000800027c11 */ /* 0x001fc8000f8010ff */
[----:B------:R-:W-:-:S05]  /*1b70*/  LEA.HI.X R3, R0, UR9, R3, 0x2, P0 ;  /* 0x0000000900037c11 */ /* 0x000fca00080f1403 */
[----:B------:R-:W-:Y:S04]  /*1b80*/  STG.E desc[UR6][R2.64], R71 ;  /* 0x0000004702007986 */ /* 0x000fe8000c101906 */
        /* <DEDUP_REMOVED lines=17> */
[----:B------:R-:W-:Y:S01]  /*1ca0*/  STG.E desc[UR6][R2.64+0x900], R53 ;  /* 0x0009003502007986 */ /* 0x000fe2000c101906 */
[----:B------:R-:W-:Y:S05]  /*1cb0*/  EXIT ;  /* 0x000000000000794d */ /* 0x000fea0003800000 */
.L_x_66:
[----:B------:R-:W0:Y:S01]  /*1cc0*/  LDCU.64 UR8, c[0x0][0x3a0] ;  /* 0x00007400ff0877ac */ /* 0x000e220008000a00 */
[C---:B------:R-:W-:Y:S01]  /*1cd0*/  LOP3.LUT R5, R39.reuse, 0x3e0, RZ, 0xc0, !PT ;  /* 0x000003e027057812 */ /* 0x040fe200078ec0ff */
[----:B------:R-:W-:Y:S01]  /*1ce0*/  IMAD R72, R72, -0x1c80, R11 ;  /* 0xffffe38048487824 */ /* 0x000fe200078e020b */
[----:B------:R-:W-:-:S05]  /*1cf0*/  LOP3.LUT R38, R39, 0x1f, RZ, 0xc0, !PT ;  /* 0x0000001f27267812 */ /* 0x000fca00078ec0ff */
[----:B------:R-:W-:-:S04]  /*1d00*/  IMAD R5, R5, 0x13, R38 ;  /* 0x0000001305057824 */ /* 0x000fc800078e0226 */
[C---:B-1----:R-:W-:Y:S01]  /*1d10*/  VIADD R7, R5.reuse, 0x20 ;  /* 0x0000002005077836 */ /* 0x042fe20000000000 */
[C---:B--2---:R-:W-:Y:S01]  /*1d20*/  IADD3 R0, P0, PT, R5.reuse, R2, RZ ;  /* 0x0000000205007210 */ /* 0x044fe20007f1e0ff */
[C---:B------:R-:W-:Y:S01]  /*1d30*/  VIADD R9, R5.reuse, 0x40 ;  /* 0x0000004005097836 */ /* 0x040fe20000000000 */
[CC--:B------:R-:W-:Y:S01]  /*1d40*/  ISETP.GE.AND P1, PT, R5.reuse, R72.reuse, PT ;  /* 0x000000480500720c */ /* 0x0c0fe20003f26270 */
[----:B------:R-:W-:Y:S01]  /*1d50*/  VIADD R11, R5, 0x60 ;  /* 0x00000060050b7836 */ /* 0x000fe20000000000 */
[-C--:B------:R-:W-:Y:S01]  /*1d60*/  ISETP.GE.AND P2, PT, R7, R72.reuse, PT ;  /* 0x000000480700720c */ /* 0x080fe20003f46270 */
[----:B------:R-:W-:Y:S01]  /*1d70*/  IMAD.X R3, RZ, RZ, R3, P0 ;  /* 0x000000ffff037224 */ /* 0x000fe200000e0603 */
[C---:B0-----:R-:W-:Y:S01]  /*1d80*/  LEA R2, P0, R0.reuse, UR8, 0x2 ;  /* 0x0000000800027c11 */ /* 0x041fe2000f8010ff */
[----:B------:R-:W-:Y:S01]  /*1d90*/  VIADD R7, R5, 0x80 ;  /* 0x0000008005077836 */ /* 0x000fe20000000000 */
[----:B------:R-:W-:Y:S01]  /*1da0*/  ISETP.GE.AND P3, PT, R9, R72, PT ;  /* 0x000000480900720c */ /* 0x000fe20003f66270 */
[----:B------:R-:W-:Y:S01]  /*1db0*/  VIADD R9, R5, 0xa0 ;  /* 0x000000a005097836 */ /* 0x000fe20000000000 */
[----:B------:R-:W-:-:S02]  /*1dc0*/  LEA.HI.X R3, R0, UR9, R3, 0x2, P0 ;  /* 0x0000000900037c11 */ /* 0x000fc400080f1403 */
[-C--:B------:R-:W-:Y:S01]  /*1dd0*/  ISETP.GE.AND P5, PT, R7, R72.reuse, PT ;  /* 0x000000480700720c */ /* 0x080fe20003fa6270 */
[----:B------:R-:W-:Y:S01]  /*1de0*/  VIADD R7, R5, 0xe0 ;  /* 0x000000e005077836 */ /* 0x000fe20000000000 */
[-C--:B------:R-:W-:Y:S01]  /*1df0*/  ISETP.GE.AND P4, PT, R11, R72.reuse, PT ;  /* 0x000000480b00720c */ /* 0x080fe20003f86270 */
[----:B------:R-:W-:Y:S01]  /*1e00*/  VIADD R11, R5, 0xc0 ;  /* 0x000000c0050b7836 */ /* 0x000fe20000000000 */
[----:B------:R0:W-:Y:S01]  /*1e10*/  @!P1 STG.E desc[UR6][R2.64], R71 ;  /* 0x0000004702009986 */ /* 0x0001e2000c101906 */
[-C--:B------:R-:W-:Y:S01]  /*1e20*/  ISETP.GE.AND P6, PT, R9, R72.reuse, PT ;  /* 0x000000480900720c */ /* 0x080fe20003fc6270 */
[----:B------:R-:W-:Y:S01]  /*1e30*/  VIADD R9, R5, 0x100 ;  /* 0x0000010005097836 */ /* 0x000fe20000000000 */
[-C--:B------:R-:W-:Y:S01]  /*1e40*/  ISETP.GE.AND P1, PT, R7, R72.reuse, PT ;  /* 0x000000480700720c */ /* 0x080fe20003f26270 */
[----:B------:R-:W-:Y:S01]  /*1e50*/  VIADD R7, R5, 0x120 ;  /* 0x0000012005077836 */ /* 0x000fe20000000000 */
[-C--:B------:R-:W-:Y:S01]  /*1e60*/  ISETP.GE.AND P0, PT, R11, R72.reuse, PT ;  /* 0x000000480b00720c */ /* 0x080fe20003f06270 */
[----:B------:R0:W-:Y:S01]  /*1e70*/  @!P2 STG.E desc[UR6][R2.64+0x80], R70 ;  /* 0x000080460200a986 */ /* 0x0001e2000c101906 */
[----:B------:R-:W-:Y:S01]  /*1e80*/  ISETP.GE.AND P2, PT, R9, R72, PT ;  /* 0x000000480900720c */ /* 0x000fe20003f46270 */
[----:B------:R-:W-:-:S02]  /*1e90*/  VIADD R9, R5, 0x140 ;  /* 0x0000014005097836 */ /* 0x000fc40000000000 */
[----:B------:R0:W-:Y:S01]  /*1ea0*/  @!P3 STG.E desc[UR6][R2.64+0x100], R69 ;  /* 0x000100450200b986 */ /* 0x0001e2000c101906 */
[-C--:B------:R-:W-:Y:S01]  /*1eb0*/  ISETP.GE.AND P3, PT, R7, R72.reuse, PT ;  /* 0x000000480700720c */ /* 0x080fe20003f66270 */
[----:B------:R-:W-:Y:S02]  /*1ec0*/  VIADD R7, R5, 0x160 ;  /* 0x0000016005077836 */ /* 0x000fe40000000000 */
[----:B------:R0:W-:Y:S01]  /*1ed0*/  @!P4 STG.E desc[UR6][R2.64+0x180], R68 ;  /* 0x000180440200c986 */ /* 0x0001e2000c101906 */
[-C--:B------:R-:W-:Y:S01]  /*1ee0*/  ISETP.GE.AND P4, PT, R9, R72.reuse, PT ;  /* 0x000000480900720c */ /* 0x080fe20003f86270 */
[----:B------:R-:W-:Y:S02]  /*1ef0*/  VIADD R9, R5, 0x180 ;  /* 0x0000018005097836 */ /* 0x000fe40000000000 */
        /* <DEDUP_REMOVED lines=14> */
[C---:B------:R-:W-:Y:S02]  /*1fe0*/  VIADD R7, R5.reuse, 0x220 ;  /* 0x0000022005077836 */ /* 0x040fe40000000000 */
[----:B------:R-:W-:Y:S01]  /*1ff0*/  VIADD R5, R5, 0x240 ;  /* 0x0000024005057836 */ /* 0x000fe20000000000 */
[----:B------:R0:W-:Y:S01]  /*2000*/  @!P3 STG.E desc[UR6][R2.64+0x480], R62 ;  /* 0x0004803e0200b986 */ /* 0x0001e2000c101906 */
[----:B------:R-:W-:-:S03]  /*2010*/  ISETP.GE.AND P3, PT, R9, R72, PT ;  /* 0x000000480900720c */ /* 0x000fc60003f66270 */
[----:B------:R0:W-:Y:S01]  /*2020*/  @!P4 STG.E desc[UR6][R2.64+0x500], R61 ;  /* 0x0005003d0200c986 */ /* 0x0001e2000c101906 */
[----:B------:R-:W-:-:S03]  /*2030*/  ISETP.GE.AND P4, PT, R7, R72, PT ;  /* 0x000000480700720c */ /* 0x000fc60003f86270 */
[----:B------:R0:W-:Y:S01]  /*2040*/  @!P5 STG.E desc[UR6][R2.64+0x580], R60 ;  /* 0x0005803c0200d986 */ /* 0x0001e2000c101906 */
[----:B------:R-:W-:-:S03]  /*2050*/  ISETP.GE.AND P5, PT, R5, R72, PT ;  /* 0x000000480500720c */ /* 0x000fc60003fa6270 */
        /* <DEDUP_REMOVED lines=9> */
.L_x_56:
[----:B------:R-:W-:Y:S01]  /*20f0*/  IMAD.MOV.U32 R38, RZ, RZ, RZ ;  /* 0x000000ffff267224 */ /* 0x000fe200078e00ff */
[C---:B------:R-:W-:Y:S01]  /*2100*/  ISETP.GT.U32.AND P0, PT, R39.reuse, 0x1f, PT ;  /* 0x0000001f2700780c */ /* 0x040fe20003f04070 */
[----:B------:R-:W-:Y:S05]  /*2110*/  WARPSYNC.ALL ;  /* 0x0000000000007948 */ /* 0x000fea0003800000 */
[----:B------:R-:W-:-:S04]  /*2120*/  IMAD.HI.U32 R0, R39, 0x15555556, R38 ;  /* 0x1555555627007827 */ /* 0x000fc800078e0026 */
[----:B------:R-:W-:-:S05]  /*2130*/  IMAD R3, R0, 0x4, R73 ;  /* 0x0000000400037824 */ /* 0x000fca00078e0249 */
[----:B------:R0:W-:Y:S01]  /*2140*/  STS [R3+0x3410], R52 ;  /* 0x0034103403007388 */ /* 0x0001e20000000800 */
[----:B------:R-:W-:Y:S06]  /*2150*/  BAR.SYNC.DEFER_BLOCKING 0x0 ;  /* 0x0000000000007b1d */ /* 0x000fec0000010000 */
[----:B------:R-:W-:Y:S05]  /*2160*/  @P0 BRA `(.L_x_67) ;  /* 0x0000000000e40947 */ /* 0x000fea0003800000 */
[C-C-:B------:R-:W-:Y:S01]  /*2170*/  IMAD R0, R39.reuse, 0x34, R73.reuse ;  /* 0x0000003427007824 */ /* 0x140fe200078e0249 */
[----:B------:R-:W-:Y:S01]  /*2180*/  UMOV UR5, 0xffffffff ;  /* 0xffffffff00057882 */ /* 0x000fe20000000000 */
[C-C-:B------:R-:W-:Y:S02]  /*2190*/  IMAD R4, R39.reuse, 0x34, R73.reuse ;  /* 0x0000003427047824 */ /* 0x140fe400078e0249 */
[----:B0-----:R-:W-:Y:S01]  /*21a0*/  IMAD R3, R39, 0x34, R73 ;  /* 0x0000003427037824 */ /* 0x001fe200078e0249 */
[----:B------:R-:W-:Y:S04]  /*21b0*/  LDS R14, [R0+0x3410] ;  /* 0x00341000000e7984 */ /* 0x000fe80000000800 */
[----:B------:R-:W-:Y:S04]  /*21c0*/  LDS R13, [R0+0x3414] ;  /* 0x00341400000d7984 */ /* 0x000fe80000000800 */
[----:B------:R-:W0:Y:S04]  /*21d0*/  LDS R12, [R0+0x3418] ;  /* 0x00341800000c7984 */ /* 0x000e280000000800 */
[----:B------:R-:W-:Y:S04]  /*21e0*/  LDS R11, [R0+0x341c] ;  /* 0x00341c00000b7984 */ /* 0x000fe80000000800 */
[----:B------:R-:W2:Y:S04]  /*21f0*/  LDS R10, [R0+0x3420] ;  /* 0x00342000000a7984 */ /* 0x000ea80000000800 */
[----:B------:R-:W-:Y:S04]  /*2200*/  LDS R9, [R0+0x3424] ;  /* 0x0034240000097984 */ /* 0x000fe80000000800 */
[----:B------:R-:W3:Y:S04]  /*2210*/  LDS R8, [R0+0x3428] ;  /* 0x0034280000087984 */ /* 0x000ee80000000800 */
[----:B-1----:R-:W-:Y:S04]  /*2220*/  LDS R7, [R0+0x342c] ;  /* 0x00342c0000077984 */ /* 0x002fe80000000800 */
[----:B------:R-:W1:Y:S04]  /*2230*/  LDS R6, [R0+0x3430] ;  /* 0x0034300000067984 */ /* 0x000e680000000800 */
[----:B------:R-:W-:Y:S04]  /*2240*/  LDS R5, [R0+0x3434] ;  /* 0x0034340000057984 */ /* 0x000fe80000000800 */
[----:B------:R-:W4:Y:S04]  /*2250*/  LDS R4, [R4+0x3438] ;  /* 0x0034380004047984 */ /* 0x000f280000000800 */
[----:B------:R-:W5:Y:S01]  /*2260*/  LDS R2, [R3+0x343c] ;  /* 0x00343c0003027984 */ /* 0x000f620000000800 */
[----:B0-----:R-:W-:-:S04]  /*2270*/  IADD3 R74, PT, PT, R12, R13, R14 ;  /* 0x0000000d0c4a7210 */ /* 0x001fc80007ffe00e */
[----:B--2---:R-:W-:-:S04]  /*2280*/  IADD3 R74, PT, PT, R10, R74, R11 ;  /* 0x0000004a0a4a7210 */ /* 0x004fc80007ffe00b */
[----:B---3--:R-:W-:-:S04]  /*2290*/  IADD3 R74, PT, PT, R8, R74, R9 ;  /* 0x0000004a084a7210 */ /* 0x008fc80007ffe009 */
[----:B-1----:R-:W-:-:S04]  /*22a0*/  IADD3 R74, PT, PT, R6, R74, R7 ;  /* 0x0000004a064a7210 */ /* 0x002fc80007ffe007 */
[----:B----4-:R-:W-:-:S05]  /*22b0*/  IADD3 R75, PT, PT, R4, R74, R5 ;  /* 0x0000004a044b7210 */ /* 0x010fca0007ffe005 */
[----:B-----5:R-:W-:Y:S01]  /*22c0*/  IMAD.IADD R2, R2, 0x1, R75 ;  /* 0x0000000102027824 */ /* 0x020fe200078e024b */
[----:B------:R-:W-:Y:S06]  /*22d0*/  BRA.DIV UR5, `(.L_x_68) ;  /* 0x0000005a05807947 */ /* 0x000fec000b800000 */
[----:B------:R-:W0:Y:S02]  /*22e0*/  SHFL.UP P0, R77, R2, 0x1, RZ ;  /* 0x04200000024d7989 */ /* 0x000e2400000000ff */
[----:B0-----:R-:W-:-:S05]  /*22f0*/  @P0 IMAD.IADD R77, R2, 0x1, R77 ;  /* 0x00000001024d0824 */ /* 0x001fca00078e024d */
[----:B------:R-:W0:Y:S02]  /*2300*/  SHFL.UP P0, R74, R77, 0x2, RZ ;  /* 0x044000004d4a7989 */ /* 0x000e2400000000ff */
[----:B0-----:R-:W-:-:S05]  /*2310*/  @P0 IMAD.IADD R74, R77, 0x1, R74 ;  /* 0x000000014d4a0824 */ /* 0x001fca00078e024a */
[----:B------:R-:W0:Y:S02]  /*2320*/  SHFL.UP P0, R77, R74, 0x4, RZ ;  /* 0x048000004a4d7989 */ /* 0x000e2400000000ff */
[----:B0-----:R-:W-:-:S05]  /*2330*/  @P0 IMAD.IADD R77, R74, 0x1, R77 ;  /* 0x000000014a4d0824 */ /* 0x001fca00078e024d */
[----:B------:R-:W0:Y:S02]  /*2340*/  SHFL.UP P0, R74, R77, 0x8, RZ ;  /* 0x050000004d4a7989 */ /* 0x000e2400000000ff */
[----:B0-----:R-:W-:-:S05]  /*2350*/  @P0 IMAD.IADD R74, R77, 0x1, R74 ;  /* 0x000000014d4a0824 */ /* 0x001fca00078e024a */
[----:B------:R0:W1:Y:S02]  /*2360*/  SHFL.UP P0, R0, R74, 0x10, RZ ;  /* 0x060000004a007989 */ /* 0x00006400000000ff */
.L_x_160:
[----:B-1----:R-:W-:-:S04]  /*2370*/  @P0 IMAD.IADD R0, R74, 0x1, R0 ;  /* 0x000000014a000824 */ /* 0x002fc800078e0200 */
[----:B------:R-:W-:-:S04]  /*2380*/  IMAD.IADD R2, R0, 0x1, -R2 ;  /* 0x0000000100027824 */ /* 0x000fc800078e0a02 */
[----:B------:R-:W-:Y:S01]  /*2390*/  IMAD.IADD R14, R14, 0x1, R2 ;  /* 0x000000010e0e7824 */ /* 0x000fe200078e0202 */
[----:B------:R2:W-:Y:S03]  /*23a0*/  STS [R3+0x3410], R2 ;  /* 0x0034100203007388 */ /* 0x0005e60000000800 */
        /* <DEDUP_REMOVED lines=19> */
[----:B------:R2:W-:Y:S04]  /*24e0*/  STS [R3+0x3438], R5 ;  /* 0x0034380503007388 */ /* 0x0005e80000000800 */
[----:B------:R2:W-:Y:S02]  /*24f0*/  STS [R3+0x343c], R4 ;  /* 0x00343c0403007388 */ /* 0x0005e40000000800 */
.L_x_67:
[----:B------:R-:W3:Y:S01]  /*2500*/  LDL R0, [R1+0x8] ;  /* 0x0000080001007983 */ /* 0x000ee20000100800 */
[----:B------:R-:W-:Y:S05]  /*2510*/  WARPSYNC.ALL ;  /* 0x0000000000007948 */ /* 0x000fea0003800000 */
[----:B--2---:R-:W-:Y:S01]  /*2520*/  IMAD.MOV.U32 R2, RZ, RZ, RZ ;  /* 0x000000ffff027224 */ /* 0x004fe200078e00ff */
[----:B------:R-:W-:Y:S01]  /*2530*/  BSSY.RECONVERGENT B0, `(.L_x_69) ;  /* 0x000002d000007945 */ /* 0x000fe20003800200 */
[----:B0-----:R-:W-:Y:S02]  /*2540*/  IMAD.MOV.U32 R3, RZ, RZ, R39 ;  /* 0x000000ffff037224 */ /* 0x001fe400078e0027 */
[----:B------:R-:W-:-:S04]  /*2550*/  IMAD.HI.U32 R2, R39, 0x15555556, R2 ;  /* 0x1555555627027827 */ /* 0x000fc800078e0002 */
[--C-:B------:R-:W-:Y:S01]  /*2560*/  IMAD R2, R2, 0x4, R73.reuse ;  /* 0x0000000402027824 */ /* 0x100fe200078e0249 */
[----:B------:R-:W-:Y:S06]  /*2570*/  BAR.SYNC.DEFER_BLOCKING 0x0 ;  /* 0x0000000000007b1d */ /* 0x000fec0000010000 */
[----:B------:R0:W2:Y:S01]  /*2580*/  LDS R3, [R2+0x3410] ;  /* 0x0034100002037984 */ /* 0x0000a20000000800 */
[----:B---3--:R-:W-:Y:S01]  /*2590*/  ISETP.NE.AND P0, PT, R0, RZ, PT ;  /* 0x000000ff0000720c */ /* 0x008fe20003f05270 */
[----:B------:R-:W-:-:S12]  /*25a0*/  IMAD R0, R39, 0x4, R73 ;  /* 0x0000000427007824 */ /* 0x000fd800078e0249 */
[----:B0-2---:R-:W-:Y:S05]  /*25b0*/  @P0 BRA `(.L_x_70) ;  /* 0x0000000000900947 */ /* 0x005fea0003800000 */
[----:B------:R-:W0:Y:S04]  /*25c0*/  LDS R10, [R0] ;  /* 0x00000000000a7984 */ /* 0x000e280000000800 */
[----:B------:R-:W2:Y:S04]  /*25d0*/  LDS R9, [R0+0x400] ;  /* 0x0004000000097984 */ /* 0x000ea80000000800 */
[----:B------:R-:W3:Y:S04]  /*25e0*/  LDS R8, [R0+0x800] ;  /* 0x0008000000087984 */ /* 0x000ee80000000800 */
[----:B-1----:R-:W1:Y:S04]  /*25f0*/  LDS R6, [R0+0xc00] ;  /* 0x000c000000067984 */ /* 0x002e680000000800 */
[----:B------:R-:W4:Y:S04]  /*2600*/  LDS R4, [R0+0x1000] ;  /* 0x0010000000047984 */ /* 0x000f280000000800 */
[----:B------:R-:W5:Y:S04]  /*2610*/  LDS R2, [R0+0x1400] ;  /* 0x0014000000027984 */ /* 0x000f680000000800 */
[----:B------:R-:W5:Y:S04]  /*2620*/  LDS R5, [R0+0x1c00] ;  /* 0x001c000000057984 */ /* 0x000f680000000800 */
[----:B------:R-:W5:Y:S04]  /*2630*/  LDS R12, [R0+0x2000] ;  /* 0x00200000000c7984 */ /* 0x000f680000000800 */
[----:B------:R-:W5:Y:S04]  /*2640*/  LDS R76, [R0+0x2400] ;  /* 0x00240000004c7984 */ /* 0x000f680000000800 */
[----:B------:R-:W5:Y:S01]  /*2650*/  LDS R74, [R0+0x2800] ;  /* 0x00280000004a7984 */ /* 0x000f620000000800 */
[----:B0-----:R-:W-:-:S03]  /*2660*/  IMAD.IADD R7, R3, 0x1, R10 ;  /* 0x0000000103077824 */ /* 0x001fc600078e020a */
[----:B------:R-:W0:Y:S01]  /*2670*/  LDS R14, [R0+0x2c00] ;  /* 0x002c0000000e7984 */ /* 0x000e220000000800 */
[----:B--2---:R-:W-:-:S03]  /*2680*/  IMAD.IADD R9, R3, 0x1, R9 ;  /* 0x0000000103097824 */ /* 0x004fc600078e0209 */
[----:B------:R-:W2:Y:S01]  /*2690*/  LDS R10, [R0+0x1800] ;  /* 0x00180000000a7984 */ /* 0x000ea20000000800 */
[----:B---3--:R-:W-:-:S03]  /*26a0*/  IMAD.IADD R11, R3, 0x1, R8 ;  /* 0x00000001030b7824 */ /* 0x008fc600078e0208 */
[----:B------:R4:W-:Y:S01]  /*26b0*/  STS [R0], R7 ;  /* 0x0000000700007388 */ /* 0x0009e20000000800 */
[----:B-1----:R-:W-:-:S03]  /*26c0*/  IMAD.IADD R13, R3, 0x1, R6 ;  /* 0x00000001030d7824 */ /* 0x002fc600078e0206 */
[----:B------:R1:W-:Y:S04]  /*26d0*/  STS [R0+0x400], R9 ;  /* 0x0004000900007388 */ /* 0x0003e80000000800 */
[----:B------:R3:W-:Y:S01]  /*26e0*/  STS [R0+0x800], R11 ;  /* 0x0008000b00007388 */ /* 0x0007e20000000800 */
[----:B----4-:R-:W-:-:S03]  /*26f0*/  IMAD.IADD R7, R3, 0x1, R4 ;  /* 0x0000000103077824 */ /* 0x010fc600078e0204 */
[----:B------:R0:W-:Y:S01]  /*2700*/  STS [R0+0xc00], R13 ;  /* 0x000c000d00007388 */ /* 0x0001e20000000800 */
[C---:B-----5:R-:W-:Y:S02]  /*2710*/  IMAD.IADD R75, R3.reuse, 0x1, R2 ;  /* 0x00000001034b7824 */ /* 0x060fe400078e0202 */
[C---:B------:R-:W-:Y:S01]  /*2720*/  IMAD.IADD R5, R3.reuse, 0x1, R5 ;  /* 0x0000000103057824 */ /* 0x040fe200078e0205 */
[----:B------:R4:W-:Y:S01]  /*2730*/  STS [R0+0x1000], R7 ;  /* 0x0010000700007388 */ /* 0x0009e20000000800 */
[----:B------:R-:W-:-:S03]  /*2740*/  IMAD.IADD R12, R3, 0x1, R12 ;  /* 0x00000001030c7824 */ /* 0x000fc600078e020c */
[----:B------:R4:W-:Y:S01]  /*2750*/  STS [R0+0x1400], R75 ;  /* 0x0014004b00007388 */ /* 0x0009e20000000800 */
[----:B-1----:R-:W-:-:S03]  /*2760*/  IMAD.IADD R9, R3, 0x1, R76 ;  /* 0x0000000103097824 */ /* 0x002fc600078e024c */
[----:B------:R4:W-:Y:S01]  /*2770*/  STS [R0+0x1c00], R5 ;  /* 0x001c000500007388 */ /* 0x0009e20000000800 */
[----:B---3--:R-:W-:-:S03]  /*2780*/  IMAD.IADD R11, R3, 0x1, R74 ;  /* 0x00000001030b7824 */ /* 0x008fc600078e024a */
[----:B------:R4:W-:Y:S01]  /*2790*/  STS [R0+0x2000], R12 ;  /* 0x0020000c00007388 */ /* 0x0009e20000000800 */
[----:B0-----:R-:W-:-:S03]  /*27a0*/  IMAD.IADD R13, R3, 0x1, R14 ;  /* 0x00000001030d7824 */ /* 0x001fc600078e020e */
[----:B------:R4:W-:Y:S01]  /*27b0*/  STS [R0+0x2400], R9 ;  /* 0x0024000900007388 */ /* 0x0009e20000000800 */
[----:B--2---:R-:W-:-:S03]  /*27c0*/  IMAD.IADD R77, R3, 0x1, R10 ;  /* 0x00000001034d7824 */ /* 0x004fc600078e020a */
[----:B------:R4:W-:Y:S04]  /*27d0*/  STS [R0+0x2800], R11 ;  /* 0x0028000b00007388 */ /* 0x0009e80000000800 */
[----:B------:R4:W-:Y:S04]  /*27e0*/  STS [R0+0x1800], R77 ;  /* 0x0018004d00007388 */ /* 0x0009e80000000800 */
[----:B------:R4:W-:Y:S02]  /*27f0*/  STS [R0+0x2c00], R13 ;  /* 0x002c000d00007388 */ /* 0x0009e40000000800 */
.L_x_70:
[----:B------:R-:W-:Y:S05]  /*2800*/  BSYNC.RECONVERGENT B0 ;  /* 0x0000000000007941 */ /* 0x000fea0003800200 */
.L_x_69:
[----:B------:R-:W-:Y:S01]  /*2810*/  BAR.SYNC.DEFER_BLOCKING 0x0 ;  /* 0x0000000000007b1d */ /* 0x000fe20000010000 */
[----:B------:R-:W-:-:S05]  /*2820*/  R2P PR, R51, 0x7f ;  /* 0x0000007f33007804 */ /* 0x000fca0000000000 */
[----:B------:R-:W-:Y:S01]  /*2830*/  BSSY.RECONVERGENT B0, `(.L_x_71) ;  /* 0x0000022000007945 */ /* 0x000fe20003800200 */
[----:B------:R-:W0:Y:S07]  /*2840*/  S2R R4, SR_LANEID ;  /* 0x0000000000047919 */ /* 0x000e2e0000000000 */
[----:B------:R-:W-:Y:S02]  /*2850*/  VOTE.ANY R2, PT, P0 ;  /* 0x0000000000027806 */ /* 0x000fe400000e0100 */
[----:B----4-:R-:W-:-:S02]  /*2860*/  VOTE.ANY R5, PT, P1 ;  /* 0x0000000000057806 */ /* 0x010fc400008e0100 */
[----:B------:R-:W-:Y:S02]  /*2870*/  @!P0 LOP3.LUT R2, RZ, R2, RZ, 0x33, !PT ;  /* 0x00000002ff028212 */ /* 0x000fe400078e33ff */
[----:B-1----:R-:W-:Y:S02]  /*2880*/  VOTE.ANY R7, PT, P2 ;  /* 0x0000000000077806 */ /* 0x002fe400010e0100 */
[----:B------:R-:W-:Y:S02]  /*2890*/  @!P1 LOP3.LUT R5, RZ, R5, RZ, 0x33, !PT ;  /* 0x00000005ff059212 */ /* 0x000fe400078e33ff */
[----:B------:R-:W-:Y:S02]  /*28a0*/  VOTE.ANY R9, PT, P3 ;  /* 0x0000000000097806 */ /* 0x000fe400018e0100 */
[----:B------:R-:W-:Y:S02]  /*28b0*/  @!P2 LOP3.LUT R7, RZ, R7, RZ, 0x33, !PT ;  /* 0x00000007ff07a212 */ /* 0x000fe400078e33ff */
[----:B------:R-:W-:-:S02]  /*28c0*/  LOP3.LUT R2, R5, R2, RZ, 0xc0, !PT ;  /* 0x0000000205027212 */ /* 0x000fc400078ec0ff */
[----:B------:R-:W-:Y:S02]  /*28d0*/  @!P3 LOP3.LUT R9, RZ, R9, RZ, 0x33, !PT ;  /* 0x00000009ff09b212 */ /* 0x000fe400078e33ff */
[----:B------:R-:W-:Y:S02]  /*28e0*/  LOP3.LUT R2, R7, R2, RZ, 0xc0, !PT ;  /* 0x0000000207027212 */ /* 0x000fe400078ec0ff */
[----:B------:R-:W-:Y:S02]  /*28f0*/  VOTE.ANY R5, PT, P4 ;  /* 0x0000000000057806 */ /* 0x000fe400020e0100 */
[----:B------:R-:W-:Y:S02]  /*2900*/  LOP3.LUT R2, R9, R2, RZ, 0xc0, !PT ;  /* 0x0000000209027212 */ /* 0x000fe400078ec0ff */
[----:B------:R-:W-:Y:S02]  /*2910*/  @!P4 LOP3.LUT R5, RZ, R5, RZ, 0x33, !PT ;  /* 0x00000005ff05c212 */ /* 0x000fe400078e33ff */
[----:B------:R-:W-:-:S02]  /*2920*/  VOTE.ANY R7, PT, P5 ;  /* 0x0000000000077806 */ /* 0x000fc400028e0100 */
[----:B------:R-:W-:Y:S02]  /*2930*/  LOP3.LUT R2, R5, R2, RZ, 0xc0, !PT ;  /* 0x0000000205027212 */ /* 0x000fe400078ec0ff */
[----:B------:R-:W-:Y:S02]  /*2940*/  LOP3.LUT P0, RZ, R51, 0x80, RZ, 0xc0, !PT ;  /* 0x0000008033ff7812 */ /* 0x000fe4000780c0ff */
[----:B------:R-:W-:Y:S02]  /*2950*/  @!P5 LOP3.LUT R7, RZ, R7, RZ, 0x33, !PT ;  /* 0x00000007ff07d212 */ /* 0x000fe400078e33ff */
[----:B------:R-:W-:Y:S02]  /*2960*/  VOTE.ANY R6, PT, P6 ;  /* 0x0000000000067806 */ /* 0x000fe400030e0100 */
[----:B------:R-:W-:Y:S02]  /*2970*/  LOP3.LUT R7, R7, R2, RZ, 0xc0, !PT ;  /* 0x0000000207077212 */ /* 0x000fe400078ec0ff */
[----:B------:R-:W1:Y:S01]  /*2980*/  S2R R2, SR_LEMASK ;  /* 0x0000000000027919 */ /* 0x000e620000003a00 */
[----:B------:R-:W-:-:S04]  /*2990*/  @!P6 LOP3.LUT R6, RZ, R6, RZ, 0x33, !PT ;  /* 0x00000006ff06e212 */ /* 0x000fc800078e33ff */
[----:B------:R-:W-:Y:S02]  /*29a0*/  VOTE.ANY R8, PT, P0 ;  /* 0x0000000000087806 */ /* 0x000fe400000e0100 */
[----:B------:R-:W-:Y:S02]  /*29b0*/  LOP3.LUT R7, R6, R7, RZ, 0xc0, !PT ;  /* 0x0000000706077212 */ /* 0x000fe400078ec0ff */
[----:B------:R-:W-:-:S04]  /*29c0*/  @!P0 LOP3.LUT R8, RZ, R8, RZ, 0x33, !PT ;  /* 0x00000008ff088212 */ /* 0x000fc800078e33ff */
[----:B------:R-:W-:Y:S01]  /*29d0*/  LOP3.LUT R9, R8, R7, RZ, 0xc0, !PT ;  /* 0x0000000708097212 */ /* 0x000fe200078ec0ff */
[----:B------:R-:W-:-:S03]  /*29e0*/  IMAD.MOV.U32 R8, RZ, RZ, RZ ;  /* 0x000000ffff087224 */ /* 0x000fc600078e00ff */
[----:B------:R-:W0:Y:S01]  /*29f0*/  FLO.U32 R7, R9 ;  /* 0x0000000900077300 */ /* 0x000e2200000e0000 */
[----:B-1----:R-:W-:Y:S02]  /*2a00*/  LOP3.LUT R5, R2, R9, RZ, 0xc0, !PT ;  /* 0x0000000902057212 */ /* 0x002fe400078ec0ff */
[----:B0-----:R-:W-:-:S05]  /*2a10*/  ISETP.NE.AND P0, PT, R4, R7, PT ;  /* 0x000000070400720c */ /* 0x001fca0003f05270 */
[----:B------:R-:W0:Y:S08]  /*2a20*/  POPC R5, R5 ;  /* 0x0000000500057309 */ /* 0x000e300000000000 */
[----:B------:R-:W-:Y:S05]  /*2a30*/  @P0 BRA `(.L_x_72) ;  /* 0x0000000000040947 */ /* 0x000fea0003800000 */
[----:B0-----:R1:W2:Y:S02]  /*2a40*/  ATOMS.ADD R8, [R30], R5 ;  /* 0x000000051e08738c */ /* 0x0012a40000000000 */
.L_x_72:
[----:B------:R-:W-:Y:S05]  /*2a50*/  BSYNC.RECONVERGENT B0 ;  /* 0x0000000000007941 */ /* 0x000fea0003800200 */
.L_x_71:
[----:B------:R-:W3:Y:S01]  /*2a60*/  LDCU UR5, c[0x0][0x3c4] ;  /* 0x00007880ff0577ac */ /* 0x000ee20008000800 */
[----:B--2---:R2:W4:Y:S01]  /*2a70*/  SHFL.IDX PT, R8, R8, R7, 0x1f ;  /* 0x00001f0708087589 */ /* 0x00452200000e0000 */
[----:B------:R-:W-:Y:S01]  /*2a80*/  BSSY.RECONVERGENT B0, `(.L_x_73) ;  /* 0x0000023000007945 */ /* 0x000fe20003800200 */
[----:B------:R-:W-:Y:S01]  /*2a90*/  IMAD.MOV.U32 R12, RZ, RZ, RZ ;  /* 0x000000ffff0c7224 */ /* 0x000fe200078e00ff */
[----:B---3--:R-:W-:-:S04]  /*2aa0*/  SHF.R.U32.HI R6, RZ, UR5, R70 ;  /* 0x00000005ff067c19 */ /* 0x008fc80008011646 */
[----:B------:R-:W-:-:S04]  /*2ab0*/  LOP3.LUT R10, R6, UR4, RZ, 0x30, !PT ;  /* 0x00000004060a7c12 */ /* 0x000fc8000f8e30ff */
[----:B------:R-:W-:-:S13]  /*2ac0*/  R2P PR, R10, 0x7f ;  /* 0x0000007f0a007804 */ /* 0x000fda0000000000 */
[----:B------:R-:W-:Y:S02]  /*2ad0*/  VOTE.ANY R6, PT, P0 ;  /* 0x0000000000067806 */ /* 0x000fe400000e0100 */
[----:B------:R-:W-:Y:S02]  /*2ae0*/  VOTE.ANY R9, PT, P1 ;  /* 0x0000000000097806 */ /* 0x000fe400008e0100 */
[----:B------:R-:W-:Y:S02]  /*2af0*/  @!P0 LOP3.LUT R6, RZ, R6, RZ, 0x33, !PT ;  /* 0x00000006ff068212 */ /* 0x000fe400078e33ff */
[----:B------:R-:W-:Y:S02]  /*2b00*/  @!P1 LOP3.LUT R9, RZ, R9, RZ, 0x33, !PT ;  /* 0x00000009ff099212 */ /* 0x000fe400078e33ff */
[----:B------:R-:W-:Y:S02]  /*2b10*/  VOTE.ANY R11, PT, P2 ;  /* 0x00000000000b7806 */ /* 0x000fe400010e0100 */
[----:B------:R-:W-:-:S02]  /*2b20*/  LOP3.LUT R6, R9, R6, RZ, 0xc0, !PT ;  /* 0x0000000609067212 */ /* 0x000fc400078ec0ff */
[----:B------:R-:W-:Y:S02]  /*2b30*/  @!P2 LOP3.LUT R11, RZ, R11, RZ, 0x33, !PT ;  /* 0x0000000bff0ba212 */ /* 0x000fe400078e33ff */
[----:B------:R-:W-:Y:S02]  /*2b40*/  VOTE.ANY R9, PT, P3 ;  /* 0x0000000000097806 */ /* 0x000fe400018e0100 */
[----:B------:R-:W-:Y:S02]  /*2b50*/  LOP3.LUT R6, R11, R6, RZ, 0xc0, !PT ;  /* 0x000000060b067212 */ /* 0x000fe400078ec0ff */
[----:B------:R-:W-:Y:S02]  /*2b60*/  @!P3 LOP3.LUT R9, RZ, R9, RZ, 0x33, !PT ;  /* 0x00000009ff09b212 */ /* 0x000fe400078e33ff */
[----:B------:R-:W-:Y:S02]  /*2b70*/  LOP3.LUT P0, RZ, R10, 0x80, RZ, 0xc0, !PT ;  /* 0x000000800aff7812 */ /* 0x000fe4000780c0ff */
[----:B------:R-:W-:-:S02]  /*2b80*/  VOTE.ANY R11, PT, P4 ;  /* 0x00000000000b7806 */ /* 0x000fc400020e0100 */
[----:B------:R-:W-:Y:S02]  /*2b90*/  LOP3.LUT R6, R9, R6, RZ, 0xc0, !PT ;  /* 0x0000000609067212 */ /* 0x000fe400078ec0ff */
[----:B------:R-:W-:Y:S02]  /*2ba0*/  VOTE.ANY R9, PT, P5 ;  /* 0x0000000000097806 */ /* 0x000fe400028e0100 */
[----:B------:R-:W-:Y:S02]  /*2bb0*/  @!P4 LOP3.LUT R11, RZ, R11, RZ, 0x33, !PT ;  /* 0x0000000bff0bc212 */ /* 0x000fe400078e33ff */
[----:B------:R-:W-:Y:S02]  /*2bc0*/  @!P5 LOP3.LUT R9, RZ, R9, RZ, 0x33, !PT ;  /* 0x00000009ff09d212 */ /* 0x000fe400078e33ff */
[----:B------:R-:W-:Y:S02]  /*2bd0*/  LOP3.LUT R6, R11, R6, RZ, 0xc0, !PT ;  /* 0x000000060b067212 */ /* 0x000fe400078ec0ff */
[----:B------:R-:W-:-:S02]  /*2be0*/  VOTE.ANY R11, PT, P6 ;  /* 0x00000000000b7806 */ /* 0x000fc400030e0100 */
[----:B------:R-:W-:Y:S02]  /*2bf0*/  LOP3.LUT R6, R9, R6, RZ, 0xc0, !PT ;  /* 0x0000000609067212 */ /* 0x000fe400078ec0ff */
[----:B------:R-:W-:Y:S02]  /*2c00*/  VOTE.ANY R9, PT, P0 ;  /* 0x0000000000097806 */ /* 0x000fe400000e0100 */
[----:B------:R-:W-:Y:S02]  /*2c10*/  @!P6 LOP3.LUT R11, RZ, R11, RZ, 0x33, !PT ;  /* 0x0000000bff0be212 */ /* 0x000fe400078e33ff */
[----:B------:R-:W-:Y:S02]  /*2c20*/  @!P0 LOP3.LUT R9, RZ, R9, RZ, 0x33, !PT ;  /* 0x00000009ff098212 */ /* 0x000fe400078e33ff */
[----:B------:R-:W-:-:S04]  /*2c30*/  LOP3.LUT R6, R11, R6, RZ, 0xc0, !PT ;  /* 0x000000060b067212 */ /* 0x000fc800078ec0ff */
[----:B------:R-:W-:-:S04]  /*2c40*/  LOP3.LUT R11, R9, R6, RZ, 0xc0, !PT ;  /* 0x00000006090b7212 */ /* 0x000fc800078ec0ff */
[----:B------:R-:W3:Y:S01]  /*2c50*/  FLO.U32 R9, R11 ;  /* 0x0000000b00097300 */ /* 0x000ee200000e0000 */
[----:B------:R-:W-:-:S07]  /*2c60*/  LOP3.LUT R6, R2, R11, RZ, 0xc0, !PT ;  /* 0x0000000b02067212 */ /* 0x000fce00078ec0ff */
[----:B------:R-:W0:Y:S01]  /*2c70*/  POPC R6, R6 ;  /* 0x0000000600067309 */ /* 0x000e220000000000 */
[----:B---3--:R-:W-:-:S13]  /*2c80*/  ISETP.NE.AND P0, PT, R4, R9, PT ;  /* 0x000000090400720c */ /* 0x008fda0003f05270 */
[----:B0-2-4-:R-:W-:Y:S05]  /*2c90*/  @P0 BRA `(.L_x_74) ;  /* 0x0000000000040947 */ /* 0x015fea0003800000 */
[----:B------:R0:W2:Y:S02]  /*2ca0*/  ATOMS.ADD R12, [R31], R6 ;  /* 0x000000061f0c738c */ /* 0x0000a40000000000 */
.L_x_74:
[----:B------:R-:W-:Y:S05]  /*2cb0*/  BSYNC.RECONVERGENT B0 ;  /* 0x0000000000007941 */ /* 0x000fea0003800200 */
.L_x_73:
[----:B------:R-:W-:Y:S01]  /*2cc0*/  R2P PR, R50, 0x7f ;  /* 0x0000007f32007804 */ /* 0x000fe20000000000 */
[----:B------:R-:W-:-:S12]  /*2cd0*/  BSSY.RECONVERGENT B0, `(.L_x_75) ;  /* 0x0000021000007945 */ /* 0x000fd80003800200 */
        /* <DEDUP_REMOVED lines=22> */
[----:B------:R-:W-:Y:S01]  /*2e40*/  LOP3.LUT R7, R14, R7, RZ, 0xc0, !PT ;  /* 0x000000070e077212 */ /* 0x000fe200078ec0ff */
[----:B------:R-:W-:-:S03]  /*2e50*/  IMAD.MOV.U32 R14, RZ, RZ, RZ ;  /* 0x000000ffff0e7224 */ /* 0x000fc600078e00ff */
[----:B------:R-:W-:Y:S02]  /*2e60*/  LOP3.LUT R13, R10, R7, RZ, 0xc0, !PT ;  /* 0x000000070a0d7212 */ /* 0x000fe400078ec0ff */
[----:B--2---:R2:W3:Y:S02]  /*2e70*/  SHFL.IDX PT, R7, R12, R9, 0x1f ;  /* 0x00001f090c077589 */ /* 0x0044e400000e0000 */
[----:B------:R-:W4:Y:S01]  /*2e80*/  FLO.U32 R11, R13 ;  /* 0x0000000d000b7300 */ /* 0x000f2200000e0000 */
[----:B------:R-:W-:-:S07]  /*2e90*/  LOP3.LUT R10, R2, R13, RZ, 0xc0, !PT ;  /* 0x0000000d020a7212 */ /* 0x000fce00078ec0ff */
[----:B------:R-:W0:Y:S01]  /*2ea0*/  POPC R10, R10 ;  /* 0x0000000a000a7309 */ /* 0x000e220000000000 */
[----:B----4-:R-:W-:-:S13]  /*2eb0*/  ISETP.NE.AND P0, PT, R4, R11, PT ;  /* 0x0000000b0400720c */ /* 0x010fda0003f05270 */
[----:B0-23--:R-:W-:Y:S05]  /*2ec0*/  @P0 BRA `(.L_x_76) ;  /* 0x0000000000040947 */ /* 0x00dfea0003800000 */
[----:B------:R0:W2:Y:S02]  /*2ed0*/  ATOMS.ADD R14, [R29], R10 ;  /* 0x0000000a1d0e738c */ /* 0x0000a40000000000 */
.L_x_76:
[----:B------:R-:W-:Y:S05]  /*2ee0*/  BSYNC.RECONVERGENT B0 ;  /* 0x0000000000007941 */ /* 0x000fea0003800200 */
.L_x_75:
[----:B------:R-:W-:Y:S01]  /*2ef0*/  R2P PR, R49, 0x7f ;  /* 0x0000007f31007804 */ /* 0x000fe20000000000 */
[----:B--2---:R2:W3:Y:S01]  /*2f00*/  SHFL.IDX PT, R11, R14, R11, 0x1f ;  /* 0x00001f0b0e0b7589 */ /* 0x0044e200000e0000 */
[----:B------:R-:W-:Y:S11]  /*2f10*/  BSSY.RECONVERGENT B0, `(.L_x_77) ;  /* 0x0000020000007945 */ /* 0x000ff60003800200 */
[----:B------:R-:W-:-:S02]  /*2f20*/  VOTE.ANY R9, PT, P0 ;  /* 0x0000000000097806 */ /* 0x000fc400000e0100 */
[----:B------:R-:W-:Y:S02]  /*2f30*/  VOTE.ANY R12, PT, P1 ;  /* 0x00000000000c7806 */ /* 0x000fe400008e0100 */
[----:B------:R-:W-:Y:S02]  /*2f40*/  @!P0 LOP3.LUT R9, RZ, R9, RZ, 0x33, !PT ;  /* 0x00000009ff098212 */ /* 0x000fe400078e33ff */
[----:B------:R-:W-:Y:S02]  /*2f50*/  @!P1 LOP3.LUT R12, RZ, R12, RZ, 0x33, !PT ;  /* 0x0000000cff0c9212 */ /* 0x000fe400078e33ff */
[----:B-1----:R-:W-:Y:S02]  /*2f60*/  VOTE.ANY R30, PT, P2 ;  /* 0x00000000001e7806 */ /* 0x002fe400010e0100 */
[----:B------:R-:W-:Y:S02]  /*2f70*/  LOP3.LUT R9, R12, R9, RZ, 0xc0, !PT ;  /* 0x000000090c097212 */ /* 0x000fe400078ec0ff */
[----:B------:R-:W-:-:S02]  /*2f80*/  @!P2 LOP3.LUT R30, RZ, R30, RZ, 0x33, !PT ;  /* 0x0000001eff1ea212 */ /* 0x000fc400078e33ff */
[----:B------:R-:W-:Y:S02]  /*2f90*/  VOTE.ANY R12, PT, P3 ;  /* 0x00000000000c7806 */ /* 0x000fe400018e0100 */
[----:B------:R-:W-:Y:S02]  /*2fa0*/  LOP3.LUT R9, R30, R9, RZ, 0xc0, !PT ;  /* 0x000000091e097212 */ /* 0x000fe400078ec0ff */
[----:B------:R-:W-:Y:S02]  /*2fb0*/  @!P3 LOP3.LUT R12, RZ, R12, RZ, 0x33, !PT ;  /* 0x0000000cff0cb212 */ /* 0x000fe400078e33ff */
[----:B------:R-:W-:Y:S02]  /*2fc0*/  LOP3.LUT P0, RZ, R49, 0x80, RZ, 0xc0, !PT ;  /* 0x0000008031ff7812 */ /* 0x000fe4000780c0ff */
[----:B------:R-:W-:Y:S02]  /*2fd0*/  VOTE.ANY R30, PT, P4 ;  /* 0x00000000001e7806 */ /* 0x000fe400020e0100 */
[----:B------:R-:W-:-:S02]  /*2fe0*/  LOP3.LUT R9, R12, R9, RZ, 0xc0, !PT ;  /* 0x000000090c097212 */ /* 0x000fc400078ec0ff */
[----:B------:R-:W-:Y:S02]  /*2ff0*/  VOTE.ANY R12, PT, P5 ;  /* 0x00000000000c7806 */ /* 0x000fe400028e0100 */
[----:B------:R-:W-:Y:S02]  /*3000*/  @!P4 LOP3.LUT R30, RZ, R30, RZ, 0x33, !PT ;  /* 0x0000001eff1ec212 */ /* 0x000fe400078e33ff */
[----:B------:R-:W-:Y:S02]  /*3010*/  @!P5 LOP3.LUT R12, RZ, R12, RZ, 0x33, !PT ;  /* 0x0000000cff0cd212 */ /* 0x000fe400078e33ff */
[----:B------:R-:W-:Y:S02]  /*3020*/  LOP3.LUT R9, R30, R9, RZ, 0xc0, !PT ;  /* 0x000000091e097212 */ /* 0x000fe400078ec0ff */
[----:B------:R-:W-:Y:S02]  /*3030*/  VOTE.ANY R30, PT, P6 ;  /* 0x00000000001e7806 */ /* 0x000fe400030e0100 */
[----:B------:R-:W-:-:S02]  /*3040*/  LOP3.LUT R9, R12, R9, RZ, 0xc0, !PT ;  /* 0x000000090c097212 */ /* 0x000fc400078ec0ff */
[----:B------:R-:W-:Y:S02]  /*3050*/  VOTE.ANY R12, PT, P0 ;  /* 0x00000000000c7806 */ /* 0x000fe400000e0100 */
[----:B------:R-:W-:Y:S02]  /*3060*/  @!P6 LOP3.LUT R30, RZ, R30, RZ, 0x33, !PT ;  /* 0x0000001eff1ee212 */ /* 0x000fe400078e33ff */
[----:B------:R-:W-:Y:S02]  /*3070*/  @!P0 LOP3.LUT R12, RZ, R12, RZ, 0x33, !PT ;  /* 0x0000000cff0c8212 */ /* 0x000fe400078e33ff */
[----:B------:R-:W-:Y:S01]  /*3080*/  LOP3.LUT R9, R30, R9, RZ, 0xc0, !PT ;  /* 0x000000091e097212 */ /* 0x000fe200078ec0ff */
[----:B------:R-:W-:-:S03]  /*3090*/  IMAD.MOV.U32 R30, RZ, RZ, RZ ;  /* 0x000000ffff1e7224 */ /* 0x000fc600078e00ff */
[----:B0-----:R-:W-:-:S04]  /*30a0*/  LOP3.LUT R29, R12, R9, RZ, 0xc0, !PT ;  /* 0x000000090c1d7212 */ /* 0x001fc800078ec0ff */
[----:B------:R-:W0:Y:S01]  /*30b0*/  FLO.U32 R13, R29 ;  /* 0x0000001d000d7300 */ /* 0x000e2200000e0000 */
[----:B------:R-:W-:-:S07]  /*30c0*/  LOP3.LUT R9, R2, R29, RZ, 0xc0, !PT ;  /* 0x0000001d02097212 */ /* 0x000fce00078ec0ff */
[----:B------:R-:W1:Y:S01]  /*30d0*/  POPC R9, R9 ;  /* 0x0000000900097309 */ /* 0x000e620000000000 */
[----:B0-----:R-:W-:-:S13]  /*30e0*/  ISETP.NE.AND P0, PT, R4, R13, PT ;  /* 0x0000000d0400720c */ /* 0x001fda0003f05270 */
[----:B-123--:R-:W-:Y:S05]  /*30f0*/  @P0 BRA `(.L_x_78) ;  /* 0x0000000000040947 */ /* 0x00efea0003800000 */
[----:B------:R0:W1:Y:S02]  /*3100*/  ATOMS.ADD R30, [R28], R9 ;  /* 0x000000091c1e738c */ /* 0x0000640000000000 */
.L_x_78:
[----:B------:R-:W-:Y:S05]  /*3110*/  BSYNC.RECONVERGENT B0 ;  /* 0x0000000000007941 */ /* 0x000fea0003800200 */
.L_x_77:
[----:B------:R-:W-:Y:S01]  /*3120*/  R2P PR, R48, 0x7f ;  /* 0x0000007f30007804 */ /* 0x000fe20000000000 */
[----:B-1----:R1:W2:Y:S01]  /*3130*/  SHFL.IDX PT, R14, R30, R13, 0x1f ;  /* 0x00001f0d1e0e7589 */ /* 0x0022a200000e0000 */
[----:B------:R-:W-:Y:S01]  /*3140*/  BSSY.RECONVERGENT B0, `(.L_x_79) ;  /* 0x0000020000007945 */ /* 0x000fe20003800200 */
[----:B0-----:R-:W-:-:S10]  /*3150*/  IMAD.MOV.U32 R28, RZ, RZ, RZ ;  /* 0x000000ffff1c7224 */ /* 0x001fd400078e00ff */
        /* <DEDUP_REMOVED lines=24> */
[----:B------:R-:W0:Y:S01]  /*32e0*/  FLO.U32 R29, R31 ;  /* 0x0000001f001d7300 */ /* 0x000e2200000e0000 */
[----:B------:R-:W-:-:S07]  /*32f0*/  LOP3.LUT R12, R2, R31, RZ, 0xc0, !PT ;  /* 0x0000001f020c7212 */ /* 0x000fce00078ec0ff */
[----:B------:R-:W3:Y:S01]  /*3300*/  POPC R12, R12 ;  /* 0x0000000c000c7309 */ /* 0x000ee20000000000 */
[----:B0-----:R-:W-:-:S13]  /*3310*/  ISETP.NE.AND P0, PT, R4, R29, PT ;  /* 0x0000001d0400720c */ /* 0x001fda0003f05270 */
[----:B-123--:R-:W-:Y:S05]  /*3320*/  @P0 BRA `(.L_x_80) ;  /* 0x0000000000040947 */ /* 0x00efea0003800000 */
[----:B------:R0:W1:Y:S02]  /*3330*/  ATOMS.ADD R28, [R27], R12 ;  /* 0x0000000c1b1c738c */ /* 0x0000640000000000 */
.L_x_80:
[----:B------:R-:W-:Y:S05]  /*3340*/  BSYNC.RECONVERGENT B0 ;  /* 0x0000000000007941 */ /* 0x000fea0003800200 */
.L_x_79:
[----:B------:R-:W-:Y:S01]  /*3350*/  R2P PR, R47, 0x7f ;  /* 0x0000007f2f007804 */ /* 0x000fe20000000000 */
[----:B01----:R0:W1:Y:S01]  /*3360*/  SHFL.IDX PT, R27, R28, R29, 0x1f ;  /* 0x00001f1d1c1b7589 */ /* 0x00306200000e0000 */
[----:B------:R-:W-:Y:S11]  /*3370*/  BSSY.RECONVERGENT B0, `(.L_x_81) ;  /* 0x0000020000007945 */ /* 0x000ff60003800200 */
[----:B------:R-:W-:-:S02]  /*3380*/  VOTE.ANY R13, PT, P0 ;  /* 0x00000000000d7806 */ /* 0x000fc400000e0100 */
[----:B------:R-:W-:Y:S02]  /*3390*/  VOTE.ANY R30, PT, P1 ;  /* 0x00000000001e7806 */ /* 0x000fe400008e0100 */
[----:B------:R-:W-:Y:S02]  /*33a0*/  @!P0 LOP3.LUT R13, RZ, R13, RZ, 0x33, !PT ;  /* 0x0000000dff0d8212 */ /* 0x000fe400078e33ff */
[----:B------:R-:W-:Y:S02]  /*33b0*/  @!P1 LOP3.LUT R30, RZ, R30, RZ, 0x33, !PT ;  /* 0x0000001eff1e9212 */ /* 0x000fe400078e33ff */
[----:B------:R-:W-:Y:S02]  /*33c0*/  VOTE.ANY R48, PT, P2 ;  /* 0x0000000000307806 */ /* 0x000fe400010e0100 */
        /* <DEDUP_REMOVED lines=17> */
[----:B------:R-:W-:-:S04]  /*34e0*/  LOP3.LUT R13, R48, R13, RZ, 0xc0, !PT ;  /* 0x0000000d300d7212 */ /* 0x000fc800078ec0ff */
[----:B------:R-:W-:Y:S01]  /*34f0*/  LOP3.LUT R47, R30, R13, RZ, 0xc0, !PT ;  /* 0x0000000d1e2f7212 */ /* 0x000fe200078ec0ff */
[----:B------:R-:W-:-:S03]  /*3500*/  IMAD.MOV.U32 R30, RZ, RZ, RZ ;  /* 0x000000ffff1e7224 */ /* 0x000fc600078e00ff */
[----:B------:R-:W2:Y:S01]  /*3510*/  FLO.U32 R31, R47 ;  /* 0x0000002f001f7300 */ /* 0x000ea200000e0000 */
[----:B------:R-:W-:-:S07]  /*3520*/  LOP3.LUT R13, R2, R47, RZ, 0xc0, !PT ;  /* 0x0000002f020d7212 */ /* 0x000fce00078ec0ff */
[----:B------:R-:W3:Y:S01]  /*3530*/  POPC R13, R13 ;  /* 0x0000000d000d7309 */ /* 0x000ee20000000000 */
[----:B--2---:R-:W-:-:S13]  /*3540*/  ISETP.NE.AND P0, PT, R4, R31, PT ;  /* 0x0000001f0400720c */ /* 0x004fda0003f05270 */
[----:B01-3--:R-:W-:Y:S05]  /*3550*/  @P0 BRA `(.L_x_82) ;  /* 0x0000000000040947 */ /* 0x00bfea0003800000 */
[----:B------:R0:W1:Y:S02]  /*3560*/  ATOMS.ADD R30, [R26], R13 ;  /* 0x0000000d1a1e738c */ /* 0x0000640000000000 */
.L_x_82:
[----:B------:R-:W-:Y:S05]  /*3570*/  BSYNC.RECONVERGENT B0 ;  /* 0x0000000000007941 */ /* 0x000fea0003800200 */
.L_x_81:
[----:B------:R-:W-:Y:S01]  /*3580*/  R2P PR, R46, 0x7f ;  /* 0x0000007f2e007804 */ /* 0x000fe20000000000 */
[----:B-1----:R1:W2:Y:S01]  /*3590*/  SHFL.IDX PT, R28, R30, R31, 0x1f ;  /* 0x00001f1f1e1c7589 */ /* 0x0022a200000e0000 */
[----:B------:R-:W-:Y:S11]  /*35a0*/  BSSY.RECONVERGENT B0, `(.L_x_83) ;  /* 0x0000020000007945 */ /* 0x000ff60003800200 */
[----:B0-----:R-:W-:-:S02]  /*35b0*/  VOTE.ANY R26, PT, P0 ;  /* 0x00000000001a7806 */ /* 0x001fc400000e0100 */
        /* <DEDUP_REMOVED lines=9> */
[----:B------:R-:W-:Y:S01]  /*3650*/  LOP3.LUT P0, RZ, R46, 0x80, RZ, 0xc0, !PT ;  /* 0x000000802eff7812 */ /* 0x000fe2000780c0ff */
[----:B------:R-:W-:Y:S01]  /*3660*/  IMAD.MOV.U32 R46, RZ, RZ, RZ ;  /* 0x000000ffff2e7224 */ /* 0x000fe200078e00ff */
        /* <DEDUP_REMOVED lines=19> */
.L_x_84:
[----:B------:R-:W-:Y:S05]  /*37a0*/  BSYNC.RECONVERGENT B0 ;  /* 0x0000000000007941 */ /* 0x000fea0003800200 */
.L_x_83:
        /* <DEDUP_REMOVED lines=27> */
[----:B------:R-:W-:-:S04]  /*3960*/  LOP3.LUT R45, R30, R25, RZ, 0xc0, !PT ;  /* 0x000000191e2d7212 */ /* 0x000fc800078ec0ff */
[----:B------:R-:W0:Y:S01]  /*3970*/  FLO.U32 R31, R45 ;  /* 0x0000002d001f7300 */ /* 0x000e2200000e0000 */
[----:B------:R-:W-:-:S07]  /*3980*/  LOP3.LUT R25, R2, R45, RZ, 0xc0, !PT ;  /* 0x0000002d02197212 */ /* 0x000fce00078ec0ff */
[----:B------:R-:W3:Y:S01]  /*3990*/  POPC R25, R25 ;  /* 0x0000001900197309 */ /* 0x000ee20000000000 */
[----:B0-----:R-:W-:-:S13]  /*39a0*/  ISETP.NE.AND P0, PT, R4, R31, PT ;  /* 0x0000001f0400720c */ /* 0x001fda0003f05270 */
[----:B-123--:R-:W-:Y:S05]  /*39b0*/  @P0 BRA `(.L_x_86) ;  /* 0x0000000000080947 */ /* 0x00efea0003800000 */
[----:B------:R-:W2:Y:S04]  /*39c0*/  LDL.LU R47, [R1+0x4] ;  /* 0x00000400012f7983 */ /* 0x000ea80000300800 */
[----:B--2---:R0:W1:Y:S02]  /*39d0*/  ATOMS.ADD R48, [R47], R25 ;  /* 0x000000192f30738c */ /* 0x0040640000000000 */
.L_x_86:
[----:B------:R-:W-:Y:S05]  /*39e0*/  BSYNC.RECONVERGENT B0 ;  /* 0x0000000000007941 */ /* 0x000fea0003800200 */
.L_x_85:
[----:B------:R-:W-:Y:S01]  /*39f0*/  R2P PR, R44, 0x7f ;  /* 0x0000007f2c007804 */ /* 0x000fe20000000000 */
[----:B------:R-:W-:Y:S01]  /*3a00*/  BSSY.RECONVERGENT B0, `(.L_x_87) ;  /* 0x0000022000007945 */ /* 0x000fe20003800200 */
[----:B------:R-:W-:-:S11]  /*3a10*/  IMAD.MOV.U32 R46, RZ, RZ, RZ ;  /* 0x000000ffff2e7224 */ /* 0x000fd600078e00ff */
[----:B------:R-:W-:Y:S02]  /*3a20*/  VOTE.ANY R30, PT, P0 ;  /* 0x00000000001e7806 */ /* 0x000fe400000e0100 */
[----:B------:R-:W-:Y:S02]  /*3a30*/  VOTE.ANY R45, PT, P1 ;  /* 0x00000000002d7806 */ /* 0x000fe400008e0100 */
[----:B------:R-:W-:Y:S02]  /*3a40*/  @!P0 LOP3.LUT R30, RZ, R30, RZ, 0x33, !PT ;  /* 0x0000001eff1e8212 */ /* 0x000fe400078e33ff */
[----:B------:R-:W-:Y:S02]  /*3a50*/  @!P1 LOP3.LUT R45, RZ, R45, RZ, 0x33, !PT ;  /* 0x0000002dff2d9212 */ /* 0x000fe400078e33ff */
[----:B0-----:R-:W-:Y:S02]  /*3a60*/  VOTE.ANY R47, PT, P2 ;  /* 0x00000000002f7806 */ /* 0x001fe400010e0100 */
[----:B------:R-:W-:-:S02]  /*3a70*/  LOP3.LUT R30, R45, R30, RZ, 0xc0, !PT ;  /* 0x0000001e2d1e7212 */ /* 0x000fc400078ec0ff */
[----:B------:R-:W-:Y:S02]  /*3a80*/  @!P2 LOP3.LUT R47, RZ, R47, RZ, 0x33, !PT ;  /* 0x0000002fff2fa212 */ /* 0x000fe400078e33ff */
[----:B------:R-:W-:Y:S02]  /*3a90*/  VOTE.ANY R45, PT, P3 ;  /* 0x00000000002d7806 */ /* 0x000fe400018e0100 */
[----:B------:R-:W-:Y:S02]  /*3aa0*/  LOP3.LUT R30, R47, R30, RZ, 0xc0, !PT ;  /* 0x0000001e2f1e7212 */ /* 0x000fe400078ec0ff */
[----:B------:R-:W-:Y:S02]  /*3ab0*/  @!P3 LOP3.LUT R45, RZ, R45, RZ, 0x33, !PT ;  /* 0x0000002dff2db212 */ /* 0x000fe400078e33ff */
[----:B------:R-:W-:Y:S02]  /*3ac0*/  LOP3.LUT P0, RZ, R44, 0x80, RZ, 0xc0, !PT ;  /* 0x000000802cff7812 */ /* 0x000fe4000780c0ff */
[----:B------:R-:W-:Y:S01]  /*3ad0*/  VOTE.ANY R47, PT, P4 ;  /* 0x00000000002f7806 */ /* 0x000fe200020e0100 */
[----:B-1----:R0:W1:Y:S01]  /*3ae0*/  SHFL.IDX PT, R44, R48, R31, 0x1f ;  /* 0x00001f1f302c7589 */ /* 0x00206200000e0000 */
        /* <DEDUP_REMOVED lines=12> */
[----:B------:R-:W2:Y:S01]  /*3bb0*/  FLO.U32 R45, R47 ;  /* 0x0000002f002d7300 */ /* 0x000ea200000e0000 */
[----:B------:R-:W-:-:S07]  /*3bc0*/  LOP3.LUT R30, R2, R47, RZ, 0xc0, !PT ;  /* 0x0000002f021e7212 */ /* 0x000fce00078ec0ff */
[----:B------:R-:W3:Y:S01]  /*3bd0*/  POPC R30, R30 ;  /* 0x0000001e001e7309 */ /* 0x000ee20000000000 */
[----:B--2---:R-:W-:-:S13]  /*3be0*/  ISETP.NE.AND P0, PT, R4, R45, PT ;  /* 0x0000002d0400720c */ /* 0x004fda0003f05270 */
[----:B01-3--:R-:W-:Y:S05]  /*3bf0*/  @P0 BRA `(.L_x_88) ;  /* 0x0000000000080947 */ /* 0x00bfea0003800000 */
[----:B------:R-:W2:Y:S04]  /*3c00*/  LDL.LU R49, [R1] ;  /* 0x0000000001317983 */ /* 0x000ea80000300800 */
[----:B--2---:R0:W1:Y:S02]  /*3c10*/  ATOMS.ADD R46, [R49], R30 ;  /* 0x0000001e312e738c */ /* 0x0040640000000000 */
.L_x_88:
[----:B------:R-:W-:Y:S05]  /*3c20*/  BSYNC.RECONVERGENT B0 ;  /* 0x0000000000007941 */ /* 0x000fea0003800200 */
.L_x_87:
        /* <DEDUP_REMOVED lines=13> */
[----:B------:R-:W-:Y:S01]  /*3d00*/  VOTE.ANY R50, PT, P4 ;  /* 0x0000000000327806 */ /* 0x000fe200020e0100 */
[----:B-1----:R1:W2:Y:S01]  /*3d10*/  SHFL.IDX PT, R43, R46, R45, 0x1f ;  /* 0x00001f2d2e2b7589 */ /* 0x0022a200000e0000 */
        /* <DEDUP_REMOVED lines=11> */
[----:B0-----:R-:W-:Y:S01]  /*3dd0*/  LOP3.LUT R49, R48, R31, RZ, 0xc0, !PT ;  /* 0x0000001f30317212 */ /* 0x001fe200078ec0ff */
[----:B------:R-:W-:-:S03]  /*3de0*/  IMAD.MOV.U32 R48, RZ, RZ, RZ ;  /* 0x000000ffff307224 */ /* 0x000fc600078e00ff */
[----:B------:R-:W0:Y:S01]  /*3df0*/  FLO.U32 R47, R49 ;  /* 0x00000031002f7300 */ /* 0x000e2200000e0000 */
[----:B------:R-:W-:-:S07]  /*3e00*/  LOP3.LUT R31, R2, R49, RZ, 0xc0, !PT ;  /* 0x00000031021f7212 */ /* 0x000fce00078ec0ff */
[----:B------:R-:W3:Y:S01]  /*3e10*/  POPC R31, R31 ;  /* 0x0000001f001f7309 */ /* 0x000ee20000000000 */
[----:B0-----:R-:W-:-:S13]  /*3e20*/  ISETP.NE.AND P0, PT, R4, R47, PT ;  /* 0x0000002f0400720c */ /* 0x001fda0003f05270 */
[----:B-123--:R-:W-:Y:S05]  /*3e30*/  @P0 BRA `(.L_x_90) ;  /* 0x0000000000040947 */ /* 0x00efea0003800000 */
[----:B------:R0:W1:Y:S02]  /*3e40*/  ATOMS.ADD R48, [R24], R31 ;  /* 0x0000001f1830738c */ /* 0x0000640000000000 */
.L_x_90:
[----:B------:R-:W-:Y:S05]  /*3e50*/  BSYNC.RECONVERGENT B0 ;  /* 0x0000000000007941 */ /* 0x000fea0003800200 */
.L_x_89:
[----:B------:R-:W-:Y:S01]  /*3e60*/  R2P PR, R42, 0x7f ;  /* 0x0000007f2a007804 */ /* 0x000fe20000000000 */
[----:B------:R-:W-:Y:S01]  /*3e70*/  BSSY.RECONVERGENT B0, `(.L_x_91) ;  /* 0x0000021000007945 */ /* 0x000fe20003800200 */
[----:B------:R-:W-:-:S11]  /*3e80*/  IMAD.MOV.U32 R46, RZ, RZ, RZ ;  /* 0x000000ffff2e7224 */ /* 0x000fd600078e00ff */
[----:B0-----:R-:W-:Y:S02]  /*3e90*/  VOTE.ANY R24, PT, P0 ;  /* 0x0000000000187806 */ /* 0x001fe400000e0100 */
        /* <DEDUP_REMOVED lines=29> */
[----:B------:R0:W1:Y:S02]  /*4070*/  ATOMS.ADD R46, [R23], R24 ;  /* 0x00000018172e738c */ /* 0x0000640000000000 */
.L_x_92:
[----:B------:R-:W-:Y:S05]  /*4080*/  BSYNC.RECONVERGENT B0 ;  /* 0x0000000000007941 */ /* 0x000fea0003800200 */
.L_x_91:
[----:B------:R-:W-:Y:S01]  /*4090*/  R2P PR, R41, 0x7f ;  /* 0x0000007f29007804 */ /* 0x000fe20000000000 */
[----:B------:R-:W-:-:S12]  /*40a0*/  BSSY.RECONVERGENT B0, `(.L_x_93) ;  /* 0x0000021000007945 */ /* 0x000fd80003800200 */
        /* <DEDUP_REMOVED lines=23> */
[----:B------:R-:W-:Y:S01]  /*4220*/  LOP3.LUT R49, R48, R23, RZ, 0xc0, !PT ;  /* 0x0000001730317212 */ /* 0x000fe200078ec0ff */
[----:B------:R-:W-:Y:S01]  /*4230*/  IMAD.MOV.U32 R48, RZ, RZ, RZ ;  /* 0x000000ffff307224 */ /* 0x000fe200078e00ff */
[----:B-1----:R0:W1:Y:S02]  /*4240*/  SHFL.IDX PT, R23, R46, R45, 0x1f ;  /* 0x00001f2d2e177589 */ /* 0x00206400000e0000 */
[----:B------:R-:W2:Y:S01]  /*4250*/  FLO.U32 R47, R49 ;  /* 0x00000031002f7300 */ /* 0x000ea200000e0000 */
[----:B------:R-:W-:-:S07]  /*4260*/  LOP3.LUT R41, R2, R49, RZ, 0xc0, !PT ;  /* 0x0000003102297212 */ /* 0x000fce00078ec0ff */
[----:B------:R-:W3:Y:S01]  /*4270*/  POPC R41, R41 ;  /* 0x0000002900297309 */ /* 0x000ee20000000000 */
[----:B--2---:R-:W-:-:S13]  /*4280*/  ISETP.NE.AND P0, PT, R4, R47, PT ;  /* 0x0000002f0400720c */ /* 0x004fda0003f05270 */
[----:B01-3--:R-:W-:Y:S05]  /*4290*/  @P0 BRA `(.L_x_94) ;  /* 0x0000000000040947 */ /* 0x00bfea0003800000 */
[----:B------:R0:W1:Y:S02]  /*42a0*/  ATOMS.ADD R48, [R22], R41 ;  /* 0x000000291630738c */ /* 0x0000640000000000 */
.L_x_94:
[----:B------:R-:W-:Y:S05]  /*42b0*/  BSYNC.RECONVERGENT B0 ;  /* 0x0000000000007941 */ /* 0x000fea0003800200 */
.L_x_93:
        /* <DEDUP_REMOVED lines=34> */
.L_x_96:
[----:B------:R-:W-:Y:S05]  /*44e0*/  BSYNC.RECONVERGENT B0 ;  /* 0x0000000000007941 */ /* 0x000fea0003800200 */
.L_x_95:
        /* <DEDUP_REMOVED lines=34> */
.L_x_98:
[----:B------:R-:W-:Y:S05]  /*4710*/  BSYNC.RECONVERGENT B0 ;  /* 0x0000000000007941 */ /* 0x000fea0003800200 */
.L_x_97:
        /* <DEDUP_REMOVED lines=34> */
.L_x_100:
[----:B------:R-:W-:Y:S05]  /*4940*/  BSYNC.RECONVERGENT B0 ;  /* 0x0000000000007941 */ /* 0x000fea0003800200 */
.L_x_99:
        /* <DEDUP_REMOVED lines=34> */
.L_x_102:
[----:B------:R-:W-:Y:S05]  /*4b70*/  BSYNC.RECONVERGENT B0 ;  /* 0x0000000000007941 */ /* 0x000fea0003800200 */
.L_x_101:
        /* <DEDUP_REMOVED lines=26> */
[----:B------:R-:W-:Y:S02]  /*4d20*/  LOP3.LUT R49, R45, R18, RZ, 0xc0, !PT ;  /* 0x000000122d317212 */ /* 0x000fe400078ec0ff */
[----:B-1----:R0:W1:Y:S02]  /*4d30*/  SHFL.IDX PT, R18, R48, R47, 0x1f ;  /* 0x00001f2f30127589 */ /* 0x00206400000e0000 */
[----:B------:R-:W2:Y:S01]  /*4d40*/  FLO.U32 R45, R49 ;  /* 0x00000031002d7300 */ /* 0x000ea200000e0000 */
[----:B------:R-:W-:-:S07]  /*4d50*/  LOP3.LUT R34, R2, R49, RZ, 0xc0, !PT ;  /* 0x0000003102227212 */ /* 0x000fce00078ec0ff */
[----:B------:R-:W3:Y:S01]  /*4d60*/  POPC R34, R34 ;  /* 0x0000002200227309 */ /* 0x000ee20000000000 */
[----:B--2---:R-:W-:-:S13]  /*4d70*/  ISETP.NE.AND P0, PT, R4, R45, PT ;  /* 0x0000002d0400720c */ /* 0x004fda0003f05270 */
[----:B01-3--:R-:W-:Y:S05]  /*4d80*/  @P0 BRA `(.L_x_104) ;  /* 0x0000000000040947 */ /* 0x00bfea0003800000 */
[----:B------:R0:W1:Y:S02]  /*4d90*/  ATOMS.ADD R46, [R17], R34 ;  /* 0x00000022112e738c */ /* 0x0000640000000000 */
.L_x_104:
[----:B------:R-:W-:Y:S05]  /*4da0*/  BSYNC.RECONVERGENT B0 ;  /* 0x0000000000007941 */ /* 0x000fea0003800200 */
.L_x_103:
        /* <DEDUP_REMOVED lines=28> */
[----:B------:R-:W0:Y:S01]  /*4f70*/  FLO.U32 R33, R47 ;  /* 0x0000002f00217300 */ /* 0x000e2200000e0000 */
[----:B------:R-:W-:-:S07]  /*4f80*/  LOP3.LUT R17, R2, R47, RZ, 0xc0, !PT ;  /* 0x0000002f02117212 */ /* 0x000fce00078ec0ff */
[----:B------:R-:W3:Y:S01]  /*4f90*/  POPC R17, R17 ;  /* 0x0000001100117309 */ /* 0x000ee20000000000 */
[----:B0-----:R-:W-:-:S13]  /*4fa0*/  ISETP.NE.AND P0, PT, R4, R33, PT ;  /* 0x000000210400720c */ /* 0x001fda0003f05270 */
[----:B-123--:R-:W-:Y:S05]  /*4fb0*/  @P0 BRA `(.L_x_106) ;  /* 0x0000000000040947 */ /* 0x00efea0003800000 */
[----:B------:R0:W1:Y:S02]  /*4fc0*/  ATOMS.ADD R48, [R16], R17 ;  /* 0x000000111030738c */ /* 0x0000640000000000 */
.L_x_106:
[----:B------:R-:W-:Y:S05]  /*4fd0*/  BSYNC.RECONVERGENT B0 ;  /* 0x0000000000007941 */ /* 0x000fea0003800200 */
.L_x_105:
[----:B------:R-:W-:Y:S01]  /*4fe0*/  R2P PR, R32, 0x7f ;  /* 0x0000007f20007804 */ /* 0x000fe20000000000 */
[----:B-1----:R1:W2:Y:S01]  /*4ff0*/  SHFL.IDX PT, R48, R48, R33, 0x1f ;  /* 0x00001f2130307589 */ /* 0x0022a200000e0000 */
[----:B------:R-:W-:Y:S01]  /*5000*/  BSSY.RECONVERGENT B0, `(.L_x_107) ;  /* 0x0000021000007945 */ /* 0x000fe20003800200 */
[----:B------:R-:W-:Y:S02]  /*5010*/  IMAD.IADD R8, R5, 0x1, R8 ;  /* 0x0000000105087824 */ /* 0x000fe400078e0208 */
[----:B------:R-:W-:-:S08]  /*5020*/  IMAD.MOV.U32 R5, RZ, RZ, RZ ;  /* 0x000000ffff057224 */ /* 0x000fd000078e00ff */
        /* <DEDUP_REMOVED lines=30> */
.L_x_108:
[----:B------:R-:W-:Y:S05]  /*5210*/  BSYNC.RECONVERGENT B0 ;  /* 0x0000000000007941 */ /* 0x000fea0003800200 */
.L_x_107:
[----:B------:R-:W2:Y:S01]  /*5220*/  LDL.LU R4, [R1+0x8] ;  /* 0x0000080001047983 */ /* 0x000ea20000300800 */
[----:B------:R-:W-:Y:S01]  /*5230*/  IMAD.IADD R6, R6, 0x1, R7 ;  /* 0x0000000106067824 */ /* 0x000fe200078e0207 */
[----:B------:R-:W-:Y:S01]  /*5240*/  BSSY B1, `(.L_x_109) ;  /* 0x000006c000017945 */ /* 0x000fe20003800000 */
[----:B------:R-:W-:Y:S01]  /*5250*/  IMAD.IADD R10, R10, 0x1, R11 ;  /* 0x000000010a0a7824 */ /* 0x000fe200078e020b */
[----:B-1----:R-:W0:Y:S01]  /*5260*/  SHFL.IDX PT, R5, R5, R16, 0x1f ;  /* 0x00001f1005057589 */ /* 0x002e2200000e0000 */
[----:B------:R-:W-:Y:S02]  /*5270*/  IMAD.IADD R14, R9, 0x1, R14 ;  /* 0x00000001090e7824 */ /* 0x000fe400078e020e */
[--C-:B------:R-:W-:Y:S01]  /*5280*/  IMAD R8, R8, 0x4, R73.reuse ;  /* 0x0000000408087824 */ /* 0x100fe200078e0249 */
[----:B------:R-:W-:Y:S01]  /*5290*/  BAR.SYNC.DEFER_BLOCKING 0x0 ;  /* 0x0000000000007b1d */ /* 0x000fe20000010000 */
[----:B------:R-:W-:Y:S02]  /*52a0*/  IMAD.IADD R28, R13, 0x1, R28 ;  /* 0x000000010d1c7824 */ /* 0x000fe400078e021c */
[----:B------:R-:W-:-:S02]  /*52b0*/  IMAD R7, R6, 0x4, R73 ;  /* 0x0000000406077824 */ /* 0x000fc400078e0249 */
[----:B------:R-:W-:Y:S02]  /*52c0*/  IMAD.IADD R26, R26, 0x1, R29 ;  /* 0x000000011a1a7824 */ /* 0x000fe400078e021d */
[--C-:B------:R-:W-:Y:S02]  /*52d0*/  IMAD R10, R10, 0x4, R73.reuse ;  /* 0x000000040a0a7824 */ /* 0x100fe400078e0249 */
[----:B------:R-:W-:Y:S02]  /*52e0*/  IMAD.IADD R44, R25, 0x1, R44 ;  /* 0x00000001192c7824 */ /* 0x000fe400078e022c */
[----:B------:R-:W-:Y:S02]  /*52f0*/  IMAD R9, R14, 0x4, R73 ;  /* 0x000000040e097824 */ /* 0x000fe400078e0249 */
[----:B------:R-:W-:Y:S02]  /*5300*/  IMAD.IADD R42, R31, 0x1, R42 ;  /* 0x000000011f2a7824 */ /* 0x000fe400078e022a */
[----:B------:R-:W-:-:S02]  /*5310*/  IMAD.IADD R24, R24, 0x1, R23 ;  /* 0x0000000118187824 */ /* 0x000fc400078e0217 */
[----:B------:R-:W-:Y:S02]  /*5320*/  IMAD R6, R26, 0x4, R73 ;  /* 0x000000041a067824 */ /* 0x000fe400078e0249 */
[----:B------:R-:W-:Y:S02]  /*5330*/  IMAD.IADD R40, R41, 0x1, R40 ;  /* 0x0000000129287824 */ /* 0x000fe400078e0228 */
[----:B0-----:R-:W-:Y:S02]  /*5340*/  IMAD.IADD R2, R2, 0x1, R5 ;  /* 0x0000000102027824 */ /* 0x001fe400078e0205 */
[--C-:B------:R-:W-:Y:S01]  /*5350*/  IMAD R5, R28, 0x4, R73.reuse ;  /* 0x000000041c057824 */ /* 0x100fe200078e0249 */
[----:B------:R0:W-:Y:S01]  /*5360*/  STS [R8+-0x4], R71 ;  /* 0xfffffc4708007388 */ /* 0x0001e20000000800 */
[----:B------:R-:W-:Y:S02]  /*5370*/  IMAD R11, R44, 0x4, R73 ;  /* 0x000000042c0b7824 */ /* 0x000fe400078e0249 */
[----:B------:R-:W-:Y:S01]  /*5380*/  IMAD.IADD R22, R22, 0x1, R37 ;  /* 0x0000000116167824 */ /* 0x000fe200078e0225 */
[----:B------:R1:W-:Y:S01]  /*5390*/  STS [R7+-0x4], R70 ;  /* 0xfffffc4607007388 */ /* 0x0003e20000000800 */
[----:B------:R-:W-:-:S02]  /*53a0*/  IMAD.IADD R36, R21, 0x1, R36 ;  /* 0x0000000115247824 */ /* 0x000fc400078e0224 */
[----:B------:R-:W-:Y:S01]  /*53b0*/  IMAD.IADD R20, R20, 0x1, R35 ;  /* 0x0000000114147824 */ /* 0x000fe200078e0223 */
[----:B------:R3:W-:Y:S01]  /*53c0*/  STS [R10+-0x4], R69 ;  /* 0xfffffc450a007388 */ /* 0x0007e20000000800 */
[----:B------:R-:W-:Y:S02]  /*53d0*/  IMAD.IADD R18, R19, 0x1, R18 ;  /* 0x0000000113127824 */ /* 0x000fe400078e0212 */
[----:B0-----:R-:W-:Y:S01]  /*53e0*/  IMAD R8, R24, 0x4, R73 ;  /* 0x0000000418087824 */ /* 0x001fe200078e0249 */
[----:B------:R0:W-:Y:S01]  /*53f0*/  STS [R9+-0x4], R68 ;  /* 0xfffffc4409007388 */ /* 0x0001e20000000800 */
[----:B------:R-:W-:Y:S02]  /*5400*/  IMAD.IADD R34, R34, 0x1, R45 ;  /* 0x0000000122227824 */ /* 0x000fe400078e022d */
[----:B-1----:R-:W-:Y:S02]  /*5410*/  IMAD R7, R42, 0x4, R73 ;  /* 0x000000042a077824 */ /* 0x002fe400078e0249 */
[----:B------:R-:W-:-:S02]  /*5420*/  IMAD.IADD R48, R17, 0x1, R48 ;  /* 0x0000000111307824 */ /* 0x000fc400078e0230 */
[--C-:B---3--:R-:W-:Y:S02]  /*5430*/  IMAD R10, R22, 0x4, R73.reuse ;  /* 0x00000004160a7824 */ /* 0x108fe400078e0249 */
[--C-:B------:R-:W-:Y:S02]  /*5440*/  IMAD R13, R36, 0x4, R73.reuse ;  /* 0x00000004240d7824 */ /* 0x100fe400078e0249 */
[--C-:B0-----:R-:W-:Y:S02]  /*5450*/  IMAD R9, R40, 0x4, R73.reuse ;  /* 0x0000000428097824 */ /* 0x101fe400078e0249 */
[----:B------:R-:W-:Y:S01]  /*5460*/  IMAD R2, R2, 0x4, R73 ;  /* 0x0000000402027824 */ /* 0x000fe200078e0249 */
[----:B--2---:R-:W-:Y:S01]  /*5470*/  ISETP.NE.AND P0, PT, R4, RZ, PT ;  /* 0x000000ff0400720c */ /* 0x004fe20003f05270 */
[----:B------:R-:W-:Y:S02]  /*5480*/  IMAD.IADD R4, R12, 0x1, R27 ;  /* 0x000000010c047824 */ /* 0x000fe400078e021b */
[----:B------:R-:W-:-:S02]  /*5490*/  IMAD.IADD R12, R30, 0x1, R43 ;  /* 0x000000011e0c7824 */ /* 0x000fc400078e022b */
[--C-:B------:R-:W-:Y:S02]  /*54a0*/  IMAD R4, R4, 0x4, R73.reuse ;  /* 0x0000000404047824 */ /* 0x100fe400078e0249 */
[----:B------:R-:W-:-:S03]  /*54b0*/  IMAD R12, R12, 0x4, R73 ;  /* 0x000000040c0c7824 */ /* 0x000fc600078e0249 */
[----:B------:R0:W-:Y:S04]  /*54c0*/  STS [R4+-0x4], R67 ;  /* 0xfffffc4304007388 */ /* 0x0001e80000000800 */
[----:B------:R1:W-:Y:S04]  /*54d0*/  STS [R5+-0x4], R66 ;  /* 0xfffffc4205007388 */ /* 0x0003e80000000800 */
[----:B------:R2:W-:Y:S01]  /*54e0*/  STS [R6+-0x4], R65 ;  /* 0xfffffc4106007388 */ /* 0x0005e20000000800 */
[----:B0-----:R-:W-:-:S03]  /*54f0*/  IMAD R4, R20, 0x4, R73 ;  /* 0x0000000414047824 */ /* 0x001fc600078e0249 */
[----:B------:R0:W-:Y:S01]  /*5500*/  STS [R11+-0x4], R64 ;  /* 0xfffffc400b007388 */ /* 0x0001e20000000800 */
[----:B-1----:R-:W-:-:S03]  /*5510*/  IMAD R5, R18, 0x4, R73 ;  /* 0x0000000412057824 */ /* 0x002fc600078e0249 */
[----:B------:R-:W-:Y:S01]  /*5520*/  STS [R12+-0x4], R63 ;  /* 0xfffffc3f0c007388 */ /* 0x000fe20000000800 */
[----:B--2---:R-:W-:-:S03]  /*5530*/  IMAD R6, R34, 0x4, R73 ;  /* 0x0000000422067824 */ /* 0x004fc600078e0249 */
[----:B------:R-:W-:Y:S01]  /*5540*/  STS [R7+-0x4], R62 ;  /* 0xfffffc3e07007388 */ /* 0x000fe20000000800 */
[----:B0-----:R-:W-:-:S03]  /*5550*/  IMAD R11, R48, 0x4, R73 ;  /* 0x00000004300b7824 */ /* 0x001fc600078e0249 */
[----:B------:R-:W-:Y:S04]  /*5560*/  STS [R8+-0x4], R61 ;  /* 0xfffffc3d08007388 */ /* 0x000fe80000000800 */
[----:B------:R-:W-:Y:S04]  /*5570*/  STS [R9+-0x4], R60 ;  /* 0xfffffc3c09007388 */ /* 0x000fe80000000800 */
[----:B------:R-:W-:Y:S04]  /*5580*/  STS [R10+-0x4], R59 ;  /* 0xfffffc3b0a007388 */ /* 0x000fe80000000800 */
[----:B------:R0:W-:Y:S04]  /*5590*/  STS [R13+-0x4], R58 ;  /* 0xfffffc3a0d007388 */ /* 0x0001e80000000800 */
[----:B------:R1:W-:Y:S04]  /*55a0*/  STS [R4+-0x4], R57 ;  /* 0xfffffc3904007388 */ /* 0x0003e80000000800 */
[----:B------:R1:W-:Y:S01]  /*55b0*/  STS [R5+-0x4], R56 ;  /* 0xfffffc3805007388 */ /* 0x0003e20000000800 */
[----:B0-----:R-:W-:-:S03]  /*55c0*/  IMAD R13, R39, 0x8, R73 ;  /* 0x00000008270d7824 */ /* 0x001fc600078e0249 */
[----:B------:R1:W-:Y:S04]  /*55d0*/  STS [R6+-0x4], R55 ;  /* 0xfffffc3706007388 */ /* 0x0003e80000000800 */
[----:B------:R1:W-:Y:S04]  /*55e0*/  STS [R11+-0x4], R54 ;  /* 0xfffffc360b007388 */ /* 0x0003e80000000800 */
[----:B------:R1:W-:Y:S01]  /*55f0*/  STS [R2+-0x4], R53 ;  /* 0xfffffc3502007388 */ /* 0x0003e20000000800 */
[----:B------:R-:W-:Y:S05]  /*5600*/  @P0 BRA `(.L_x_110) ;  /* 0x0000000000bc0947 */ /* 0x000fea0003800000 */
[----:B------:R-:W1:Y:S02]  /*5610*/  LDCU.64 UR8, c[0x0][0x398] ;  /* 0x00007300ff0877ac */ /* 0x000e640008000a00 */
[----:B-1----:R-:W-:-:S04]  /*5620*/  LEA R6, P0, R39, UR8, 0x3 ;  /* 0x0000000827067c11 */ /* 0x002fc8000f8018ff */
[----:B------:R-:W-:-:S05]  /*5630*/  LEA.HI.X R7, R39, UR9, RZ, 0x3, P0 ;  /* 0x0000000927077c11 */ /* 0x000fca00080f1cff */
[----:B------:R-:W2:Y:S01]  /*5640*/  LDG.E.64 R4, desc[UR6][R6.64] ;  /* 0x0000000606047981 */ /* 0x000ea2000c1e1b00 */
[----:B------:R-:W-:Y:S02]  /*5650*/  SHF.R.S32.HI R9, RZ, 0x1f, R3 ;  /* 0x0000001fff097819 */ /* 0x000fe40000011403 */
[----:B--2---:R-:W-:-:S05]  /*5660*/  IADD3 R4, P0, PT, -R3, R4, RZ ;  /* 0x0000000403047210 */ /* 0x004fca0007f1e1ff */
[----:B------:R-:W-:Y:S01]  /*5670*/  IMAD.X R5, R5, 0x1, ~R9, P0 ;  /* 0x0000000105057824 */ /* 0x000fe200000e0e09 */
[----:B------:R-:W-:Y:S01]  /*5680*/  ISETP.GE.AND P0, PT, R72, 0x1, PT ;  /* 0x000000014800780c */ /* 0x000fe20003f06270 */
[----:B------:R-:W-:-:S03]  /*5690*/  IMAD.MOV.U32 R9, RZ, RZ, R52 ;  /* 0x000000ffff097224 */ /* 0x000fc600078e0034 */
[----:B------:R0:W-:Y:S09]  /*56a0*/  STS.64 [R13+0x7200], R4 ;  /* 0x007200040d007388 */ /* 0x0001f20000000a00 */
[----:B------:R-:W-:Y:S05]  /*56b0*/  @!P0 BRA `(.L_x_111) ;  /* 0x00000000006c8947 */ /* 0x000fea0003800000 */
[----:B------:R-:W-:Y:S01]  /*56c0*/  BSSY B0, `(.L_x_112) ;  /* 0x0000019000007945 */ /* 0x000fe20003800000 */
[----:B------:R-:W-:Y:S02]  /*56d0*/  IMAD.MOV.U32 R2, RZ, RZ, -0x1 ;  /* 0xffffffffff027424 */ /* 0x000fe400078e00ff */
[----:B------:R-:W-:Y:S02]  /*56e0*/  IMAD.MOV.U32 R6, RZ, RZ, R72 ;  /* 0x000000ffff067224 */ /* 0x000fe400078e0048 */
[----:B------:R-:W-:-:S07]  /*56f0*/  IMAD.MOV.U32 R9, RZ, RZ, R52 ;  /* 0x000000ffff097224 */ /* 0x000fce00078e0034 */
.L_x_116:
[----:B0-----:R-:W0:Y:S01]  /*5700*/  LDC.64 R4, c[0x0][0x380] ;  /* 0x0000e000ff047b82 */ /* 0x001e220000000a00 */
[----:B------:R-:W-:Y:S01]  /*5710*/  VIADD R11, R6, 0xffffffff ;  /* 0xffffffff060b7836 */ /* 0x000fe20000000000 */
[----:B------:R-:W-:Y:S03]  /*5720*/  BSSY B2, `(.L_x_113) ;  /* 0x0000008000027945 */ /* 0x000fe60003800000 */
[----:B------:R-:W-:-:S04]  /*5730*/  IMAD R7, R11, 0x100, R39 ;  /* 0x000001000b077824 */ /* 0x000fc800078e0227 */
[----:B0-----:R-:W-:-:S07]  /*5740*/  IMAD.WIDE R4, R7, 0x4, R4 ;  /* 0x0000000407047825 */ /* 0x001fce00078e0204 */
.L_x_114:
[----:B------:R-:W-:Y:S05]  /*5750*/  YIELD ;  /* 0x0000000000007946 */ /* 0x000fea0003800000 */
[----:B------:R0:W-:Y:S06]  /*5760*/  MEMBAR.SC.CTA ;  /* 0x0000000000007992 */ /* 0x0001ec0000000000 */
[----:B0-----:R-:W2:Y:S02]  /*5770*/  LDG.E.STRONG.SYS R7, desc[UR6][R4.64] ;  /* 0x0000000604077981 */ /* 0x001ea4000c1f5900 */
[----:B--2---:R-:W-:-:S13]  /*5780*/  ISETP.NE.AND P0, PT, R7, RZ, PT ;  /* 0x000000ff0700720c */ /* 0x004fda0003f05270 */
[----:B------:R-:W-:Y:S05]  /*5790*/  @!P0 BRA `(.L_x_114) ;  /* 0xfffffffc00ec8947 */ /* 0x000fea000383ffff */
[----:B------:R-:W-:Y:S05]  /*57a0*/  BSYNC B2 ;  /* 0x0000000000027941 */ /* 0x000fea0003800000 */
.L_x_113:
[----:B------:R-:W-:Y:S01]  /*57b0*/  BSSY.RECONVERGENT B2, `(.L_x_115) ;  /* 0x0000006000027945 */ /* 0x000fe20003800200 */
[C---:B------:R-:W-:Y:S02]  /*57c0*/  ISETP.GT.AND P0, PT, R7.reuse, -0x1, PT ;  /* 0xffffffff0700780c */ /* 0x040fe40003f04270 */
[----:B------:R-:W-:Y:S01]  /*57d0*/  LOP3.LUT R4, R7, 0x3fffffff, RZ, 0xc0, !PT ;  /* 0x3fffffff07047812 */ /* 0x000fe200078ec0ff */
[----:B------:R-:W-:Y:S05]  /*57e0*/  WARPSYNC.EXCLUSIVE R2 ;  /* 0x0000000002007348 */ /* 0x000fea0003a00000 */
[----:B------:R-:W-:-:S05]  /*57f0*/  IMAD.IADD R9, R4, 0x1, R9 ;  /* 0x0000000104097824 */ /* 0x000fca00078e0209 */
[----:B------:R-:W-:-:S07]  /*5800*/  VOTE.ANY R2, PT, P0 ;  /* 0x0000000000027806 */ /* 0x000fce00000e0100 */
[----:B------:R-:W-:Y:S05]  /*5810*/  BSYNC.RECONVERGENT B2 ;  /* 0x0000000000027941 */ /* 0x000fea0003800200 */
.L_x_115:
[----:B------:R-:W-:Y:S01]  /*5820*/  ISETP.GT.U32.AND P1, PT, R6, 0x1, PT ;  /* 0x000000010600780c */ /* 0x000fe20003f24070 */
[----:B------:R-:W-:-:S12]  /*5830*/  IMAD.MOV.U32 R6, RZ, RZ, R11 ;  /* 0x000000ffff067224 */ /* 0x000fd800078e000b */
[----:B------:R-:W-:Y:S05]  /*5840*/  @P0 BRA P1, `(.L_x_116) ;  /* 0xfffffffc00ac0947 */ /* 0x000fea000083ffff */
[----:B------:R-:W-:Y:S05]  /*5850*/  BSYNC B0 ;  /* 0x0000000000007941 */ /* 0x000fea0003800000 */
.L_x_112:
[----:B------:R1:W2:Y:S02]  /*5860*/  LDS.64 R4, [R13+0x7200] ;  /* 0x007200000d047984 */ /* 0x0002a40000000a00 */
.L_x_111:
        /* <DEDUP_REMOVED lines=9> */
.L_x_110:
[----:B------:R-:W-:Y:S05]  /*5900*/  BSYNC B1 ;  /* 0x0000000000017941 */ /* 0x000fea0003800000 */
.L_x_109:
[----:B0-----:R-:W0:Y:S01]  /*5910*/  LDC.64 R8, c[0x0][0x390] ;  /* 0x0000e400ff087b82 */ /* 0x001e220000000a00 */
[----:B-1----:R-:W-:-:S04]  /*5920*/  IMAD.MOV.U32 R5, RZ, RZ, 0x1c80 ;  /* 0x00001c80ff057424 */ /* 0x002fc800078e00ff */
[----:B------:R-:W-:-:S03]  /*5930*/  IMAD R5, R72, R5, 0x1c80 ;  /* 0x00001c8048057424 */ /* 0x000fc600078e0205 */
[----:B------:R-:W1:Y:S01]  /*5940*/  LDC R6, c[0x0][0x3c0] ;  /* 0x0000f000ff067b82 */ /* 0x000e620000000800 */
[----:B0-----:R-:W-:Y:S02]  /*5950*/  ISETP.EQ.U32.AND P1, PT, R8, RZ, PT ;  /* 0x000000ff0800720c */ /* 0x001fe40003f22070 */
[CC--:B-1----:R-:W-:Y:S02]  /*5960*/  ISETP.GE.AND P0, PT, R5.reuse, R6.reuse, PT ;  /* 0x000000060500720c */ /* 0x0c2fe40003f06270 */
[----:B------:R-:W-:Y:S02]  /*5970*/  ISETP.GT.AND P3, PT, R5, R6, PT ;  /* 0x000000060500720c */ /* 0x000fe40003f64270 */
[----:B------:R-:W-:-:S04]  /*5980*/  ISETP.EQ.OR.EX P0, PT, R9, RZ, !P0, P1 ;  /* 0x000000ff0900720c */ /* 0x000fc80004702710 */
[----:B------:R-:W-:-:S13]  /*5990*/  ISETP.GT.U32.OR P0, PT, R39, 0xff, P0 ;  /* 0x000000ff2700780c */ /* 0x000fda0000704470 */
[----:B------:R-:W-:Y:S05]  /*59a0*/  @P0 BRA `(.L_x_117) ;  /* 0x0000000000200947 */ /* 0x000fea0003800000 */
[----:B------:R-:W0:Y:S01]  /*59b0*/  LDS.64 R4, [R13+0x7200] ;  /* 0x007200000d047984 */ /* 0x000e220000000a00 */
[--C-:B------:R-:W-:Y:S02]  /*59c0*/  SHF.R.S32.HI R7, RZ, 0x1f, R52.reuse ;  /* 0x0000001fff077819 */ /* 0x100fe40000011434 */
[C---:B------:R-:W-:Y:S02]  /*59d0*/  LEA R2, P2, R39.reuse, R8, 0x3 ;  /* 0x0000000827027211 */ /* 0x040fe400078418ff */
[----:B0-----:R-:W-:Y:S02]  /*59e0*/  IADD3 R52, P0, P1, R4, R3, R52 ;  /* 0x0000000304347210 */ /* 0x001fe4000791e034 */
[----:B------:R-:W-:Y:S02]  /*59f0*/  SHF.R.S32.HI R4, RZ, 0x1f, R3 ;  /* 0x0000001fff047819 */ /* 0x000fe40000011403 */
[----:B------:R-:W-:Y:S02]  /*5a00*/  LEA.HI.X R3, R39, R9, RZ, 0x3, P2 ;  /* 0x0000000927037211 */ /* 0x000fe400010f1cff */
[----:B------:R-:W-:-:S05]  /*5a10*/  IADD3.X R53, PT, PT, R5, R4, R7, P0, P1 ;  /* 0x0000000405357210 */ /* 0x000fca00007e2407 */
[----:B------:R0:W-:Y:S02]  /*5a20*/  STG.E.64 desc[UR6][R2.64], R52 ;  /* 0x0000003402007986 */ /* 0x0001e4000c101b06 */
.L_x_117:
[----:B------:R-:W-:Y:S05]  /*5a30*/  WARPSYNC.ALL ;  /* 0x0000000000007948 */ /* 0x000fea0003800000 */
[----:B------:R-:W-:Y:S06]  /*5a40*/  BAR.SYNC.DEFER_BLOCKING 0x0 ;  /* 0x0000000000007b1d */ /* 0x000fec0000010000 */
[----:B------:R-:W-:Y:S05]  /*5a50*/  @P3 BRA `(.L_x_118) ;  /* 0x0000000c00503947 */ /* 0x000fea0003800000 */
[----:B------:R-:W0:Y:S01]  /*5a60*/  LDS R9, [R0] ;  /* 0x0000000000097984 */ /* 0x000e220000000800 */
[----:B------:R-:W0:Y:S01]  /*5a70*/  LDCU UR5, c[0x0][0x3c4] ;  /* 0x00007880ff0577ac */ /* 0x000e220008000800 */
[----:B------:R-:W1:Y:S01]  /*5a80*/  LDCU.64 UR8, c[0x0][0x3a0] ;  /* 0x00007400ff0877ac */ /* 0x000e620008000a00 */
[----:B0-----:R-:W-:-:S04]  /*5a90*/  SHF.R.U32.HI R2, RZ, UR5, R9 ;  /* 0x00000005ff027c19 */ /* 0x001fc80008011609 */
[----:B------:R-:W-:-:S05]  /*5aa0*/  LOP3.LUT R2, R2, UR4, RZ, 0x30, !PT ;  /* 0x0000000402027c12 */ /* 0x000fca000f8e30ff */
[----:B------:R-:W-:-:S06]  /*5ab0*/  IMAD R3, R2, 0x8, R73 ;  /* 0x0000000802037824 */ /* 0x000fcc00078e0249 */
[----:B------:R-:W0:Y:S02]  /*5ac0*/  LDS.64 R2, [R3+0x7200] ;  /* 0x0072000003027984 */ /* 0x000e240000000a00 */
[----:B0-----:R-:W-:-:S05]  /*5ad0*/  IADD3 R2, P0, PT, R2, R39, RZ ;  /* 0x0000002702027210 */ /* 0x001fca0007f1e0ff */
[----:B------:R-:W-:Y:S01]  /*5ae0*/  IMAD.X R5, RZ, RZ, R3, P0 ;  /* 0x000000ffff057224 */ /* 0x000fe200000e0603 */
[----:B-1----:R-:W-:-:S04]  /*5af0*/  LEA R4, P0, R2, UR8, 0x2 ;  /* 0x0000000802047c11 */ /* 0x002fc8000f8010ff */
[----:B------:R-:W-:-:S05]  /*5b00*/  LEA.HI.X R5, R2, UR9, R5, 0x2, P0 ;  /* 0x0000000902057c11 */ /* 0x000fca00080f1405 */
[----:B------:R-:W-:Y:S01]  /*5b10*/  STG.E desc[UR6][R4.64], R9 ;  /* 0x0000000904007986 */ /* 0x000fe2000c101906 */
[----:B------:R-:W-:-:S03]  /*5b20*/  NOP ;  /* 0x0000000000007918 */ /* 0x000fc60000000000 */
[----:B------:R-:W0:Y:S02]  /*5b30*/  LDS R11, [R0+0x600] ;  /* 0x00060000000b7984 */ /* 0x000e240000000800 */
[----:B0-----:R-:W-:-:S04]  /*5b40*/  SHF.R.U32.HI R2, RZ, UR5, R11 ;  /* 0x00000005ff027c19 */ /* 0x001fc8000801160b */
[----:B------:R-:W-:-:S05]  /*5b50*/  LOP3.LUT R2, R2, UR4, RZ, 0x30, !PT ;  /* 0x0000000402027c12 */ /* 0x000fca000f8e30ff */
[----:B------:R-:W-:-:S06]  /*5b60*/  IMAD R3, R2, 0x8, R73 ;  /* 0x0000000802037824 */ /* 0x000fcc00078e0249 */
[----:B------:R-:W0:Y:S02]  /*5b70*/  LDS.64 R2, [R3+0x7200] ;  /* 0x0072000003027984 */ /* 0x000e240000000a00 */
[----:B0-----:R-:W-:-:S05]  /*5b80*/  IADD3 R2, P0, PT, R2, R39, RZ ;  /* 0x0000002702027210 */ /* 0x001fca0007f1e0ff */
[----:B------:R-:W-:Y:S01]  /*5b90*/  IMAD.X R7, RZ, RZ, R3, P0 ;  /* 0x000000ffff077224 */ /* 0x000fe200000e0603 */
[----:B------:R-:W-:-:S04]  /*5ba0*/  LEA R6, P0, R2, UR8, 0x2 ;  /* 0x0000000802067c11 */ /* 0x000fc8000f8010ff */
[----:B------:R-:W-:-:S05]  /*5bb0*/  LEA.HI.X R7, R2, UR9, R7, 0x2, P0 ;  /* 0x0000000902077c11 */ /* 0x000fca00080f1407 */
[----:B------:R-:W-:Y:S01]  /*5bc0*/  STG.E desc[UR6][R6.64+0x600], R11 ;  /* 0x0006000b06007986 */ /* 0x000fe2000c101906 */
[----:B------:R-:W-:-:S03]  /*5bd0*/  NOP ;  /* 0x0000000000007918 */ /* 0x000fc60000000000 */
[----:B------:R-:W0:Y:S02]  /*5be0*/  LDS R9, [R0+0xc00] ;  /* 0x000c000000097984 */ /* 0x000e240000000800 */
[----:B0-----:R-:W-:-:S04]  /*5bf0*/  SHF.R.U32.HI R2, RZ, UR5, R9 ;  /* 0x00000005ff027c19 */ /* 0x001fc80008011609 */
[----:B------:R-:W-:-:S05]  /*5c00*/  LOP3.LUT R2, R2, UR4, RZ, 0x30, !PT ;  /* 0x0000000402027c12 */ /* 0x000fca000f8e30ff */
[----:B------:R-:W-:-:S05]  /*5c10*/  IMAD R8, R2, 0x8, R73 ;  /* 0x0000000802087824 */ /* 0x000fca00078e0249 */
        /* <DEDUP_REMOVED lines=182> */
[----:B------:R-:W-:Y:S01]  /*6780*/  NOP ;  /* 0x0000000000007918 */ /* 0x000fe20000000000 */
[----:B------:R-:W-:Y:S05]  /*6790*/  EXIT ;  /* 0x000000000000794d */ /* 0x000fea0003800000 */
.L_x_118:
[----:B0-----:R-:W-:Y:S01]  /*67a0*/  IMAD R3, R72, -0x1c80, R6 ;  /* 0xffffe38048037824 */ /* 0x001fe200078e0206 */
[----:B------:R-:W-:Y:S01]  /*67b0*/  BSSY.RECONVERGENT B0, `(.L_x_119) ;  /* 0x000001c000007945 */ /* 0x000fe20003800200 */
[C---:B------:R-:W-:Y:S02]  /*67c0*/  VIADD R6, R39.reuse, 0x480 ;  /* 0x0000048027067836 */ /* 0x040fe40000000000 */
[C---:B------:R-:W-:Y:S01]  /*67d0*/  VIADD R2, R39.reuse, 0x180 ;  /* 0x0000018027027836 */ /* 0x040fe20000000000 */
[CC--:B------:R-:W-:Y:S01]  /*67e0*/  ISETP.GE.AND P1, PT, R39.reuse, R3.reuse, PT ;  /* 0x000000032700720c */ /* 0x0c0fe20003f26270 */
[C---:B------:R-:W-:Y:S01]  /*67f0*/  VIADD R4, R39.reuse, 0x300 ;  /* 0x0000030027047836 */ /* 0x040fe20000000000 */
[-C--:B------:R-:W-:Y:S01]  /*6800*/  ISETP.GE.AND P4, PT, R6, R3.reuse, PT ;  /* 0x000000030600720c */ /* 0x080fe20003f86270 */
[C---:B------:R-:W-:Y:S01]  /*6810*/  VIADD R6, R39.reuse, 0x900 ;  /* 0x0000090027067836 */ /* 0x040fe20000000000 */
[-C--:B------:R-:W-:Y:S01]  /*6820*/  ISETP.GE.AND P2, PT, R2, R3.reuse, PT ;  /* 0x000000030200720c */ /* 0x080fe20003f46270 */
[C---:B------:R-:W-:Y:S01]  /*6830*/  VIADD R2, R39.reuse, 0x600 ;  /* 0x0000060027027836 */ /* 0x040fe20000000000 */
[-C--:B------:R-:W-:Y:S01]  /*6840*/  ISETP.GE.AND P3, PT, R4, R3.reuse, PT ;  /* 0x000000030400720c */ /* 0x080fe20003f66270 */
[C---:B------:R-:W-:Y:S01]  /*6850*/  VIADD R4, R39.reuse, 0x780 ;  /* 0x0000078027047836 */ /* 0x040fe20000000000 */
[-C--:B------:R-:W-:Y:S01]  /*6860*/  ISETP.GE.AND P0, PT, R6, R3.reuse, PT ;  /* 0x000000030600720c */ /* 0x080fe20003f06270 */
[----:B------:R-:W-:Y:S01]  /*6870*/  VIADD R6, R39, 0xa80 ;  /* 0x00000a8027067836 */ /* 0x000fe20000000000 */
[----:B------:R-:W-:-:S02]  /*6880*/  ISETP.GE.AND P5, PT, R2, R3, PT ;  /* 0x000000030200720c */ /* 0x000fc40003fa6270 */
[----:B------:R-:W-:Y:S01]  /*6890*/  ISETP.GE.AND P6, PT, R4, R3, PT ;  /* 0x000000030400720c */ /* 0x000fe20003fc6270 */
[----:B------:R-:W-:-:S12]  /*68a0*/  @P1 BRA `(.L_x_120) ;  /* 0x0000000000301947 */ /* 0x000fd80003800000 */
[----:B------:R-:W0:Y:S01]  /*68b0*/  LDS R7, [R0] ;  /* 0x0000000000077984 */ /* 0x000e220000000800 */
[----:B------:R-:W0:Y:S01]  /*68c0*/  LDCU UR5, c[0x0][0x3c4] ;  /* 0x00007880ff0577ac */ /* 0x000e220008000800 */
[----:B------:R-:W1:Y:S01]  /*68d0*/  LDCU.64 UR8, c[0x0][0x3a0] ;  /* 0x00007400ff0877ac */ /* 0x000e620008000a00 */
[----:B0-----:R-:W-:-:S04]  /*68e0*/  SHF.R.U32.HI R2, RZ, UR5, R7 ;  /* 0x00000005ff027c19 */ /* 0x001fc80008011607 */
[----:B------:R-:W-:-:S05]  /*68f0*/  LOP3.LUT R2, R2, UR4, RZ, 0x30, !PT ;  /* 0x0000000402027c12 */ /* 0x000fca000f8e30ff */
[----:B------:R-:W-:-:S05]  /*6900*/  IMAD R2, R2, 0x8, R73 ;  /* 0x0000000802027824 */ /* 0x000fca00078e0249 */
[----:B------:R-:W0:Y:S02]  /*6910*/  LDS.64 R4, [R2+0x7200] ;  /* 0x0072000002047984 */ /* 0x000e240000000a00 */
[----:B0-----:R-:W-:-:S05]  /*6920*/  IADD3 R8, P1, PT, R4, R39, RZ ;  /* 0x0000002704087210 */ /* 0x001fca0007f3e0ff */
[----:B------:R-:W-:Y:S01]  /*6930*/  IMAD.X R5, RZ, RZ, R5, P1 ;  /* 0x000000ffff057224 */ /* 0x000fe200008e0605 */
[----:B-1----:R-:W-:-:S04]  /*6940*/  LEA R4, P1, R8, UR8, 0x2 ;  /* 0x0000000808047c11 */ /* 0x002fc8000f8210ff */
[----:B------:R-:W-:-:S05]  /*6950*/  LEA.HI.X R5, R8, UR9, R5, 0x2, P1 ;  /* 0x0000000908057c11 */ /* 0x000fca00088f1405 */
[----:B------:R0:W-:Y:S04]  /*6960*/  STG.E desc[UR6][R4.64], R7 ;  /* 0x0000000704007986 */ /* 0x0001e8000c101906 */
.L_x_120:
[----:B------:R-:W-:Y:S05]  /*6970*/  BSYNC.RECONVERGENT B0 ;  /* 0x0000000000007941 */ /* 0x000fea0003800200 */
.L_x_119:
[----:B------:R-:W-:Y:S01]  /*6980*/  NOP ;  /* 0x0000000000007918 */ /* 0x000fe20000000000 */
[----:B------:R-:W-:Y:S01]  /*6990*/  BSSY.RECONVERGENT B0, `(.L_x_121) ;  /* 0x0000010000007945 */ /* 0x000fe20003800200 */
[----:B------:R-:W-:Y:S02]  /*69a0*/  ISETP.GE.AND P1, PT, R6, R3, PT ;  /* 0x000000030600720c */ /* 0x000fe40003f26270 */
[----:B------:R-:W-:Y:S01]  /*69b0*/  LOP3.LUT R6, R39, 0xc00, RZ, 0xfc, !PT ;  /* 0x00000c0027067812 */ /* 0x000fe200078efcff */
[----:B------:R-:W-:Y:S10]  /*69c0*/  @P2 BRA `(.L_x_122) ;  /* 0x0000000000302947 */ /* 0x000ff40003800000 */
[----:B0-----:R-:W0:Y:S01]  /*69d0*/  LDS R7, [R0+0x600] ;  /* 0x0006000000077984 */ /* 0x001e220000000800 */
        /* <DEDUP_REMOVED lines=11> */
.L_x_122:
[----:B------:R-:W-:Y:S05]  /*6a90*/  BSYNC.RECONVERGENT B0 ;  /* 0x0000000000007941 */ /* 0x000fea0003800200 */
.L_x_121:
[----:B------:R-:W-:Y:S01]  /*6aa0*/  NOP ;  /* 0x0000000000007918 */ /* 0x000fe20000000000 */
[----:B------:R-:W-:Y:S01]  /*6ab0*/  BSSY.RECONVERGENT B0, `(.L_x_123) ;  /* 0x0000010000007945 */ /* 0x000fe20003800200 */
[----:B------:R-:W-:Y:S01]  /*6ac0*/  ISETP.GE.AND P2, PT, R6, R3, PT ;  /* 0x000000030600720c */ /* 0x000fe20003f46270 */
[----:B------:R-:W-:Y:S02]  /*6ad0*/  VIADD R6, R39, 0xd80 ;  /* 0x00000d8027067836 */ /* 0x000fe40000000000 */
[----:B------:R-:W-:Y:S10]  /*6ae0*/  @P3 BRA `(.L_x_124) ;  /* 0x0000000000303947 */ /* 0x000ff40003800000 */
[----:B01----:R-:W0:Y:S01]  /*6af0*/  LDS R7, [R0+0xc00] ;  /* 0x000c000000077984 */ /* 0x003e220000000800 */
        /* <DEDUP_REMOVED lines=11> */
.L_x_124:
[----:B------:R-:W-:Y:S05]  /*6bb0*/  BSYNC.RECONVERGENT B0 ;  /* 0x0000000000007941 */ /* 0x000fea0003800200 */
.L_x_123:
[----:B------:R-:W-:Y:S01]  /*6bc0*/  NOP ;  /* 0x0000000000007918 */ /* 0x000fe20000000000 */
[----:B------:R-:W-:Y:S01]  /*6bd0*/  BSSY.RECONVERGENT B0, `(.L_x_125) ;  /* 0x0000010000007945 */ /* 0x000fe20003800200 */
[----:B------:R-:W-:Y:S01]  /*6be0*/  ISETP.GE.AND P3, PT, R6, R3, PT ;  /* 0x000000030600720c */ /* 0x000fe20003f66270 */
[----:B------:R-:W-:Y:S02]  /*6bf0*/  VIADD R6, R39, 0xf00 ;  /* 0x00000f0027067836 */ /* 0x000fe40000000000 */
[----:B------:R-:W-:Y:S10]  /*6c00*/  @P4 BRA `(.L_x_126) ;  /* 0x0000000000304947 */ /* 0x000ff40003800000 */
[----:B012---:R-:W0:Y:S01]  /*6c10*/  LDS R7, [R0+0x1200] ;  /* 0x0012000000077984 */ /* 0x007e220000000800 */
        /* <DEDUP_REMOVED lines=11> */
.L_x_126:
[----:B------:R-:W-:Y:S05]  /*6cd0*/  BSYNC.RECONVERGENT B0 ;  /* 0x0000000000007941 */ /* 0x000fea0003800200 */
.L_x_125:
[----:B------:R-:W-:Y:S01]  /*6ce0*/  NOP ;  /* 0x0000000000007918 */ /* 0x000fe20000000000 */
[----:B------:R-:W-:Y:S01]  /*6cf0*/  BSSY.RECONVERGENT B0, `(.L_x_127) ;  /* 0x0000010000007945 */ /* 0x000fe20003800200 */
[----:B------:R-:W-:Y:S01]  /*6d00*/  ISETP.GE.AND P4, PT, R6, R3, PT ;  /* 0x000000030600720c */ /* 0x000fe20003f86270 */
[----:B------:R-:W-:Y:S02]  /*6d10*/  VIADD R6, R39, 0x1080 ;  /* 0x0000108027067836 */ /* 0x000fe40000000000 */
[----:B------:R-:W-:Y:S10]  /*6d20*/  @P5 BRA `(.L_x_128) ;  /* 0x0000000000305947 */ /* 0x000ff40003800000 */
[----:B0123--:R-:W0:Y:S01]  /*6d30*/  LDS R7, [R0+0x1800] ;  /* 0x0018000000077984 */ /* 0x00fe220000000800 */
        /* <DEDUP_REMOVED lines=11> */
.L_x_128:
[----:B------:R-:W-:Y:S05]  /*6df0*/  BSYNC.RECONVERGENT B0 ;  /* 0x0000000000007941 */ /* 0x000fea0003800200 */
.L_x_127:
[----:B------:R-:W-:Y:S01]  /*6e00*/  NOP ;  /* 0x0000000000007918 */ /* 0x000fe20000000000 */
[----:B------:R-:W-:Y:S01]  /*6e10*/  BSSY.RECONVERGENT B0, `(.L_x_129) ;  /* 0x0000010000007945 */ /* 0x000fe20003800200 */
[----:B------:R-:W-:Y:S01]  /*6e20*/  ISETP.GE.AND P5, PT, R6, R3, PT ;  /* 0x000000030600720c */ /* 0x000fe20003fa6270 */
[----:B------:R-:W-:Y:S02]  /*6e30*/  VIADD R6, R39, 0x1200 ;  /* 0x0000120027067836 */ /* 0x000fe40000000000 */
[----:B------:R-:W-:Y:S10]  /*6e40*/  @P6 BRA `(.L_x_130) ;  /* 0x0000000000306947 */ /* 0x000ff40003800000 */
[----:B01234-:R-:W0:Y:S01]  /*6e50*/  LDS R7, [R0+0x1e00] ;  /* 0x001e000000077984 */ /* 0x01fe220000000800 */
        /* <DEDUP_REMOVED lines=11> */
.L_x_130:
[----:B------:R-:W-:Y:S05]  /*6f10*/  BSYNC.RECONVERGENT B0 ;  /* 0x0000000000007941 */ /* 0x000fea0003800200 */
.L_x_129:
        /* <DEDUP_REMOVED lines=17> */
.L_x_132:
[----:B------:R-:W-:Y:S05]  /*7030*/  BSYNC.RECONVERGENT B0 ;  /* 0x0000000000007941 */ /* 0x000fea0003800200 */
.L_x_131:
        /* <DEDUP_REMOVED lines=17> */
.L_x_134:
[----:B------:R-:W-:Y:S05]  /*7150*/  BSYNC.RECONVERGENT B0 ;  /* 0x0000000000007941 */ /* 0x000fea0003800200 */
.L_x_133:
        /* <DEDUP_REMOVED lines=17> */
.L_x_136:
[----:B------:R-:W-:Y:S05]  /*7270*/  BSYNC.RECONVERGENT B0 ;  /* 0x0000000000007941 */ /* 0x000fea0003800200 */
.L_x_135:
[----:B------:R-:W-:Y:S01]  /*7280*/  NOP ;  /* 0x0000000000007918 */ /* 0x000fe20000000000 */
[----:B------:R-:W-:Y:S01]  /*7290*/  BSSY.RECONVERGENT B0, `(.L_x_137) ;  /* 0x0000010000007945 */ /* 0x000fe20003800200 */
[----:B------:R-:W-:Y:S02]  /*72a0*/  ISETP.GE.AND P2, PT, R6, R3, PT ;  /* 0x000000030600720c */ /* 0x000fe40003f46270 */
[----:B------:R-:W-:Y:S01]  /*72b0*/  LOP3.LUT R6, R39, 0x1800, RZ, 0xfc, !PT ;  /* 0x0000180027067812 */ /* 0x000fe200078efcff */
        /* <DEDUP_REMOVED lines=13> */
.L_x_138:
[----:B------:R-:W-:Y:S05]  /*7390*/  BSYNC.RECONVERGENT B0 ;  /* 0x0000000000007941 */ /* 0x000fea0003800200 */
.L_x_137:
        /* <DEDUP_REMOVED lines=17> */
.L_x_140:
[----:B------:R-:W-:Y:S05]  /*74b0*/  BSYNC.RECONVERGENT B0 ;  /* 0x0000000000007941 */ /* 0x000fea0003800200 */
.L_x_139:
[----:B------:R-:W-:Y:S01]  /*74c0*/  NOP ;  /* 0x0000000000007918 */ /* 0x000fe20000000000 */
[----:B------:R-:W-:Y:S01]  /*74d0*/  BSSY.RECONVERGENT B0, `(.L_x_141) ;  /* 0x000000f000007945 */ /* 0x000fe20003800200 */
[----:B------:R-:W-:-:S03]  /*74e0*/  ISETP.GE.AND P4, PT, R6, R3, PT ;  /* 0x000000030600720c */ /* 0x000fc60003f86270 */
        /* <DEDUP_REMOVED lines=13> */
.L_x_142:
[----:B------:R-:W-:Y:S05]  /*75c0*/  BSYNC.RECONVERGENT B0 ;  /* 0x0000000000007941 */ /* 0x000fea0003800200 */
.L_x_141:
[----:B------:R-:W-:Y:S01]  /*75d0*/  NOP ;  /* 0x0000000000007918 */ /* 0x000fe20000000000 */
[----:B------:R-:W-:Y:S04]  /*75e0*/  BSSY.RECONVERGENT B0, `(.L_x_143) ;  /* 0x000000e000007945 */ /* 0x000fe80003800200 */
[----:B------:R-:W-:Y:S05]  /*75f0*/  @P6 BRA `(.L_x_144) ;  /* 0x0000000000306947 */ /* 0x000fea0003800000 */
        /* <DEDUP_REMOVED lines=12> */
.L_x_144:
[----:B------:R-:W-:Y:S05]  /*76c0*/  BSYNC.RECONVERGENT B0 ;  /* 0x0000000000007941 */ /* 0x000fea0003800200 */
.L_x_143:
        /* <DEDUP_REMOVED lines=15> */
.L_x_146:
[----:B------:R-:W-:Y:S05]  /*77c0*/  BSYNC.RECONVERGENT B0 ;  /* 0x0000000000007941 */ /* 0x000fea0003800200 */
.L_x_145:
        /* <DEDUP_REMOVED lines=15> */
.L_x_148:
[----:B------:R-:W-:Y:S05]  /*78c0*/  BSYNC.RECONVERGENT B0 ;  /* 0x0000000000007941 */ /* 0x000fea0003800200 */
.L_x_147:
        /* <DEDUP_REMOVED lines=15> */
.L_x_150:
[----:B------:R-:W-:Y:S05]  /*79c0*/  BSYNC.RECONVERGENT B0 ;  /* 0x0000000000007941 */ /* 0x000fea0003800200 */
.L_x_149:
        /* <DEDUP_REMOVED lines=15> */
.L_x_152:
[----:B------:R-:W-:Y:S05]  /*7ac0*/  BSYNC.RECONVERGENT B0 ;  /* 0x0000000000007941 */ /* 0x000fea0003800200 */
.L_x_151:
        /* <DEDUP_REMOVED lines=15> */
.L_x_154:
[----:B------:R-:W-:Y:S05]  /*7bc0*/  BSYNC.RECONVERGENT B0 ;  /* 0x0000000000007941 */ /* 0x000fea0003800200 */
.L_x_153:
[----:B------:R-:W-:Y:S01]  /*7bd0*/  NOP ;  /* 0x0000000000007918 */ /* 0x000fe20000000000 */
[----:B01234-:R-:W0:Y:S01]  /*7be0*/  LDS R7, [R0+0x6c00] ;  /* 0x006c000000077984 */ /* 0x01fe220000000800 */
[----:B------:R-:W0:Y:S02]  /*7bf0*/  LDCU UR5, c[0x0][0x3c4] ;  /* 0x00007880ff0577ac */ /* 0x000e240008000800 */
[----:B0-----:R-:W-:-:S04]  /*7c00*/  SHF.R.U32.HI R2, RZ, UR5, R7 ;  /* 0x00000005ff027c19 */ /* 0x001fc80008011607 */
[----:B------:R-:W-:-:S05]  /*7c10*/  LOP3.LUT R2, R2, UR4, RZ, 0x30, !PT ;  /* 0x0000000402027c12 */ /* 0x000fca000f8e30ff */
[----:B------:R-:W-:Y:S02]  /*7c20*/  IMAD R4, R2, 0x8, R73 ;  /* 0x0000000802047824 */ /* 0x000fe400078e0249 */
[----:B------:R-:W-:-:S04]  /*7c30*/  VIADD R2, R39, 0x1b00 ;  /* 0x00001b0027027836 */ /* 0x000fc80000000000 */
[----:B------:R-:W0:Y:S01]  /*7c40*/  LDS.64 R4, [R4+0x7200] ;  /* 0x0072000004047984 */ /* 0x000e220000000a00 */
[----:B------:R-:W-:-:S13]  /*7c50*/  ISETP.GE.AND P0, PT, R2, R3, PT ;  /* 0x000000030200720c */ /* 0x000fda0003f06270 */
[----:B------:R-:W1:Y:S01]  /*7c60*/  @!P0 LDC.64 R2, c[0x0][0x3a0] ;  /* 0x0000e800ff028b82 */ /* 0x000e620000000a00 */
[----:B0-----:R-:W-:-:S05]  /*7c70*/  IADD3 R38, P1, PT, R4, R39, RZ ;  /* 0x0000002704267210 */ /* 0x001fca0007f3e0ff */
[----:B------:R-:W-:Y:S01]  /*7c80*/  IMAD.X R5, RZ, RZ, R5, P1 ;  /* 0x000000ffff057224 */ /* 0x000fe200008e0605 */
[----:B-1----:R-:W-:-:S04]  /*7c90*/  @!P0 LEA R2, P1, R38, R2, 0x2 ;  /* 0x0000000226028211 */ /* 0x002fc800078210ff */
[----:B------:R-:W-:-:S05]  /*7ca0*/  @!P0 LEA.HI.X R3, R38, R3, R5, 0x2, P1 ;  /* 0x0000000326038211 */ /* 0x000fca00008f1405 */
[----:B------:R-:W-:Y:S01]  /*7cb0*/  @!P0 STG.E desc[UR6][R2.64+0x6c00], R7 ;  /* 0x006c000702008986 */ /* 0x000fe2000c101906 */
[----:B------:R-:W-:Y:S01]  /*7cc0*/  NOP ;  /* 0x0000000000007918 */ /* 0x000fe20000000000 */
[----:B------:R-:W-:Y:S05]  /*7cd0*/  EXIT ;  /* 0x000000000000794d */ /* 0x000fea0003800000 */
.L_x_68:
[----:B------:R-:W-:Y:S02]  /*7ce0*/  IMAD.MOV.U32 R0, RZ, RZ, 0x1 ;  /* 0x00000001ff007424 */ /* 0x000fe400078e00ff */
[----:B------:R-:W-:Y:S02]  /*7cf0*/  IMAD.MOV.U32 R77, RZ, RZ, R2 ;  /* 0x000000ffff4d7224 */ /* 0x000fe400078e0002 */
[----:B------:R-:W-:Y:S02]  /*7d00*/  IMAD.MOV.U32 R75, RZ, RZ, RZ ;  /* 0x000000ffff4b7224 */ /* 0x000fe400078e00ff */
[----:B------:R-:W-:-:S07]  /*7d10*/  IMAD.MOV.U32 R76, RZ, RZ, -0x1 ;  /* 0xffffffffff4c7424 */ /* 0x000fce00078e00ff */
[----:B------:R-:W-:Y:S05]  /*7d20*/  WARPSYNC.COLLECTIVE R76, `(.L_x_155) ;  /* 0x000000004c087348 */ /* 0x000fea0003c00000 */
[----:B------:R0:W1:Y:S02]  /*7d30*/  SHFL.UP P0, R0, R77, R0, R75 ;  /* 0x040000004d007389 */ /* 0x000064000000004b */
[----:B01----:R-:W-:Y:S05]  /*7d40*/  ENDCOLLECTIVE ;  /* 0x000000000000791b */ /* 0x003fea0003800000 */
.L_x_155:
[----:B------:R-:W-:Y:S02]  /*7d50*/  IMAD.MOV.U32 R77, RZ, RZ, R0 ;  /* 0x000000ffff4d7224 */ /* 0x000fe400078e0000 */
[----:B------:R-:W-:Y:S02]  /*7d60*/  IMAD.MOV.U32 R0, RZ, RZ, 0x2 ;  /* 0x00000002ff007424 */ /* 0x000fe400078e00ff */
[----:B------:R-:W-:-:S07]  /*7d70*/  @P0 IMAD.IADD R77, R2, 0x1, R77 ;  /* 0x00000001024d0824 */ /* 0x000fce00078e024d */
[----:B------:R-:W-:Y:S05]  /*7d80*/  WARPSYNC.COLLECTIVE R76, `(.L_x_156) ;  /* 0x000000004c087348 */ /* 0x000fea0003c00000 */
[----:B------:R0:W1:Y:S02]  /*7d90*/  SHFL.UP P0, R0, R77, R0, R75 ;  /* 0x040000004d007389 */ /* 0x000064000000004b */
[----:B01----:R-:W-:Y:S05]  /*7da0*/  ENDCOLLECTIVE ;  /* 0x000000000000791b */ /* 0x003fea0003800000 */
.L_x_156:
[----:B------:R-:W-:Y:S02]  /*7db0*/  IMAD.MOV.U32 R74, RZ, RZ, R0 ;  /* 0x000000ffff4a7224 */ /* 0x000fe400078e0000 */
[----:B------:R-:W-:Y:S02]  /*7dc0*/  IMAD.MOV.U32 R0, RZ, RZ, 0x4 ;  /* 0x00000004ff007424 */ /* 0x000fe400078e00ff */
[----:B------:R-:W-:-:S04]  /*7dd0*/  @P0 IMAD.IADD R74, R77, 0x1, R74 ;  /* 0x000000014d4a0824 */ /* 0x000fc800078e024a */
[----:B------:R-:W-:-:S07]  /*7de0*/  IMAD.MOV.U32 R77, RZ, RZ, R74 ;  /* 0x000000ffff4d7224 */ /* 0x000fce00078e004a */
[----:B------:R-:W-:Y:S05]  /*7df0*/  WARPSYNC.COLLECTIVE R76, `(.L_x_157) ;  /* 0x000000004c087348 */ /* 0x000fea0003c00000 */
[----:B------:R0:W1:Y:S02]  /*7e00*/  SHFL.UP P0, R0, R77, R0, R75 ;  /* 0x040000004d007389 */ /* 0x000064000000004b */
[----:B01----:R-:W-:Y:S05]  /*7e10*/  ENDCOLLECTIVE ;  /* 0x000000000000791b */ /* 0x003fea0003800000 */
.L_x_157:
[----:B------:R-:W-:Y:S02]  /*7e20*/  IMAD.MOV.U32 R77, RZ, RZ, R0 ;  /* 0x000000ffff4d7224 */ /* 0x000fe400078e0000 */
[----:B------:R-:W-:Y:S02]  /*7e30*/  IMAD.MOV.U32 R0, RZ, RZ, 0x8 ;  /* 0x00000008ff007424 */ /* 0x000fe400078e00ff */
[----:B------:R-:W-:-:S07]  /*7e40*/  @P0 IMAD.IADD R77, R74, 0x1, R77 ;  /* 0x000000014a4d0824 */ /* 0x000fce00078e024d */
[----:B------:R-:W-:Y:S05]  /*7e50*/  WARPSYNC.COLLECTIVE R76, `(.L_x_158) ;  /* 0x000000004c087348 */ /* 0x000fea0003c00000 */
[----:B------:R0:W1:Y:S02]  /*7e60*/  SHFL.UP P0, R0, R77, R0, R75 ;  /* 0x040000004d007389 */ /* 0x000064000000004b */
[----:B01----:R-:W-:Y:S05]  /*7e70*/  ENDCOLLECTIVE ;  /* 0x000000000000791b */ /* 0x003fea0003800000 */
.L_x_158:
[----:B------:R-:W-:Y:S02]  /*7e80*/  IMAD.MOV.U32 R74, RZ, RZ, R0 ;  /* 0x000000ffff4a7224 */ /* 0x000fe400078e0000 */
[----:B------:R-:W-:Y:S02]  /*7e90*/  IMAD.MOV.U32 R0, RZ, RZ, 0x10 ;  /* 0x00000010ff007424 */ /* 0x000fe400078e00ff */
[----:B------:R-:W-:-:S04]  /*7ea0*/  @P0 IMAD.IADD R74, R77, 0x1, R74 ;  /* 0x000000014d4a0824 */ /* 0x000fc800078e024a */
[----:B------:R-:W-:-:S07]  /*7eb0*/  IMAD.MOV.U32 R77, RZ, RZ, R74 ;  /* 0x000000ffff4d7224 */ /* 0x000fce00078e004a */
[----:B------:R-:W-:Y:S05]  /*7ec0*/  WARPSYNC.COLLECTIVE R76, `(.L_x_159) ;  /* 0x000000004c087348 */ /* 0x000fea0003c00000 */
[----:B------:R0:W1:Y:S02]  /*7ed0*/  SHFL.UP P0, R0, R77, R0, R75 ;  /* 0x040000004d007389 */ /* 0x000064000000004b */
[----:B01----:R-:W-:Y:S05]  /*7ee0*/  ENDCOLLECTIVE ;  /* 0x000000000000791b */ /* 0x003fea0003800000 */
.L_x_159:
[----:B------:R-:W-:Y:S05]  /*7ef0*/  BRA `(.L_x_160) ;  /* 0xffffffa4001c7947 */ /* 0x000fea000383ffff */
.L_x_161:
        /* <DEDUP_REMOVED lines=16> */
.L_x_301:


//--------------------- .text._ZN3cub18CUB_300001_SM_10006detail10radix_sort33DeviceRadixSortExclusiveSumKernelINS1_5radix10policy_hubIjNS0_8NullTypeEyE10Policy1000EyEEvPT0_ --------------------------
	.section	.text._ZN3cub18CUB_300001_SM_10006detail10radix_sort33DeviceRadixSortExclusiveSumKernelINS1_5radix10policy_hubIjNS0_8NullTypeEyE10Policy1000EyEEvPT0_,"ax",@progbits
	.align	128
        .global         _ZN3cub18CUB_300001_SM_10006detail10radix_sort33DeviceRadixSortExclusiveSumKernelINS1_5radix10policy_hubIjNS0_8NullTypeEyE10Policy1000EyEEvPT0_
        .type           _ZN3cub18CUB_300001_SM_10006detail10radix_sort33DeviceRadixSortExclusiveSumKernelINS1_5radix10policy_hubIjNS0_8NullTypeEyE10Policy1000EyEEvPT0_,@function
        .size           _ZN3cub18CUB_300001_SM_10006detail10radix_sort33DeviceRadixSortExclusiveSumKernelINS1_5radix10policy_hubIjNS0_8NullTypeEyE10Policy1000EyEEvPT0_,(.L_x_302 - _ZN3cub18CUB_300001_SM_10006detail10radix_sort33DeviceRadixSortExclusiveSumKernelINS1_5radix10policy_hubIjNS0_8NullTypeEyE10Policy1000EyEEvPT0_)
        .other          _ZN3cub18CUB_300001_SM_10006detail10radix_sort33DeviceRadixSortExclusiveSumKernelINS1_5radix10policy_hubIjNS0_8NullTypeEyE10Policy1000EyEEvPT0_,@"STO_CUDA_ENTRY STV_DEFAULT"
_ZN3cub18CUB_300001_SM_10006detail10radix_sort33DeviceRadixSortExclusiveSumKernelINS1_5radix10policy_hubIjNS0_8NullTypeEyE10Policy1000EyEEvPT0_:
.text._ZN3cub18CUB_300001_SM_10006detail10radix_sort33DeviceRadixSortExclusiveSumKernelINS1_5radix10policy_hubIjNS0_8NullTypeEyE10Policy1000EyEEvPT0_:
[----:B------:R-:W-:Y:S01]  /*0000*/  LDC R1, c[0x0][0x37c] ;  /* 0x0000df00ff017b82 */ /* 0x000fe20000000800 */
[----:B------:R-:W0:Y:S07]  /*0010*/  S2R R18, SR_TID.X ;  /* 0x0000000000127919 */ /* 0x000e2e0000002100 */
[----:B------:R-:W1:Y:S01]  /*0020*/  LDC.64 R16, c[0x0][0x380] ;  /* 0x0000e000ff107b82 */ /* 0x000e620000000a00 */
[----:B------:R-:W2:Y:S01]  /*0030*/  LDCU.64 UR4, c[0x0][0x358] ;  /* 0x00006b00ff0477ac */ /* 0x000ea20008000a00 */
[----:B------:R-:W3:Y:S01]  /*0040*/  S2R R5, SR_CTAID.X ;  /* 0x0000000000057919 */ /* 0x000ee20000002500 */
[----:B0-----:R-:W-:Y:S01]  /*0050*/  ISETP.GT.U32.AND P1, PT, R18, 0xff, PT ;  /* 0x000000ff1200780c */ /* 0x001fe20003f24070 */
[----:B---3--:R-:W-:-:S04]  /*0060*/  IMAD R5, R5, 0x100, R18 ;  /* 0x0000010005057824 */ /* 0x008fc800078e0212 */
[----:B-1----:R-:W-:-:S08]  /*0070*/  IMAD.WIDE R16, R5, 0x8, R16 ;  /* 0x0000000805107825 */ /* 0x002fd000078e0210 */
[----:B--2---:R-:W2:Y:S01]  /*0080*/  @!P1 LDG.E.64 R2, desc[UR4][R16.64] ;  /* 0x0000000410029981 */ /* 0x004ea2000c1e1b00 */
[----:B------:R-:W-:Y:S02]  /*0090*/  MOV R0, 0x400 ;  /* 0x0000040000007802 */ /* 0x000fe40000000f00 */
[C---:B------:R-:W-:Y:S01]  /*00a0*/  ISETP.GT.U32.AND P0, PT, R18.reuse, 0x1f, PT ;  /* 0x0000001f1200780c */ /* 0x040fe20003f04070 */
[----:B------:R-:W0:Y:S02]  /*00b0*/  S2R R5, SR_CgaCtaId ;  /* 0x0000000000057919 */ /* 0x000e240000008800 */
[----:B0-----:R-:W-:Y:S02]  /*00c0*/  LEA R5, R5, R0, 0x18 ;  /* 0x0000000005057211 */ /* 0x001fe400078ec0ff */
[----:B------:R-:W-:-:S05]  /*00d0*/  LEA.HI R0, R18, R18, RZ, 0x1d ;  /* 0x0000001212007211 */ /* 0x000fca00078fe8ff */
[----:B------:R-:W-:-:S05]  /*00e0*/  IMAD R0, R0, 0x8, R5 ;  /* 0x0000000800007824 */ /* 0x000fca00078e0205 */
[----:B--2---:R0:W-:Y:S01]  /*00f0*/  STS.64 [R0+0x10], R2 ;  /* 0x0000100200007388 */ /* 0x0041e20000000a00 */
[----:B------:R-:W-:Y:S06]  /*0100*/  BAR.SYNC.DEFER_BLOCKING 0x0 ;  /* 0x0000000000007b1d */ /* 0x000fec0000010000 */
[----:B------:R-:W-:Y:S05]  /*0110*/  @P0 BRA `(.L_x_162) ;  /* 0x0000000400240947 */ /* 0x000fea0003800000 */
[----:B------:R-:W-:Y:S01]  /*0120*/  IMAD R18, R18, 0x48, R5 ;  /* 0x0000004812127824 */ /* 0x000fe200078e0205 */
[----:B------:R-:W-:-:S04]  /*0130*/  UMOV UR6, 0xffffffff ;  /* 0xffffffff00067882 */ /* 0x000fc80000000000 */
[----:B------:R-:W-:Y:S04]  /*0140*/  LDS.64 R14, [R18+0x10] ;  /* 0x00001000120e7984 */ /* 0x000fe80000000a00 */
[----:B------:R-:W-:Y:S04]  /*0150*/  LDS.64 R12, [R18+0x18] ;  /* 0x00001800120c7984 */ /* 0x000fe80000000a00 */
[----:B------:R-:W1:Y:S04]  /*0160*/  LDS.64 R10, [R18+0x20] ;  /* 0x00002000120a7984 */ /* 0x000e680000000a00 */
[----:B------:R-:W-:Y:S04]  /*0170*/  LDS.64 R8, [R18+0x28] ;  /* 0x0000280012087984 */ /* 0x000fe80000000a00 */
[----:B------:R-:W2:Y:S04]  /*0180*/  LDS.64 R6, [R18+0x30] ;  /* 0x0000300012067984 */ /* 0x000ea80000000a00 */
[----:B------:R-:W-:Y:S04]  /*0190*/  LDS.64 R4, [R18+0x38] ;  /* 0x0000380012047984 */ /* 0x000fe80000000a00 */
[----:B0-----:R-:W0:Y:S04]  /*01a0*/  LDS.64 R2, [R18+0x40] ;  /* 0x0000400012027984 */ /* 0x001e280000000a00 */
[----:B------:R-:W3:Y:S01]  /*01b0*/  LDS.64 R20, [R18+0x48] ;  /* 0x0000480012147984 */ /* 0x000ee20000000a00 */
[----:B-1----:R-:W-:-:S04]  /*01c0*/  IADD3 R19, P3, P4, R10, R12, R14 ;  /* 0x0000000c0a137210 */ /* 0x002fc80007c7e00e */
[----:B------:R-:W-:Y:S02]  /*01d0*/  IADD3.X R23, PT, PT, R11, R13, R15, P3, P4 ;  /* 0x0000000d0b177210 */ /* 0x000fe40001fe840f */
[----:B--2---:R-:W-:-:S04]  /*01e0*/  IADD3 R19, P0, P2, R6, R19, R8 ;  /* 0x0000001306137210 */ /* 0x004fc80007a1e008 */
[----:B------:R-:W-:Y:S02]  /*01f0*/  IADD3.X R23, PT, PT, R7, R23, R9, P0, P2 ;  /* 0x0000001707177210 */ /* 0x000fe400007e4409 */
[----:B0-----:R-:W-:-:S04]  /*0200*/  IADD3 R19, P3, P4, R2, R19, R4 ;  /* 0x0000001302137210 */ /* 0x001fc80007c7e004 */
[----:B---3--:R-:W-:Y:S02]  /*0210*/  IADD3 R20, P0, PT, R20, R19, RZ ;  /* 0x0000001314147210 */ /* 0x008fe40007f1e0ff */
[----:B------:R-:W-:-:S05]  /*0220*/  IADD3.X R19, PT, PT, R3, R23, R5, P3, P4 ;  /* 0x0000001703137210 */ /* 0x000fca0001fe8405 */
[----:B------:R-:W-:Y:S01]  /*0230*/  IMAD.X R19, R21, 0x1, R19, P0 ;  /* 0x0000000115137824 */ /* 0x000fe200000e0613 */
[----:B------:R-:W-:Y:S06]  /*0240*/  BRA.DIV UR6, `(.L_x_163) ;  /* 0x0000000206f07947 */ /* 0x000fec000b800000 */
[----:B------:R-:W0:Y:S04]  /*0250*/  SHFL.UP PT, R27, R20, 0x1, RZ ;  /* 0x04200000141b7989 */ /* 0x000e2800000e00ff */
[----:B------:R-:W1:Y:S01]  /*0260*/  SHFL.UP P0, R25, R19, 0x1, RZ ;  /* 0x0420000013197989 */ /* 0x000e6200000000ff */
[----:B0-----:R-:W-:-:S04]  /*0270*/  IADD3 R22, P2, PT, R27, R20, RZ ;  /* 0x000000141b167210 */ /* 0x001fc80007f5e0ff */
[----:B-1----:R-:W-:Y:S01]  /*0280*/  SEL R27, R22, R27, P0 ;  /* 0x0000001b161b7207 */ /* 0x002fe20000000000 */
[----:B------:R-:W-:-:S04]  /*0290*/  IMAD.X R26, R25, 0x1, R19, P2 ;  /* 0x00000001191a7824 */ /* 0x000fc800010e0613 */
[----:B------:R-:W0:Y:S01]  /*02a0*/  SHFL.UP PT, R28, R27, 0x2, RZ ;  /* 0x044000001b1c7989 */ /* 0x000e2200000e00ff */
[----:B------:R-:W-:-:S05]  /*02b0*/  SEL R26, R26, R25, P0 ;  /* 0x000000191a1a7207 */ /* 0x000fca0000000000 */
[----:B------:R-:W1:Y:S01]  /*02c0*/  SHFL.UP P0, R25, R26, 0x2, RZ ;  /* 0x044000001a197989 */ /* 0x000e6200000000ff */
[----:B0-----:R-:W-:-:S05]  /*02d0*/  IADD3 R21, P2, PT, R28, R27, RZ ;  /* 0x0000001b1c157210 */ /* 0x001fca0007f5e0ff */
[----:B-1----:R-:W-:Y:S01]  /*02e0*/  IMAD.X R22, R25, 0x1, R26, P2 ;  /* 0x0000000119167824 */ /* 0x002fe200010e061a */
[----:B------:R-:W-:-:S04]  /*02f0*/  SEL R28, R21, R28, P0 ;  /* 0x0000001c151c7207 */ /* 0x000fc80000000000 */
[----:B------:R-:W-:Y:S01]  /*0300*/  SEL R29, R22, R25, P0 ;  /* 0x00000019161d7207 */ /* 0x000fe20000000000 */
        /* <DEDUP_REMOVED lines=12> */
[----:B------:R0:W1:Y:S04]  /*03d0*/  SHFL.UP PT, R28, R27, 0x10, RZ ;  /* 0x060000001b1c7989 */ /* 0x00006800000e00ff */
[----:B------:R0:W2:Y:S02]  /*03e0*/  SHFL.UP P0, R25, R26, 0x10, RZ ;  /* 0x060000001a197989 */ /* 0x0000a400000000ff */
.L_x_174:
[----:B-1----:R-:W-:-:S04]  /*03f0*/  IADD3 R21, P2, PT, R28, R27, RZ ;  /* 0x0000001b1c157210 */ /* 0x002fc80007f5e0ff */
[----:B--2---:R-:W-:Y:S01]  /*0400*/  SEL R21, R21, R28, P0 ;  /* 0x0000001c15157207 */ /* 0x004fe20000000000 */
[----:B------:R-:W-:-:S05]  /*0410*/  IMAD.X R22, R25, 0x1, R26, P2 ;  /* 0x0000000119167824 */ /* 0x000fca00010e061a */
[----:B------:R-:W-:Y:S02]  /*0420*/  SEL R22, R22, R25, P0 ;  /* 0x0000001916167207 */ /* 0x000fe40000000000 */
[----:B------:R-:W-:-:S05]  /*0430*/  IADD3 R20, P0, PT, R21, -R20, RZ ;  /* 0x8000001415147210 */ /* 0x000fca0007f1e0ff */
[----:B------:R-:W-:Y:S01]  /*0440*/  IMAD.X R21, R22, 0x1, ~R19, P0 ;  /* 0x0000000116157824 */ /* 0x000fe200000e0e13 */
[----:B------:R-:W-:-:S04]  /*0450*/  IADD3 R14, P0, PT, R14, R20, RZ ;  /* 0x000000140e0e7210 */ /* 0x000fc80007f1e0ff */
[----:B------:R1:W-:Y:S01]  /*0460*/  STS.64 [R18+0x10], R20 ;  /* 0x0000101412007388 */ /* 0x0003e20000000a00 */
[----:B------:R-:W-:Y:S01]  /*0470*/  IMAD.X R15, R15, 0x1, R21, P0 ;  /* 0x000000010f0f7824 */ /* 0x000fe200000e0615 */
        /* <DEDUP_REMOVED lines=17> */
[----:B------:R-:W-:-:S05]  /*0590*/  IMAD.X R3, R3, 0x1, R5, P0 ;  /* 0x0000000103037824 */ /* 0x000fca00000e0605 */
[----:B------:R1:W-:Y:S03]  /*05a0*/  STS.64 [R18+0x48], R2 ;  /* 0x0000480212007388 */ /* 0x0003e60000000a00 */
.L_x_162:
[----:B------:R-:W-:Y:S05]  /*05b0*/  WARPSYNC.ALL ;  /* 0x0000000000007948 */ /* 0x000fea0003800000 */
[----:B------:R-:W-:Y:S06]  /*05c0*/  BAR.SYNC.DEFER_BLOCKING 0x0 ;  /* 0x0000000000007b1d */ /* 0x000fec0000010000 */
[----:B------:R-:W-:Y:S05]  /*05d0*/  @P1 EXIT ;  /* 0x000000000000194d */ /* 0x000fea0003800000 */
[----:B01----:R-:W0:Y:S04]  /*05e0*/  LDS.64 R2, [R0+0x10] ;  /* 0x0000100000027984 */ /* 0x003e280000000a00 */
[----:B0-----:R-:W-:Y:S01]  /*05f0*/  STG.E.64 desc[UR4][R16.64], R2 ;  /* 0x0000000210007986 */ /* 0x001fe2000c101b04 */
[----:B------:R-:W-:Y:S05]  /*0600*/  EXIT ;  /* 0x000000000000794d */ /* 0x000fea0003800000 */
.L_x_163:
[----:B------:R-:W-:Y:S02]  /*0610*/  IMAD.MOV.U32 R24, RZ, RZ, R20 ;  /* 0x000000ffff187224 */ /* 0x000fe400078e0014 */
[----:B------:R-:W-:Y:S02]  /*0620*/  IMAD.MOV.U32 R23, RZ, RZ, 0x1 ;  /* 0x00000001ff177424 */ /* 0x000fe400078e00ff */
[----:B------:R-:W-:Y:S02]  /*0630*/  IMAD.MOV.U32 R22, RZ, RZ, RZ ;  /* 0x000000ffff167224 */ /* 0x000fe400078e00ff */
[----:B------:R-:W-:-:S07]  /*0640*/  IMAD.MOV.U32 R21, RZ, RZ, -0x1 ;  /* 0xffffffffff157424 */ /* 0x000fce00078e00ff */
[----:B------:R-:W-:Y:S05]  /*0650*/  WARPSYNC.COLLECTIVE R21, `(.L_x_164) ;  /* 0x0000000015087348 */ /* 0x000fea0003c00000 */
[----:B------:R0:W1:Y:S02]  /*0660*/  SHFL.UP P0, R25, R24, R23, R22 ;  /* 0x0400001718197389 */ /* 0x0000640000000016 */
[----:B01----:R-:W-:Y:S05]  /*0670*/  ENDCOLLECTIVE ;  /* 0x000000000000791b */ /* 0x003fea0003800000 */
.L_x_164:
[----:B------:R-:W-:Y:S02]  /*0680*/  IMAD.MOV.U32 R24, RZ, RZ, R19 ;  /* 0x000000ffff187224 */ /* 0x000fe400078e0013 */
[----:B------:R-:W-:-:S07]  /*0690*/  IMAD.MOV.U32 R27, RZ, RZ, R25 ;  /* 0x000000ffff1b7224 */ /* 0x000fce00078e0019 */
[----:B------:R-:W-:Y:S05]  /*06a0*/  WARPSYNC.COLLECTIVE R21, `(.L_x_165) ;  /* 0x0000000015087348 */ /* 0x000fea0003c00000 */
[----:B------:R0:W1:Y:S02]  /*06b0*/  SHFL.UP P0, R25, R24, R23, R22 ;  /* 0x0400001718197389 */ /* 0x0000640000000016 */
[----:B01----:R-:W-:Y:S05]  /*06c0*/  ENDCOLLECTIVE ;  /* 0x000000000000791b */ /* 0x003fea0003800000 */
.L_x_165:
[----:B------:R-:W-:Y:S01]  /*06d0*/  IADD3 R26, P2, PT, R27, R20, RZ ;  /* 0x000000141b1a7210 */ /* 0x000fe20007f5e0ff */
[----:B------:R-:W-:-:S03]  /*06e0*/  IMAD.MOV.U32 R23, RZ, RZ, 0x2 ;  /* 0x00000002ff177424 */ /* 0x000fc600078e00ff */
[----:B------:R-:W-:Y:S01]  /*06f0*/  SEL R27, R26, R27, P0 ;  /* 0x0000001b1a1b7207 */ /* 0x000fe20000000000 */
[----:B------:R-:W-:-:S04]  /*0700*/  IMAD.X R26, R25, 0x1, R19, P2 ;  /* 0x00000001191a7824 */ /* 0x000fc800010e0613 */
[----:B------:R-:W-:Y:S01]  /*0710*/  IMAD.MOV.U32 R24, RZ, RZ, R27 ;  /* 0x000000ffff187224 */ /* 0x000fe200078e001b */
[----:B------:R-:W-:-:S07]  /*0720*/  SEL R26, R26, R25, P0 ;  /* 0x000000191a1a7207 */ /* 0x000fce0000000000 */
[----:B------:R-:W-:Y:S05]  /*0730*/  WARPSYNC.COLLECTIVE R21, `(.L_x_166) ;  /* 0x0000000015087348 */ /* 0x000fea0003c00000 */
[----:B------:R0:W1:Y:S02]  /*0740*/  SHFL.UP P0, R25, R24, R23, R22 ;  /* 0x0400001718197389 */ /* 0x0000640000000016 */
[----:B01----:R-:W-:Y:S05]  /*0750*/  ENDCOLLECTIVE ;  /* 0x000000000000791b */ /* 0x003fea0003800000 */
.L_x_166:
[----:B------:R-:W-:Y:S02]  /*0760*/  IMAD.MOV.U32 R24, RZ, RZ, R26 ;  /* 0x000000ffff187224 */ /* 0x000fe400078e001a */
[----:B------:R-:W-:-:S07]  /*0770*/  IMAD.MOV.U32 R28, RZ, RZ, R25 ;  /* 0x000000ffff1c7224 */ /* 0x000fce00078e0019 */
[----:B------:R-:W-:Y:S05]  /*0780*/  WARPSYNC.COLLECTIVE R21, `(.L_x_167) ;  /* 0x0000000015087348 */ /* 0x000fea0003c00000 */
[----:B------:R0:W1:Y:S02]  /*0790*/  SHFL.UP P0, R25, R24, R23, R22 ;  /* 0x0400001718197389 */ /* 0x0000640000000016 */
[----:B01----:R-:W-:Y:S05]  /*07a0*/  ENDCOLLECTIVE ;  /* 0x000000000000791b */ /* 0x003fea0003800000 */
.L_x_167:
        /* <DEDUP_REMOVED lines=9> */
.L_x_168:
[----:B------:R-:W-:Y:S02]  /*0840*/  IMAD.MOV.U32 R24, RZ, RZ, R29 ;  /* 0x000000ffff187224 */ /* 0x000fe400078e001d */
[----:B------:R-:W-:-:S07]  /*0850*/  IMAD.MOV.U32 R27, RZ, RZ, R25 ;  /* 0x000000ffff1b7224 */ /* 0x000fce00078e0019 */
[----:B------:R-:W-:Y:S05]  /*0860*/  WARPSYNC.COLLECTIVE R21, `(.L_x_169) ;  /* 0x0000000015087348 */ /* 0x000fea0003c00000 */
[----:B------:R0:W1:Y:S02]  /*0870*/  SHFL.UP P0, R25, R24, R23, R22 ;  /* 0x0400001718197389 */ /* 0x0000640000000016 */
[----:B01----:R-:W-:Y:S05]  /*0880*/  ENDCOLLECTIVE ;  /* 0x000000000000791b */ /* 0x003fea0003800000 */
.L_x_169:
        /* <DEDUP_REMOVED lines=9> */
.L_x_170:
[----:B------:R-:W-:Y:S02]  /*0920*/  IMAD.MOV.U32 R24, RZ, RZ, R29 ;  /* 0x000000ffff187224 */ /* 0x000fe400078e001d */
[----:B------:R-:W-:-:S07]  /*0930*/  IMAD.MOV.U32 R27, RZ, RZ, R25 ;  /* 0x000000ffff1b7224 */ /* 0x000fce00078e0019 */
[----:B------:R-:W-:Y:S05]  /*0940*/  WARPSYNC.COLLECTIVE R21, `(.L_x_171) ;  /* 0x0000000015087348 */ /* 0x000fea0003c00000 */
[----:B------:R0:W1:Y:S02]  /*0950*/  SHFL.UP P0, R25, R24, R23, R22 ;  /* 0x0400001718197389 */ /* 0x0000640000000016 */
[----:B01----:R-:W-:Y:S05]  /*0960*/  ENDCOLLECTIVE ;  /* 0x000000000000791b */ /* 0x003fea0003800000 */
.L_x_171:
        /* <DEDUP_REMOVED lines=9> */
.L_x_172:
[----:B------:R-:W-:Y:S02]  /*0a00*/  IMAD.MOV.U32 R24, RZ, RZ, R26 ;  /* 0x000000ffff187224 */ /* 0x000fe400078e001a */
[----:B------:R-:W-:-:S07]  /*0a10*/  IMAD.MOV.U32 R28, RZ, RZ, R25 ;  /* 0x000000ffff1c7224 */ /* 0x000fce00078e0019 */
[----:B------:R-:W-:Y:S05]  /*0a20*/  WARPSYNC.COLLECTIVE R21, `(.L_x_173) ;  /* 0x0000000015087348 */ /* 0x000fea0003c00000 */
[----:B------:R0:W1:Y:S02]  /*0a30*/  SHFL.UP P0, R25, R24, R23, R22 ;  /* 0x0400001718197389 */ /* 0x0000640000000016 */
[----:B01----:R-:W-:Y:S05]  /*0a40*/  ENDCOLLECTIVE ;  /* 0x000000000000791b */ /* 0x003fea0003800000 */
.L_x_173:
[----:B------:R-:W-:Y:S05]  /*0a50*/  BRA `(.L_x_174) ;  /* 0xfffffff800647947 */ /* 0x000fea000383ffff */
.L_x_175:
        /* <DEDUP_REMOVED lines=10> */
.L_x_302:


//--------------------- .text._ZN3cub18CUB_300001_SM_10006detail10radix_sort30DeviceRadixSortHistogramKernelINS1_5radix10policy_hubIjNS0_8NullTypeEyE10Policy1000ELNS0_9SortOrderE0EjyNS1_21identity_decomposer_tEEEvPT2_PKT1_SB_iiT3_ --------------------------
	.section	.text._ZN3cub18CUB_300001_SM_10006detail10radix_sort30DeviceRadixSortHistogramKernelINS1_5radix10policy_hubIjNS0_8NullTypeEyE10Policy1000ELNS0_9SortOrderE0EjyNS1_21identity_decomposer_tEEEvPT2_PKT1_SB_iiT3_,"ax",@progbits
	.align	128
        .global         _ZN3cub18CUB_300001_SM_10006detail10radix_sort30DeviceRadixSortHistogramKernelINS1_5radix10policy_hubIjNS0_8NullTypeEyE10Policy1000ELNS0_9SortOrderE0EjyNS1_21identity_decomposer_tEEEvPT2_PKT1_SB_iiT3_
        .type           _ZN3cub18CUB_300001_SM_10006detail10radix_sort30DeviceRadixSortHistogramKernelINS1_5radix10policy_hubIjNS0_8NullTypeEyE10Policy1000ELNS0_9SortOrderE0EjyNS1_21identity_decomposer_tEEEvPT2_PKT1_SB_iiT3_,@function
        .size           _ZN3cub18CUB_300001_SM_10006detail10radix_sort30DeviceRadixSortHistogramKernelINS1_5radix10policy_hubIjNS0_8NullTypeEyE10Policy1000ELNS0_9SortOrderE0EjyNS1_21identity_decomposer_tEEEvPT2_PKT1_SB_iiT3_,(.L_x_303 - _ZN3cub18CUB_300001_SM_10006detail10radix_sort30DeviceRadixSortHistogramKernelINS1_5radix10policy_hubIjNS0_8NullTypeEyE10Policy1000ELNS0_9SortOrderE0EjyNS1_21identity_decomposer_tEEEvPT2_PKT1_SB_iiT3_)
        .other          _ZN3cub18CUB_300001_SM_10006detail10radix_sort30DeviceRadixSortHistogramKernelINS1_5radix10policy_hubIjNS0_8NullTypeEyE10Policy1000ELNS0_9SortOrderE0EjyNS1_21identity_decomposer_tEEEvPT2_PKT1_SB_iiT3_,@"STO_CUDA_ENTRY STV_DEFAULT"
_ZN3cub18CUB_300001_SM_10006detail10radix_sort30DeviceRadixSortHistogramKernelINS1_5radix10policy_hubIjNS0_8NullTypeEyE10Policy1000ELNS0_9SortOrderE0EjyNS1_21identity_decomposer_tEEEvPT2_PKT1_SB_iiT3_:
.text._ZN3cub18CUB_300001_SM_10006detail10radix_sort30DeviceRadixSortHistogramKernelINS1_5radix10policy_hubIjNS0_8NullTypeEyE10Policy1000ELNS0_9SortOrderE0EjyNS1_21identity_decomposer_tEEEvPT2_PKT1_SB_iiT3_:
[----:B------:R-:W-:Y:S01]  /*0000*/  LDC R1, c[0x0][0x37c] ;  /* 0x0000df00ff017b82 */ /* 0x000fe20000000800 */
[----:B------:R-:W0:Y:S02]  /*0010*/  LDCU.64 UR4, c[0x0][0x390] ;  /* 0x00007200ff0477ac */ /* 0x000e240008000a00 */
[----:B0-----:R-:W-:-:S04]  /*0020*/  ISETP.NE.U32.AND P0, PT, RZ, UR4, PT ;  /* 0x00000004ff007c0c */ /* 0x001fc8000bf05070 */
[----:B------:R-:W-:-:S13]  /*0030*/  ISETP.NE.AND.EX P0, PT, RZ, UR5, PT, P0 ;  /* 0x00000005ff007c0c */ /* 0x000fda000bf05300 */
[----:B------:R-:W-:Y:S05]  /*0040*/  @!P0 EXIT ;  /* 0x000000000000894d */ /* 0x000fea0003800000 */
[----:B------:R-:W0:Y:S01]  /*0050*/  S2R R18, SR_TID.X ;  /* 0x0000000000127919 */ /* 0x000e220000002100 */
[----:B------:R-:W1:Y:S01]  /*0060*/  LDCU.64 UR4, c[0x0][0x398] ;  /* 0x00007300ff0477ac */ /* 0x000e620008000a00 */
[----:B------:R-:W2:Y:S01]  /*0070*/  S2UR UR7, SR_CgaCtaId ;  /* 0x00000000000779c3 */ /* 0x000ea20000008800 */
[----:B------:R-:W-:Y:S01]  /*0080*/  UMOV UR6, 0x400 ;  /* 0x0000040000067882 */ /* 0x000fe20000000000 */
[----:B------:R-:W3:Y:S06]  /*0090*/  LDCU.64 UR18, c[0x0][0x358] ;  /* 0x00006b00ff1277ac */ /* 0x000eec0008000a00 */
[----:B------:R-:W4:Y:S01]  /*00a0*/  S2UR UR8, SR_CTAID.X ;  /* 0x00000000000879c3 */ /* 0x000f220000002500 */
[----:B------:R-:W0:Y:S01]  /*00b0*/  LDCU UR21, c[0x0][0x370] ;  /* 0x00006e00ff1577ac */ /* 0x000e220008000800 */
[----:B-1----:R-:W-:-:S04]  /*00c0*/  UIADD3 UR4, UPT, UPT, UR5, 0x7, -UR4 ;  /* 0x0000000705047890 */ /* 0x002fc8000fffe804 */
[----:B------:R-:W-:Y:S02]  /*00d0*/  UISETP.GE.AND UP0, UPT, UR4, 0x8, UPT ;  /* 0x000000080400788c */ /* 0x000fe4000bf06270 */
[----:B------:R-:W-:Y:S02]  /*00e0*/  USHF.R.S32.HI UR5, URZ, 0x1f, UR4 ;  /* 0x0000001fff057899 */ /* 0x000fe40008011404 */
[----:B--2---:R-:W-:Y:S02]  /*00f0*/  ULEA UR6, UR7, UR6, 0x18 ;  /* 0x0000000607067291 */ /* 0x004fe4000f8ec0ff */
[----:B------:R-:W-:Y:S01]  /*0100*/  PLOP3.LUT P0, PT, PT, PT, UP0, 0x80, 0x8 ;  /* 0x000000000008781c */ /* 0x000fe20003f0f008 */
[----:B------:R-:W-:Y:S01]  /*0110*/  ULEA.HI UR5, UR5, UR4, URZ, 0x3 ;  /* 0x0000000405057291 */ /* 0x000fe2000f8f18ff */
[C---:B0-----:R-:W-:Y:S02]  /*0120*/  VIADD R19, R18.reuse, 0x80 ;  /* 0x0000008012137836 */ /* 0x041fe40000000000 */
[C---:B------:R-:W-:Y:S01]  /*0130*/  ISETP.GT.U32.OR P0, PT, R18.reuse, 0xff, !P0 ;  /* 0x000000ff1200780c */ /* 0x040fe20004704470 */
[----:B------:R-:W-:Y:S01]  /*0140*/  USHF.R.S32.HI UR5, URZ, 0x3, UR5 ;  /* 0x00000003ff057899 */ /* 0x000fe20008011405 */
[C---:B------:R-:W-:Y:S01]  /*0150*/  VIADD R20, R18.reuse, 0x100 ;  /* 0x0000010012147836 */ /* 0x040fe20000000000 */
[C---:B------:R-:W-:Y:S01]  /*0160*/  IADD3 R25, PT, PT, R18.reuse, 0x500, RZ ;  /* 0x0000050012197810 */ /* 0x040fe20007ffe0ff */
[C---:B------:R-:W-:Y:S01]  /*0170*/  VIADD R21, R18.reuse, 0x180 ;  /* 0x0000018012157836 */ /* 0x040fe20000000000 */
[----:B------:R-:W-:Y:S01]  /*0180*/  P2R R28, PR, RZ, 0x1 ;  /* 0x00000001ff1c7803 */ /* 0x000fe20000000000 */
[C---:B------:R-:W-:Y:S01]  /*0190*/  VIADD R22, R18.reuse, 0x200 ;  /* 0x0000020012167836 */ /* 0x040fe20000000000 */
[C---:B------:R-:W-:Y:S01]  /*01a0*/  LEA R27, R18.reuse, UR6, 0x2 ;  /* 0x00000006121b7c11 */ /* 0x040fe2000f8e10ff */
[C---:B------:R-:W-:Y:S01]  /*01b0*/  VIADD R23, R18.reuse, 0x280 ;  /* 0x0000028012177836 */ /* 0x040fe20000000000 */
[----:B----4-:R-:W-:Y:S01]  /*01c0*/  USHF.L.U32 UR8, UR8, 0xb, URZ ;  /* 0x0000000b08087899 */ /* 0x010fe200080006ff */
[C---:B------:R-:W-:Y:S01]  /*01d0*/  VIADD R24, R18.reuse, 0x300 ;  /* 0x0000030012187836 */ /* 0x040fe20000000000 */
[----:B------:R-:W-:Y:S01]  /*01e0*/  ULOP3.LUT UR20, UR5, 0x7, URZ, 0xc0, !UPT ;  /* 0x0000000705147892 */ /* 0x000fe2000f8ec0ff */
[----:B------:R-:W-:Y:S01]  /*01f0*/  VIADD R26, R18, 0x780 ;  /* 0x00000780121a7836 */ /* 0x000fe20000000000 */
[----:B------:R-:W-:Y:S01]  /*0200*/  ULOP3.LUT UR9, UR5, 0x3, URZ, 0xc0, !UPT ;  /* 0x0000000305097892 */ /* 0x000fe2000f8ec0ff */
[----:B------:R-:W-:Y:S01]  /*0210*/  UMOV UR6, URZ ;  /* 0x000000ff00067c82 */ /* 0x000fe20008000000 */
[----:B---3--:R-:W-:-:S10]  /*0220*/  UMOV UR7, URZ ;  /* 0x000000ff00077c82 */ /* 0x008fd40008000000 */
.L_x_259:
[----:B------:R-:W-:Y:S01]  /*0230*/  ISETP.NE.AND P0, PT, R28, RZ, PT ;  /* 0x000000ff1c00720c */ /* 0x000fe20003f05270 */
[----:B------:R-:W-:-:S12]  /*0240*/  BSSY.RECONVERGENT B0, `(.L_x_176) ;  /* 0x0000082000007945 */ /* 0x000fd80003800200 */
[----:B0-2345:R-:W-:Y:S05]  /*0250*/  @P0 BRA `(.L_x_177) ;  /* 0x0000000800000947 */ /* 0x03dfea0003800000 */
[----:B------:R-:W0:Y:S02]  /*0260*/  LDC.64 R2, c[0x0][0x398] ;  /* 0x0000e600ff027b82 */ /* 0x000e240000000a00 */
[----:B0-----:R-:W-:-:S04]  /*0270*/  IADD3 R2, PT, PT, R3, 0x7, -R2 ;  /* 0x0000000703027810 */ /* 0x001fc80007ffe802 */
[----:B------:R-:W-:-:S04]  /*0280*/  SHF.R.S32.HI R3, RZ, 0x1f, R2 ;  /* 0x0000001fff037819 */ /* 0x000fc80000011402 */
[----:B------:R-:W-:-:S04]  /*0290*/  LEA.HI R3, R3, R2, RZ, 0x3 ;  /* 0x0000000203037211 */ /* 0x000fc800078f18ff */
[----:B------:R-:W-:-:S04]  /*02a0*/  SHF.R.S32.HI R3, RZ, 0x3, R3 ;  /* 0x00000003ff037819 */ /* 0x000fc80000011403 */
[C---:B------:R-:W-:Y:S01]  /*02b0*/  LOP3.LUT R5, R3.reuse, 0xffffff0, RZ, 0xc0, !PT ;  /* 0x0ffffff003057812 */ /* 0x040fe200078ec0ff */
[----:B------:R-:W-:-:S05]  /*02c0*/  VIADD R0, R3, 0xffffffff ;  /* 0xffffffff03007836 */ /* 0x000fca0000000000 */
[----:B------:R-:W-:Y:S01]  /*02d0*/  ISETP.GE.U32.AND P0, PT, R0, 0xf, PT ;  /* 0x0000000f0000780c */ /* 0x000fe20003f06070 */
[----:B------:R-:W-:-:S12]  /*02e0*/  IMAD.MOV.U32 R0, RZ, RZ, RZ ;  /* 0x000000ffff007224 */ /* 0x000fd800078e00ff */
[----:B------:R-:W-:Y:S05]  /*02f0*/  @!P0 BRA `(.L_x_178) ;  /* 0x00000000005c8947 */ /* 0x000fea0003800000 */
[----:B------:R-:W-:Y:S02]  /*0300*/  IMAD.MOV R2, RZ, RZ, -R5 ;  /* 0x000000ffff027224 */ /* 0x000fe400078e0a05 */
[----:B------:R-:W-:-:S07]  /*0310*/  VIADD R0, R27, 0x2000 ;  /* 0x000020001b007836 */ /* 0x000fce0000000000 */
.L_x_179:
[----:B------:R-:W-:Y:S01]  /*0320*/  VIADD R2, R2, 0x10 ;  /* 0x0000001002027836 */ /* 0x000fe20000000000 */
[----:B------:R-:W-:Y:S04]  /*0330*/  STS [R0+-0x2000], RZ ;  /* 0xffe000ff00007388 */ /* 0x000fe80000000800 */
        /* <DEDUP_REMOVED lines=16> */
[----:B0-----:R-:W-:Y:S01]  /*0440*/  IADD3 R0, PT, PT, R0, 0x4000, RZ ;  /* 0x0000400000007810 */ /* 0x001fe20007ffe0ff */
[----:B------:R-:W-:Y:S06]  /*0450*/  @P1 BRA `(.L_x_179) ;  /* 0xfffffffc00b01947 */ /* 0x000fec000383ffff */
[----:B------:R-:W-:-:S07]  /*0460*/  IMAD.MOV.U32 R0, RZ, RZ, R5 ;  /* 0x000000ffff007224 */ /* 0x000fce00078e0005 */
.L_x_178:
[----:B------:R-:W-:Y:S01]  /*0470*/  LOP3.LUT R2, R3, 0xf, RZ, 0xc0, !PT ;  /* 0x0000000f03027812 */ /* 0x000fe200078ec0ff */
[----:B------:R-:W-:-:S03]  /*0480*/  IMAD.U32 R4, RZ, RZ, UR20 ;  /* 0x00000014ff047e24 */ /* 0x000fc6000f8e00ff */
[C---:B------:R-:W-:Y:S01]  /*0490*/  ISETP.NE.AND P1, PT, R2.reuse, RZ, PT ;  /* 0x000000ff0200720c */ /* 0x040fe20003f25270 */
[----:B------:R-:W-:Y:S02]  /*04a0*/  VIADD R2, R2, 0xffffffff ;  /* 0xffffffff02027836 */ /* 0x000fe40000000000 */
[----:B------:R-:W-:-:S10]  /*04b0*/  VIADD R4, R4, 0xffffffff ;  /* 0xffffffff04047836 */ /* 0x000fd40000000000 */
[----:B------:R-:W-:Y:S05]  /*04c0*/  @!P1 BRA `(.L_x_180) ;  /* 0x00000000007c9947 */ /* 0x000fea0003800000 */
[----:B------:R-:W-:Y:S01]  /*04d0*/  ISETP.GE.U32.AND P2, PT, R2, 0x7, PT ;  /* 0x000000070200780c */ /* 0x000fe20003f46070 */
[----:B------:R-:W-:-:S12]  /*04e0*/  UISETP.NE.AND UP0, UPT, UR20, URZ, UPT ;  /* 0x000000ff1400728c */ /* 0x000fd8000bf05270 */
[----:B------:R-:W-:Y:S05]  /*04f0*/  @!P2 BRA `(.L_x_181) ;  /* 0x000000000028a947 */ /* 0x000fea0003800000 */
        /* <DEDUP_REMOVED lines=10> */
.L_x_181:
[----:B------:R-:W-:Y:S05]  /*05a0*/  BRA.U !UP0, `(.L_x_180) ;  /* 0x0000000108447547 */ /* 0x000fea000b800000 */
[----:B------:R-:W-:Y:S01]  /*05b0*/  ISETP.GE.U32.AND P2, PT, R4, 0x3, PT ;  /* 0x000000030400780c */ /* 0x000fe20003f46070 */
[----:B------:R-:W-:-:S12]  /*05c0*/  UISETP.NE.AND UP0, UPT, UR9, URZ, UPT ;  /* 0x000000ff0900728c */ /* 0x000fd8000bf05270 */
[C---:B0-----:R-:W-:Y:S01]  /*05d0*/  @P2 LEA R3, R0.reuse, R27, 0xa ;  /* 0x0000001b00032211 */ /* 0x041fe200078e50ff */
[----:B------:R-:W-:-:S04]  /*05e0*/  @P2 VIADD R0, R0, 0x4 ;  /* 0x0000000400002836 */ /* 0x000fc80000000000 */
[----:B------:R1:W-:Y:S04]  /*05f0*/  @P2 STS [R3], RZ ;  /* 0x000000ff03002388 */ /* 0x0003e80000000800 */
[----:B------:R1:W-:Y:S04]  /*0600*/  @P2 STS [R3+0x400], RZ ;  /* 0x000400ff03002388 */ /* 0x0003e80000000800 */
[----:B------:R1:W-:Y:S04]  /*0610*/  @P2 STS [R3+0x800], RZ ;  /* 0x000800ff03002388 */ /* 0x0003e80000000800 */
[----:B------:R1:W-:Y:S01]  /*0620*/  @P2 STS [R3+0xc00], RZ ;  /* 0x000c00ff03002388 */ /* 0x0003e20000000800 */
[----:B------:R-:W-:Y:S05]  /*0630*/  BRA.U !UP0, `(.L_x_180) ;  /* 0x0000000108207547 */ /* 0x000fea000b800000 */
[----:B------:R-:W-:Y:S01]  /*0640*/  IMAD R0, R0, 0x400, R27 ;  /* 0x0000040000007824 */ /* 0x000fe200078e021b */
[----:B------:R-:W-:-:S04]  /*0650*/  UISETP.NE.AND UP0, UPT, UR9, 0x1, UPT ;  /* 0x000000010900788c */ /* 0x000fc8000bf05270 */
[----:B------:R2:W-:Y:S05]  /*0660*/  STS [R0], RZ ;  /* 0x000000ff00007388 */ /* 0x0005ea0000000800 */
[----:B------:R-:W-:Y:S05]  /*0670*/  BRA.U !UP0, `(.L_x_180) ;  /* 0x0000000108107547 */ /* 0x000fea000b800000 */
[----:B------:R-:W-:Y:S01]  /*0680*/  UISETP.NE.AND UP0, UPT, UR9, 0x2, UPT ;  /* 0x000000020900788c */ /* 0x000fe2000bf05270 */
[----:B------:R3:W-:Y:S05]  /*0690*/  STS [R0+0x400], RZ ;  /* 0x000400ff00007388 */ /* 0x0007ea0000000800 */
[----:B------:R-:W-:-:S13]  /*06a0*/  PLOP3.LUT P2, PT, PT, PT, UP0, 0x80, 0x8 ;  /* 0x000000000008781c */ /* 0x000fda0003f4f008 */
[----:B------:R3:W-:Y:S02]  /*06b0*/  @P2 STS [R0+0x800], RZ ;  /* 0x000800ff00002388 */ /* 0x0007e40000000800 */
.L_x_180:
[----:B------:R-:W-:-:S13]  /*06c0*/  ISETP.GT.U32.AND P2, PT, R18, 0x7f, PT ;  /* 0x0000007f1200780c */ /* 0x000fda0003f44070 */
[----:B------:R-:W-:Y:S05]  /*06d0*/  @P2 BRA `(.L_x_177) ;  /* 0x0000000000e02947 */ /* 0x000fea0003800000 */
[----:B--23--:R-:W-:Y:S01]  /*06e0*/  IMAD.MOV.U32 R0, RZ, RZ, RZ ;  /* 0x000000ffff007224 */ /* 0x00cfe200078e00ff */
[----:B------:R-:W-:Y:S06]  /*06f0*/  @!P0 BRA `(.L_x_182) ;  /* 0x0000000000588947 */ /* 0x000fec0003800000 */
[----:B------:R-:W-:-:S07]  /*0700*/  IMAD.MOV.U32 R0, RZ, RZ, RZ ;  /* 0x000000ffff007224 */ /* 0x000fce00078e00ff */
.L_x_183:
[C---:B012---:R-:W-:Y:S02]  /*0710*/  IMAD R3, R0.reuse, 0x400, R27 ;  /* 0x0000040000037824 */ /* 0x047fe400078e021b */
[----:B------:R-:W-:-:S03]  /*0720*/  VIADD R0, R0, 0x10 ;  /* 0x0000001000007836 */ /* 0x000fc60000000000 */
[----:B------:R2:W-:Y:S02]  /*0730*/  STS [R3+0x200], RZ ;  /* 0x000200ff03007388 */ /* 0x0005e40000000800 */
[----:B------:R-:W-:Y:S02]  /*0740*/  ISETP.NE.AND P0, PT, R0, R5, PT ;  /* 0x000000050000720c */ /* 0x000fe40003f05270 */
[----:B------:R2:W-:Y:S04]  /*0750*/  STS [R3+0x600], RZ ;  /* 0x000600ff03007388 */ /* 0x0005e80000000800 */
        /* <DEDUP_REMOVED lines=13> */
[----:B------:R2:W-:Y:S01]  /*0830*/  STS [R3+0x3e00], RZ ;  /* 0x003e00ff03007388 */ /* 0x0005e20000000800 */
[----:B------:R-:W-:Y:S05]  /*0840*/  @P0 BRA `(.L_x_183) ;  /* 0xfffffffc00b00947 */ /* 0x000fea000383ffff */
[----:B------:R-:W-:-:S07]  /*0850*/  MOV R0, R5 ;  /* 0x0000000500007202 */ /* 0x000fce0000000f00 */
.L_x_182:
[----:B------:R-:W-:Y:S05]  /*0860*/  @!P1 BRA `(.L_x_177) ;  /* 0x00000000007c9947 */ /* 0x000fea0003800000 */
[----:B------:R-:W-:Y:S01]  /*0870*/  ISETP.GE.U32.AND P0, PT, R2, 0x7, PT ;  /* 0x000000070200780c */ /* 0x000fe20003f06070 */
[----:B------:R-:W-:-:S12]  /*0880*/  UISETP.NE.AND UP0, UPT, UR20, URZ, UPT ;  /* 0x000000ff1400728c */ /* 0x000fd8000bf05270 */
[----:B------:R-:W-:Y:S05]  /*0890*/  @!P0 BRA `(.L_x_184) ;  /* 0x0000000000288947 */ /* 0x000fea0003800000 */
[C---:B------:R-:W-:Y:S02]  /*08a0*/  IMAD R2, R0.reuse, 0x400, R27 ;  /* 0x0000040000027824 */ /* 0x040fe400078e021b */
[----:B------:R-:W-:-:S03]  /*08b0*/  VIADD R0, R0, 0x8 ;  /* 0x0000000800007836 */ /* 0x000fc60000000000 */
[----:B------:R3:W-:Y:S04]  /*08c0*/  STS [R2+0x200], RZ ;  /* 0x000200ff02007388 */ /* 0x0007e80000000800 */
[----:B------:R3:W-:Y:S04]  /*08d0*/  STS [R2+0x600], RZ ;  /* 0x000600ff02007388 */ /* 0x0007e80000000800 */
[----:B------:R3:W-:Y:S04]  /*08e0*/  STS [R2+0xa00], RZ ;  /* 0x000a00ff02007388 */ /* 0x0007e80000000800 */
[----:B------:R3:W-:Y:S04]  /*08f0*/  STS [R2+0xe00], RZ ;  /* 0x000e00ff02007388 */ /* 0x0007e80000000800 */
[----:B------:R3:W-:Y:S04]  /*0900*/  STS [R2+0x1200], RZ ;  /* 0x001200ff02007388 */ /* 0x0007e80000000800 */
[----:B------:R3:W-:Y:S04]  /*0910*/  STS [R2+0x1600], RZ ;  /* 0x001600ff02007388 */ /* 0x0007e80000000800 */
[----:B------:R3:W-:Y:S04]  /*0920*/  STS [R2+0x1a00], RZ ;  /* 0x001a00ff02007388 */ /* 0x0007e80000000800 */
[----:B------:R3:W-:Y:S02]  /*0930*/  STS [R2+0x1e00], RZ ;  /* 0x001e00ff02007388 */ /* 0x0007e40000000800 */
.L_x_184:
[----:B------:R-:W-:Y:S05]  /*0940*/  BRA.U !UP0, `(.L_x_177) ;  /* 0x0000000108447547 */ /* 0x000fea000b800000 */
[----:B------:R-:W-:Y:S01]  /*0950*/  ISETP.GE.U32.AND P0, PT, R4, 0x3, PT ;  /* 0x000000030400780c */ /* 0x000fe20003f06070 */
[----:B------:R-:W-:-:S12]  /*0960*/  UISETP.NE.AND UP0, UPT, UR9, URZ, UPT ;  /* 0x000000ff0900728c */ /* 0x000fd8000bf05270 */
[C---:B---3--:R-:W-:Y:S02]  /*0970*/  @P0 IMAD R2, R0.reuse, 0x400, R27 ;  /* 0x0000040000020824 */ /* 0x048fe400078e021b */
[----:B------:R-:W-:-:S03]  /*0980*/  @P0 VIADD R0, R0, 0x4 ;  /* 0x0000000400000836 */ /* 0x000fc60000000000 */
[----:B------:R4:W-:Y:S04]  /*0990*/  @P0 STS [R2+0x200], RZ ;  /* 0x000200ff02000388 */ /* 0x0009e80000000800 */
[----:B------:R4:W-:Y:S04]  /*09a0*/  @P0 STS [R2+0x600], RZ ;  /* 0x000600ff02000388 */ /* 0x0009e80000000800 */
[----:B------:R4:W-:Y:S04]  /*09b0*/  @P0 STS [R2+0xa00], RZ ;  /* 0x000a00ff02000388 */ /* 0x0009e80000000800 */
[----:B------:R4:W-:Y:S01]  /*09c0*/  @P0 STS [R2+0xe00], RZ ;  /* 0x000e00ff02000388 */ /* 0x0009e20000000800 */
[----:B------:R-:W-:Y:S05]  /*09d0*/  BRA.U !UP0, `(.L_x_177) ;  /* 0x0000000108207547 */ /* 0x000fea000b800000 */
[----:B------:R-:W-:Y:S01]  /*09e0*/  IMAD R0, R0, 0x400, R27 ;  /* 0x0000040000007824 */ /* 0x000fe200078e021b */
[----:B------:R-:W-:-:S04]  /*09f0*/  UISETP.NE.AND UP0, UPT, UR9, 0x1, UPT ;  /* 0x000000010900788c */ /* 0x000fc8000bf05270 */
[----:B------:R3:W-:Y:S05]  /*0a00*/  STS [R0+0x200], RZ ;  /* 0x000200ff00007388 */ /* 0x0007ea0000000800 */
[----:B------:R-:W-:Y:S05]  /*0a10*/  BRA.U !UP0, `(.L_x_177) ;  /* 0x0000000108107547 */ /* 0x000fea000b800000 */
[----:B------:R-:W-:Y:S01]  /*0a20*/  UISETP.NE.AND UP0, UPT, UR9, 0x2, UPT ;  /* 0x000000020900788c */ /* 0x000fe2000bf05270 */
[----:B------:R0:W-:Y:S05]  /*0a30*/  STS [R0+0x600], RZ ;  /* 0x000600ff00007388 */ /* 0x0001ea0000000800 */
[----:B------:R-:W-:-:S13]  /*0a40*/  PLOP3.LUT P0, PT, PT, PT, UP0, 0x80, 0x8 ;  /* 0x000000000008781c */ /* 0x000fda0003f0f008 */
[----:B------:R0:W-:Y:S02]  /*0a50*/  @P0 STS [R0+0xa00], RZ ;  /* 0x000a00ff00000388 */ /* 0x0001e40000000800 */
.L_x_177:
[----:B------:R-:W-:Y:S05]  /*0a60*/  BSYNC.RECONVERGENT B0 ;  /* 0x0000000000007941 */ /* 0x000fea0003800200 */
.L_x_176:
[----:B------:R-:W5:Y:S01]  /*0a70*/  LDCU.64 UR10, c[0x0][0x390] ;  /* 0x00007200ff0a77ac */ /* 0x000f620008000a00 */
[----:B------:R-:W-:Y:S02]  /*0a80*/  USHF.L.U32 UR4, UR6, 0x1e, URZ ;  /* 0x0000001e06047899 */ /* 0x000fe400080006ff */
[----:B------:R-:W-:Y:S02]  /*0a90*/  USHF.L.U64.HI UR5, UR6, 0x1e, UR7 ;  /* 0x0000001e06057899 */ /* 0x000fe40008010207 */
[----:B-----5:R-:W-:-:S04]  /*0aa0*/  UIADD3 UR4, UP0, UPT, -UR4, UR10, URZ ;  /* 0x0000000a04047290 */ /* 0x020fc8000ff1e1ff */
[----:B------:R-:W-:Y:S02]  /*0ab0*/  UIADD3.X UR5, UPT, UPT, ~UR5, UR11, URZ, UP0, !UPT ;  /* 0x0000000b05057290 */ /* 0x000fe400087fe5ff */
[----:B------:R-:W-:-:S04]  /*0ac0*/  UISETP.LT.U32.AND UP0, UPT, UR4, 0x40000000, UPT ;  /* 0x400000000400788c */ /* 0x000fc8000bf01070 */
[----:B------:R-:W-:-:S04]  /*0ad0*/  UISETP.LT.U32.AND.EX UP0, UPT, UR5, URZ, UPT, UP0 ;  /* 0x000000ff0500728c */ /* 0x000fc8000bf01100 */
[----:B------:R-:W-:Y:S02]  /*0ae0*/  USEL UR11, UR4, 0x40000000, UP0 ;  /* 0x40000000040b7887 */ /* 0x000fe40008000000 */
[----:B------:R-:W-:Y:S02]  /*0af0*/  USEL UR12, UR5, URZ, UP0 ;  /* 0x000000ff050c7287 */ /* 0x000fe40008000000 */
[----:B------:R-:W-:-:S04]  /*0b00*/  UISETP.GT.U32.AND UP0, UPT, UR11, UR8, UPT ;  /* 0x000000080b00728c */ /* 0x000fc8000bf04070 */
[----:B------:R-:W-:Y:S01]  /*0b10*/  UISETP.GT.U32.AND.EX UP0, UPT, UR12, URZ, UPT, UP0 ;  /* 0x000000ff0c00728c */ /* 0x000fe2000bf04100 */
[----:B------:R-:W-:Y:S08]  /*0b20*/  BAR.SYNC.DEFER_BLOCKING 0x0 ;  /* 0x0000000000007b1d */ /* 0x000ff00000010000 */
[----:B------:R-:W-:Y:S06]  /*0b30*/  BAR.SYNC.DEFER_BLOCKING 0x0 ;  /* 0x0000000000007b1d */ /* 0x000fec0000010000 */
[----:B------:R-:W-:Y:S05]  /*0b40*/  BRA.U !UP0, `(.L_x_185) ;  /* 0x0000000908d87547 */ /* 0x000fea000b800000 */
[----:B------:R-:W-:Y:S01]  /*0b50*/  UMOV UR10, UR8 ;  /* 0x00000008000a7c82 */ /* 0x000fe20008000000 */
[----:B------:R-:W-:-:S05]  /*0b60*/  UMOV UR5, URZ ;  /* 0x000000ff00057c82 */ /* 0x000fca0008000000 */
.L_x_190:
[----:B-----5:R-:W5:Y:S01]  /*0b70*/  LDCU.64 UR16, c[0x0][0x390] ;  /* 0x00007200ff1077ac */ /* 0x020f620008000a00 */
[----:B------:R-:W-:Y:S02]  /*0b80*/  USHF.L.U32 UR13, UR6, 0x1e, URZ ;  /* 0x0000001e060d7899 */ /* 0x000fe400080006ff */
[----:B------:R-:W-:Y:S02]  /*0b90*/  USHF.L.U64.HI UR14, UR6, 0x1e, UR7 ;  /* 0x0000001e060e7899 */ /* 0x000fe40008010207 */
[----:B------:R-:W-:-:S04]  /*0ba0*/  UIADD3 UR13, UP0, UPT, UR10, UR13, URZ ;  /* 0x0000000d0a0d7290 */ /* 0x000fc8000ff1e0ff */
[----:B------:R-:W-:Y:S02]  /*0bb0*/  UIADD3.X UR14, UPT, UPT, UR5, UR14, URZ, UP0, !UPT ;  /* 0x0000000e050e7290 */ /* 0x000fe400087fe4ff */
[----:B------:R-:W-:Y:S02]  /*0bc0*/  ULEA UR10, UP0, UR21, UR10, 0xb ;  /* 0x0000000a150a7291 */ /* 0x000fe4000f8058ff */
[----:B-----5:R-:W-:Y:S02]  /*0bd0*/  UIADD3 UR15, UP1, UPT, -UR13, UR16, URZ ;  /* 0x000000100d0f7290 */ /* 0x020fe4000ff3e1ff */
[----:B------:R-:W-:Y:S02]  /*0be0*/  UIADD3.X UR5, UPT, UPT, URZ, UR5, URZ, UP0, !UPT ;  /* 0x00000005ff057290 */ /* 0x000fe400087fe4ff */
[----:B------:R-:W-:Y:S02]  /*0bf0*/  UIADD3.X UR4, UPT, UPT, ~UR14, UR17, URZ, UP1, !UPT ;  /* 0x000000110e047290 */ /* 0x000fe40008ffe5ff */
[----:B------:R-:W-:-:S02]  /*0c00*/  UISETP.GE.U32.AND UP1, UPT, UR15, 0x800, UPT ;  /* 0x000008000f00788c */ /* 0x000fc4000bf26070 */
[----:B------:R-:W-:Y:S02]  /*0c10*/  UISETP.GE.U32.AND UP0, UPT, UR10, UR11, UPT ;  /* 0x0000000b0a00728c */ /* 0x000fe4000bf06070 */
[----:B------:R-:W-:Y:S02]  /*0c20*/  UISETP.GE.U32.AND.EX UP1, UPT, UR4, URZ, UPT, UP1 ;  /* 0x000000ff0400728c */ /* 0x000fe4000bf26110 */
[----:B------:R-:W-:-:S07]  /*0c30*/  UISETP.GE.U32.AND.EX UP0, UPT, UR5, UR12, UPT, UP0 ;  /* 0x0000000c0500728c */ /* 0x000fce000bf06100 */
[----:B012---:R-:W-:Y:S05]  /*0c40*/  BRA.U !UP1, `(.L_x_186) ;  /* 0x0000000109587547 */ /* 0x007fea000b800000 */
[----:B------:R-:W4:Y:S01]  /*0c50*/  LDCU.64 UR16, c[0x0][0x388] ;  /* 0x00007100ff1077ac */ /* 0x000f220008000a00 */
[----:B0-23--:R-:W-:-:S05]  /*0c60*/  IADD3 R0, P0, PT, R18, UR13, RZ ;  /* 0x0000000d12007c10 */ /* 0x00dfca000ff1e0ff */
[----:B-1----:R-:W-:Y:S01]  /*0c70*/  IMAD.X R3, RZ, RZ, UR14, P0 ;  /* 0x0000000eff037e24 */ /* 0x002fe200080e06ff */
[----:B----4-:R-:W-:-:S04]  /*0c80*/  LEA R14, P0, R0, UR16, 0x2 ;  /* 0x00000010000e7c11 */ /* 0x010fc8000f8010ff */
        /* <DEDUP_REMOVED lines=18> */
.L_x_186:
[C---:B------:R-:W-:Y:S01]  /*0db0*/  ISETP.GE.AND P5, PT, R18.reuse, UR15, PT ;  /* 0x0000000f12007c0c */ /* 0x040fe2000bfa6270 */
[----:B------:R-:W4:Y:S01]  /*0dc0*/  LDCU.64 UR16, c[0x0][0x388] ;  /* 0x00007100ff1077ac */ /* 0x000f220008000a00 */
[----:B0-23--:R-:W-:Y:S01]  /*0dd0*/  IADD3 R0, P0, PT, R18, UR13, RZ ;  /* 0x0000000d12007c10 */ /* 0x00dfe2000ff1e0ff */
[----:B------:R-:W-:Y:S01]  /*0de0*/  IMAD.MOV.U32 R17, RZ, RZ, -0x1 ;  /* 0xffffffffff117424 */ /* 0x000fe200078e00ff */
[----:B------:R-:W0:Y:S01]  /*0df0*/  S2R R18, SR_TID.X ;  /* 0x0000000000127919 */ /* 0x000e220000002100 */
[----:B------:R-:W-:Y:S01]  /*0e00*/  ISETP.GE.AND P2, PT, R19, UR15, PT ;  /* 0x0000000f13007c0c */ /* 0x000fe2000bf46270 */
[----:B------:R-:W-:Y:S01]  /*0e10*/  IMAD.MOV.U32 R16, RZ, RZ, -0x1 ;  /* 0xffffffffff107424 */ /* 0x000fe200078e00ff */
[----:B-1----:R-:W-:Y:S02]  /*0e20*/  IADD3.X R3, PT, PT, RZ, UR14, RZ, P0, !PT ;  /* 0x0000000eff037c10 */ /* 0x002fe400087fe4ff */
[----:B------:R-:W-:Y:S02]  /*0e30*/  ISETP.GE.AND P3, PT, R20, UR15, PT ;  /* 0x0000000f14007c0c */ /* 0x000fe4000bf66270 */
[----:B------:R-:W-:-:S02]  /*0e40*/  ISETP.GE.AND P4, PT, R21, UR15, PT ;  /* 0x0000000f15007c0c */ /* 0x000fc4000bf86270 */
[----:B----4-:R-:W-:-:S04]  /*0e50*/  LEA R14, P0, R0, UR16, 0x2 ;  /* 0x00000010000e7c11 */ /* 0x010fc8000f8010ff */
[----:B------:R-:W-:Y:S01]  /*0e60*/  LEA.HI.X R15, R0, UR17, R3, 0x2, P0 ;  /* 0x00000011000f7c11 */ /* 0x000fe200080f1403 */
[----:B------:R-:W-:Y:S02]  /*0e70*/  IMAD.MOV.U32 R13, RZ, RZ, -0x1 ;  /* 0xffffffffff0d7424 */ /* 0x000fe400078e00ff */
[----:B------:R-:W-:Y:S02]  /*0e80*/  IMAD.MOV.U32 R12, RZ, RZ, -0x1 ;  /* 0xffffffffff0c7424 */ /* 0x000fe400078e00ff */
[----:B------:R1:W5:Y:S01]  /*0e90*/  @!P5 LDG.E R17, desc[UR18][R14.64] ;  /* 0x000000120e11d981 */ /* 0x000362000c1e1900 */
[----:B------:R-:W-:-:S03]  /*0ea0*/  ISETP.GE.AND P5, PT, R22, UR15, PT ;  /* 0x0000000f16007c0c */ /* 0x000fc6000bfa6270 */
[----:B------:R1:W5:Y:S01]  /*0eb0*/  @!P2 LDG.E R16, desc[UR18][R14.64+0x200] ;  /* 0x000200120e10a981 */ /* 0x000362000c1e1900 */
[C---:B0-----:R-:W-:Y:S01]  /*0ec0*/  LOP3.LUT R0, R18.reuse, 0x400, RZ, 0xfc, !PT ;  /* 0x0000040012007812 */ /* 0x041fe200078efcff */
[----:B------:R-:W-:Y:S01]  /*0ed0*/  VIADD R2, R18, 0x380 ;  /* 0x0000038012027836 */ /* 0x000fe20000000000 */
[----:B------:R-:W-:Y:S01]  /*0ee0*/  ISETP.GE.AND P2, PT, R23, UR15, PT ;  /* 0x0000000f17007c0c */ /* 0x000fe2000bf46270 */
[----:B------:R1:W5:Y:S01]  /*0ef0*/  @!P3 LDG.E R13, desc[UR18][R14.64+0x400] ;  /* 0x000400120e0db981 */ /* 0x000362000c1e1900 */
[----:B------:R-:W-:Y:S01]  /*0f00*/  ISETP.GE.AND P1, PT, R0, UR15, PT ;  /* 0x0000000f00007c0c */ /* 0x000fe2000bf26270 */
[----:B------:R-:W-:Y:S01]  /*0f10*/  VIADD R0, R18, 0x480 ;  /* 0x0000048012007836 */ /* 0x000fe20000000000 */
[----:B------:R-:W-:Y:S01]  /*0f20*/  ISETP.GE.AND P0, PT, R2, UR15, PT ;  /* 0x0000000f02007c0c */ /* 0x000fe2000bf06270 */
[----:B------:R1:W5:Y:S01]  /*0f30*/  @!P4 LDG.E R12, desc[UR18][R14.64+0x600] ;  /* 0x000600120e0cc981 */ /* 0x000362000c1e1900 */
[----:B------:R-:W-:Y:S01]  /*0f40*/  ISETP.GE.AND P3, PT, R24, UR15, PT ;  /* 0x0000000f18007c0c */ /* 0x000fe2000bf66270 */
[----:B------:R-:W-:Y:S01]  /*0f50*/  IMAD.MOV.U32 R10, RZ, RZ, -0x1 ;  /* 0xffffffffff0a7424 */ /* 0x000fe200078e00ff */
[----:B------:R-:W-:-:S02]  /*0f60*/  ISETP.GE.AND P4, PT, R0, UR15, PT ;  /* 0x0000000f00007c0c */ /* 0x000fc4000bf86270 */
[----:B------:R-:W-:Y:S01]  /*0f70*/  MOV R11, 0xffffffff ;  /* 0xffffffff000b7802 */ /* 0x000fe20000000f00 */
[C---:B------:R-:W-:Y:S02]  /*0f80*/  VIADD R0, R18.reuse, 0x580 ;  /* 0x0000058012007836 */ /* 0x040fe40000000000 */
[----:B------:R-:W-:Y:S01]  /*0f90*/  VIADD R2, R18, 0x600 ;  /* 0x0000060012027836 */ /* 0x000fe20000000000 */
[----:B------:R1:W5:Y:S01]  /*0fa0*/  @!P2 LDG.E R10, desc[UR18][R14.64+0xa00] ;  /* 0x000a00120e0aa981 */ /* 0x000362000c1e1900 */
[----:B------:R-:W-:Y:S01]  /*0fb0*/  IMAD.MOV.U32 R9, RZ, RZ, -0x1 ;  /* 0xffffffffff097424 */ /* 0x000fe200078e00ff */
[----:B------:R-:W-:Y:S01]  /*0fc0*/  MOV R7, 0xffffffff ;  /* 0xffffffff00077802 */ /* 0x000fe20000000f00 */
[----:B------:R-:W-:Y:S01]  /*0fd0*/  IMAD.MOV.U32 R8, RZ, RZ, -0x1 ;  /* 0xffffffffff087424 */ /* 0x000fe200078e00ff */
[----:B------:R1:W5:Y:S01]  /*0fe0*/  @!P5 LDG.E R11, desc[UR18][R14.64+0x800] ;  /* 0x000800120e0bd981 */ /* 0x000362000c1e1900 */
[----:B------:R-:W-:Y:S01]  /*0ff0*/  IMAD.MOV.U32 R6, RZ, RZ, -0x1 ;  /* 0xffffffffff067424 */ /* 0x000fe200078e00ff */
[----:B------:R-:W-:Y:S01]  /*1000*/  ISETP.GE.AND P5, PT, R0, UR15, PT ;  /* 0x0000000f00007c0c */ /* 0x000fe2000bfa6270 */
[----:B------:R-:W-:Y:S01]  /*1010*/  VIADD R0, R18, 0x680 ;  /* 0x0000068012007836 */ /* 0x000fe20000000000 */
[----:B------:R-:W-:Y:S01]  /*1020*/  ISETP.GE.AND P2, PT, R2, UR15, PT ;  /* 0x0000000f02007c0c */ /* 0x000fe2000bf46270 */
[----:B------:R-:W-:Y:S01]  /*1030*/  VIADD R2, R18, 0x700 ;  /* 0x0000070012027836 */ /* 0x000fe20000000000 */
[----:B------:R1:W5:Y:S01]  /*1040*/  @!P3 LDG.E R9, desc[UR18][R14.64+0xc00] ;  /* 0x000c00120e09b981 */ /* 0x000362000c1e1900 */
[----:B------:R-:W-:-:S03]  /*1050*/  ISETP.GE.AND P3, PT, R25, UR15, PT ;  /* 0x0000000f19007c0c */ /* 0x000fc6000bf66270 */
[----:B------:R1:W5:Y:S01]  /*1060*/  @!P0 LDG.E R8, desc[UR18][R14.64+0xe00] ;  /* 0x000e00120e088981 */ /* 0x000362000c1e1900 */
[----:B------:R-:W-:-:S03]  /*1070*/  ISETP.GE.AND P0, PT, R0, UR15, PT ;  /* 0x0000000f00007c0c */ /* 0x000fc6000bf06270 */
[----:B------:R1:W5:Y:S01]  /*1080*/  @!P1 LDG.E R7, desc[UR18][R14.64+0x1000] ;  /* 0x001000120e079981 */ /* 0x000362000c1e1900 */
[----:B------:R-:W-:-:S03]  /*1090*/  ISETP.GE.AND P1, PT, R2, UR15, PT ;  /* 0x0000000f02007c0c */ /* 0x000fc6000bf26270 */
[----:B------:R1:W5:Y:S01]  /*10a0*/  @!P4 LDG.E R6, desc[UR18][R14.64+0x1200] ;  /* 0x001200120e06c981 */ /* 0x000362000c1e1900 */
[----:B------:R-:W-:Y:S01]  /*10b0*/  ISETP.GE.AND P4, PT, R26, UR15, PT ;  /* 0x0000000f1a007c0c */ /* 0x000fe2000bf86270 */
[----:B------:R-:W-:Y:S01]  /*10c0*/  IMAD.MOV.U32 R5, RZ, RZ, -0x1 ;  /* 0xffffffffff057424 */ /* 0x000fe200078e00ff */
[----:B------:R-:W-:Y:S01]  /*10d0*/  MOV R0, 0xffffffff ;  /* 0xffffffff00007802 */ /* 0x000fe20000000f00 */
[----:B------:R-:W-:Y:S02]  /*10e0*/  IMAD.MOV.U32 R4, RZ, RZ, -0x1 ;  /* 0xffffffffff047424 */ /* 0x000fe400078e00ff */
        /* <DEDUP_REMOVED lines=9> */
.L_x_187:
[----:B------:R-:W2:Y:S02]  /*1180*/  LDCU.64 UR16, c[0x0][0x398] ;  /* 0x00007300ff1077ac */ /* 0x000ea40008000a00 */
[----:B--2---:R-:W-:-:S09]  /*1190*/  UISETP.GT.AND UP1, UPT, UR17, UR16, UPT ;  /* 0x000000101100728c */ /* 0x004fd2000bf24270 */
[----:B------:R-:W-:Y:S05]  /*11a0*/  BRA.U !UP1, `(.L_x_188) ;  /* 0x00000005093c7547 */ /* 0x000fea000b800000 */
[----:B------:R-:W2:Y:S01]  /*11b0*/  S2UR UR13, SR_CgaCtaId ;  /* 0x00000000000d79c3 */ /* 0x000ea20000008800 */
[----:B------:R-:W-:Y:S01]  /*11c0*/  UMOV UR4, 0x400 ;  /* 0x0000040000047882 */ /* 0x000fe20000000000 */
[----:B------:R-:W3:Y:S01]  /*11d0*/  LDCU UR14, c[0x0][0x398] ;  /* 0x00007300ff0e77ac */ /* 0x000ee20008000800 */
[----:B--2---:R-:W-:-:S03]  /*11e0*/  ULEA UR13, UR13, UR4, 0x18 ;  /* 0x000000040d0d7291 */ /* 0x004fc6000f8ec0ff */
[----:B---3--:R-:W-:-:S09]  /*11f0*/  UMOV UR4, URZ ;  /* 0x000000ff00047c82 */ /* 0x008fd20008000000 */
.L_x_189:
[----:B012---:R-:W-:Y:S01]  /*1200*/  IMAD R14, RZ, RZ, -UR14 ;  /* 0x8000000eff0e7e24 */ /* 0x007fe2000f8e02ff */
[----:B------:R-:W-:Y:S01]  /*1210*/  ULEA UR15, UR4, UR13, 0xa ;  /* 0x0000000d040f7291 */ /* 0x000fe2000f8e50ff */
[----:B------:R-:W-:Y:S01]  /*1220*/  IMAD.U32 R15, RZ, RZ, UR17 ;  /* 0x00000011ff0f7e24 */ /* 0x000fe2000f8e00ff */
[----:B------:R-:W-:-:S04]  /*1230*/  UIADD3 UR4, UPT, UPT, UR4, 0x1, URZ ;  /* 0x0000000104047890 */ /* 0x000fc8000fffe0ff */
[----:B------:R-:W-:Y:S01]  /*1240*/  VIADDMNMX R14, R14, R15, 0x8, PT ;  /* 0x000000080e0e7446 */ /* 0x000fe2000380010f */
[----:B------:R-:W-:-:S05]  /*1250*/  IMAD.MOV.U32 R15, RZ, RZ, -0x1 ;  /* 0xffffffffff0f7424 */ /* 0x000fca00078e00ff */
[----:B------:R-:W-:Y:S02]  /*1260*/  SHF.L.U32 R14, R15, R14, RZ ;  /* 0x0000000e0f0e7219 */ /* 0x000fe400000006ff */
[----:B-----5:R-:W-:-:S04]  /*1270*/  SHF.R.U32.HI R15, RZ, UR14, R17 ;  /* 0x0000000eff0f7c19 */ /* 0x020fc80008011611 */
[----:B------:R-:W-:-:S04]  /*1280*/  LOP3.LUT R15, R15, R14, RZ, 0x30, !PT ;  /* 0x0000000e0f0f7212 */ /* 0x000fc800078e30ff */
[----:B------:R-:W-:-:S05]  /*1290*/  LEA R15, R15, UR15, 0x2 ;  /* 0x0000000f0f0f7c11 */ /* 0x000fca000f8e10ff */
[----:B------:R0:W-:Y:S02]  /*12a0*/  ATOMS.POPC.INC.32 RZ, [R15+URZ] ;  /* 0x000000000fff7f8c */ /* 0x0001e4000d8000ff */
[----:B0-----:R-:W-:-:S04]  /*12b0*/  SHF.R.U32.HI R15, RZ, UR14, R16 ;  /* 0x0000000eff0f7c19 */ /* 0x001fc80008011610 */
        /* <DEDUP_REMOVED lines=55> */
[----:B0-----:R-:W-:Y:S01]  /*1630*/  SHF.R.U32.HI R15, RZ, UR14, R29 ;  /* 0x0000000eff0f7c19 */ /* 0x001fe2000801161d */
[----:B------:R-:W-:-:S03]  /*1640*/  UIADD3 UR14, UPT, UPT, UR14, 0x8, URZ ;  /* 0x000000080e0e7890 */ /* 0x000fc6000fffe0ff */
[----:B------:R-:W-:Y:S01]  /*1650*/  LOP3.LUT R14, R15, R14, RZ, 0x30, !PT ;  /* 0x0000000e0f0e7212 */ /* 0x000fe200078e30ff */
[----:B------:R-:W-:-:S03]  /*1660*/  UISETP.GE.AND UP1, UPT, UR14, UR17, UPT ;  /* 0x000000110e00728c */ /* 0x000fc6000bf26270 */
[----:B------:R-:W-:-:S05]  /*1670*/  LEA R14, R14, UR15, 0x2 ;  /* 0x0000000f0e0e7c11 */ /* 0x000fca000f8e10ff */
[----:B------:R2:W-:Y:S01]  /*1680*/  ATOMS.POPC.INC.32 RZ, [R14+URZ] ;  /* 0x000000000eff7f8c */ /* 0x0005e2000d8000ff */
[----:B------:R-:W-:Y:S05]  /*1690*/  BRA.U !UP1, `(.L_x_189) ;  /* 0xfffffff909d87547 */ /* 0x000fea000b83ffff */
.L_x_188:
[----:B------:R-:W-:Y:S05]  /*16a0*/  BRA.U !UP0, `(.L_x_190) ;  /* 0xfffffff508307547 */ /* 0x000fea000b83ffff */
.L_x_185:
[----:B------:R-:W-:Y:S01]  /*16b0*/  BAR.SYNC.DEFER_BLOCKING 0x0 ;  /* 0x0000000000007b1d */ /* 0x000fe20000010000 */
[----:B------:R-:W-:-:S05]  /*16c0*/  ISETP.NE.AND P0, PT, R28, RZ, PT ;  /* 0x000000ff1c00720c */ /* 0x000fca0003f05270 */
[----:B------:R-:W-:Y:S08]  /*16d0*/  BSSY.RECONVERGENT B0, `(.L_x_191) ;  /* 0x000016e000007945 */ /* 0x000ff00003800200 */
[----:B------:R-:W-:Y:S05]  /*16e0*/  @P0 BRA `(.L_x_192) ;  /* 0x0000001400b00947 */ /* 0x000fea0003800000 */
[----:B012345:R-:W0:Y:S01]  /*16f0*/  LDC.64 R2, c[0x0][0x398] ;  /* 0x0000e600ff027b82 */ /* 0x03fe220000000a00 */
[----:B------:R-:W-:Y:S01]  /*1700*/  IMAD.MOV.U32 R7, RZ, RZ, RZ ;  /* 0x000000ffff077224 */ /* 0x000fe200078e00ff */
[----:B0-----:R-:W-:-:S04]  /*1710*/  IADD3 R2, PT, PT, R3, 0x7, -R2 ;  /* 0x0000000703027810 */ /* 0x001fc80007ffe802 */
[----:B------:R-:W-:-:S04]  /*1720*/  SHF.R.S32.HI R3, RZ, 0x1f, R2 ;  /* 0x0000001fff037819 */ /* 0x000fc80000011402 */
[----:B------:R-:W-:-:S04]  /*1730*/  LEA.HI R0, R3, R2, RZ, 0x3 ;  /* 0x0000000203007211 */ /* 0x000fc800078f18ff */
[----:B------:R-:W-:-:S04]  /*1740*/  SHF.R.S32.HI R0, RZ, 0x3, R0 ;  /* 0x00000003ff007819 */ /* 0x000fc80000011400 */
[C---:B------:R-:W-:Y:S01]  /*1750*/  LOP3.LUT R9, R0.reuse, 0xffffff8, RZ, 0xc0, !PT ;  /* 0x0ffffff800097812 */ /* 0x040fe200078ec0ff */
[----:B------:R-:W-:-:S05]  /*1760*/  VIADD R8, R0, 0xffffffff ;  /* 0xffffffff00087836 */ /* 0x000fca0000000000 */
[----:B------:R-:W-:-:S13]  /*1770*/  ISETP.GE.U32.AND P0, PT, R8, 0x7, PT ;  /* 0x000000070800780c */ /* 0x000fda0003f06070 */
[----:B------:R-:W-:Y:S05]  /*1780*/  @!P0 BRA `(.L_x_193) ;  /* 0x00000004006c8947 */ /* 0x000fea0003800000 */
[----:B------:R-:W0:Y:S01]  /*1790*/  LDC.64 R2, c[0x0][0x380] ;  /* 0x0000e000ff027b82 */ /* 0x000e220000000a00 */
[----:B------:R-:W-:-:S07]  /*17a0*/  HFMA2 R11, -RZ, RZ, 0, 0 ;  /* 0x00000000ff0b7431 */ /* 0x000fce00000001ff */
.L_x_210:
[----:B------:R-:W-:Y:S01]  /*17b0*/  IMAD R29, R11, 0x400, R27 ;  /* 0x000004000b1d7824 */ /* 0x000fe200078e021b */
[----:B------:R-:W-:Y:S04]  /*17c0*/  BSSY.RECONVERGENT B1, `(.L_x_194) ;  /* 0x000000a000017945 */ /* 0x000fe80003800200 */
[----:B01234-:R-:W1:Y:S04]  /*17d0*/  LDS R4, [R29] ;  /* 0x000000001d047984 */ /* 0x01fe680000000800 */
[----:B------:R2:W3:Y:S04]  /*17e0*/  LDS R17, [R29+0x400] ;  /* 0x000400001d117984 */ /* 0x0004e80000000800 */
[----:B------:R2:W4:Y:S01]  /*17f0*/  LDS R15, [R29+0x800] ;  /* 0x000800001d0f7984 */ /* 0x0005220000000800 */
[----:B-1----:R-:W-:-:S13]  /*1800*/  ISETP.NE.AND P0, PT, R4, RZ, PT ;  /* 0x000000ff0400720c */ /* 0x002fda0003f05270 */
[----:B--234-:R-:W-:Y:S05]  /*1810*/  @!P0 BRA `(.L_x_195) ;  /* 0x0000000000108947 */ /* 0x01cfea0003800000 */
[----:B------:R-:W-:Y:S02]  /*1820*/  IMAD R7, R11, 0x100, R18 ;  /* 0x000001000b077824 */ /* 0x000fe400078e0212 */
[----:B------:R-:W-:Y:S02]  /*1830*/  IMAD.MOV.U32 R5, RZ, RZ, RZ ;  /* 0x000000ffff057224 */ /* 0x000fe400078e00ff */
[----:B0-----:R-:W-:-:S05]  /*1840*/  IMAD.WIDE.U32 R6, R7, 0x8, R2 ;  /* 0x0000000807067825 */ /* 0x001fca00078e0002 */
[----:B------:R1:W-:Y:S02]  /*1850*/  REDG.E.ADD.64.STRONG.GPU desc[UR18][R6.64], R4 ;  /* 0x000000040600798e */ /* 0x0003e4000c12e512 */
.L_x_195:
[----:B------:R-:W-:Y:S05]  /*1860*/  BSYNC.RECONVERGENT B1 ;  /* 0x0000000000017941 */ /* 0x000fea0003800200 */
.L_x_194:
[----:B------:R-:W2:Y:S01]  /*1870*/  LDS R10, [R29+0xc00] ;  /* 0x000c00001d0a7984 */ /* 0x000ea20000000800 */
[----:B------:R-:W-:Y:S01]  /*1880*/  ISETP.NE.AND P6, PT, R17, RZ, PT ;  /* 0x000000ff1100720c */ /* 0x000fe20003fc5270 */
[----:B------:R-:W-:Y:S01]  /*1890*/  BSSY.RECONVERGENT B1, `(.L_x_196) ;  /* 0x0000012000017945 */ /* 0x000fe20003800200 */
[----:B------:R-:W-:Y:S01]  /*18a0*/  ISETP.NE.AND P0, PT, R15, RZ, PT ;  /* 0x000000ff0f00720c */ /* 0x000fe20003f05270 */
[----:B------:R-:W3:Y:S04]  /*18b0*/  LDS R12, [R29+0x1000] ;  /* 0x001000001d0c7984 */ /* 0x000ee80000000800 */
[----:B------:R-:W4:Y:S04]  /*18c0*/  LDS R14, [R29+0x1400] ;  /* 0x001400001d0e7984 */ /* 0x000f280000000800 */
[----:B------:R-:W5:Y:S04]  /*18d0*/  LDS R16, [R29+0x1800] ;  /* 0x001800001d107984 */ /* 0x000f680000000800 */
[----:B------:R-:W0:Y:S01]  /*18e0*/  LDS R13, [R29+0x1c00] ;  /* 0x001c00001d0d7984 */ /* 0x000e220000000800 */
[----:B--2---:R-:W-:-:S02]  /*18f0*/  ISETP.NE.AND P1, PT, R10, RZ, PT ;  /* 0x000000ff0a00720c */ /* 0x004fc40003f25270 */
[----:B---3--:R-:W-:Y:S02]  /*1900*/  ISETP.NE.AND P2, PT, R12, RZ, PT ;  /* 0x000000ff0c00720c */ /* 0x008fe40003f45270 */
[----:B----4-:R-:W-:Y:S02]  /*1910*/  ISETP.NE.AND P3, PT, R14, RZ, PT ;  /* 0x000000ff0e00720c */ /* 0x010fe40003f65270 */
[----:B-----5:R-:W-:Y:S02]  /*1920*/  ISETP.NE.AND P4, PT, R16, RZ, PT ;  /* 0x000000ff1000720c */ /* 0x020fe40003f85270 */
[----:B0-----:R-:W-:Y:S01]  /*1930*/  ISETP.NE.AND P5, PT, R13, RZ, PT ;  /* 0x000000ff0d00720c */ /* 0x001fe20003fa5270 */
[----:B------:R-:W-:-:S12]  /*1940*/  @!P6 BRA `(.L_x_197) ;  /* 0x000000000018e947 */ /* 0x000fd80003800000 */
[----:B-1----:R-:W-:Y:S01]  /*1950*/  IMAD R7, R11, 0x100, R18 ;  /* 0x000001000b077824 */ /* 0x002fe200078e0212 */
[----:B------:R-:W-:Y:S01]  /*1960*/  MOV R5, RZ ;  /* 0x000000ff00057202 */ /* 0x000fe20000000f00 */
[----:B------:R-:W-:Y:S02]  /*1970*/  IMAD.MOV.U32 R4, RZ, RZ, R17 ;  /* 0x000000ffff047224 */ /* 0x000fe400078e0011 */
[----:B------:R-:W-:-:S04]  /*1980*/  VIADD R7, R7, 0x100 ;  /* 0x0000010007077836 */ /* 0x000fc80000000000 */
[----:B------:R-:W-:-:S05]  /*1990*/  IMAD.WIDE.U32 R6, R7, 0x8, R2 ;  /* 0x0000000807067825 */ /* 0x000fca00078e0002 */
[----:B------:R0:W-:Y:S02]  /*19a0*/  REDG.E.ADD.64.STRONG.GPU desc[UR18][R6.64], R4 ;  /* 0x000000040600798e */ /* 0x0001e4000c12e512 */
.L_x_197:
[----:B------:R-:W-:Y:S05]  /*19b0*/  BSYNC.RECONVERGENT B1 ;  /* 0x0000000000017941 */ /* 0x000fea0003800200 */
.L_x_196:
[----:B------:R-:W-:Y:S04]  /*19c0*/  BSSY.RECONVERGENT B1, `(.L_x_198) ;  /* 0x0000008000017945 */ /* 0x000fe80003800200 */
[----:B------:R-:W-:Y:S05]  /*19d0*/  @!P0 BRA `(.L_x_199) ;  /* 0x0000000000188947 */ /* 0x000fea0003800000 */
[----:B01----:R-:W-:Y:S02]  /*19e0*/  IMAD R5, R11, 0x100, R18 ;  /* 0x000001000b057824 */ /* 0x003fe400078e0212 */
[----:B------:R-:W-:Y:S02]  /*19f0*/  IMAD.MOV.U32 R6, RZ, RZ, R15 ;  /* 0x000000ffff067224 */ /* 0x000fe400078e000f */
[----:B------:R-:W-:Y:S02]  /*1a00*/  VIADD R5, R5, 0x200 ;  /* 0x0000020005057836 */ /* 0x000fe40000000000 */
[----:B------:R-:W-:Y:S02]  /*1a10*/  IMAD.MOV.U32 R7, RZ, RZ, RZ ;  /* 0x000000ffff077224 */ /* 0x000fe400078e00ff */
[----:B------:R-:W-:-:S05]  /*1a20*/  IMAD.WIDE.U32 R4, R5, 0x8, R2 ;  /* 0x0000000805047825 */ /* 0x000fca00078e0002 */
[----:B------:R2:W-:Y:S02]  /*1a30*/  REDG.E.ADD.64.STRONG.GPU desc[UR18][R4.64], R6 ;  /* 0x000000060400798e */ /* 0x0005e4000c12e512 */
.L_x_199:
[----:B------:R-:W-:Y:S05]  /*1a40*/  BSYNC.RECONVERGENT B1 ;  /* 0x0000000000017941 */ /* 0x000fea0003800200 */
.L_x_198:
[----:B------:R-:W-:Y:S04]  /*1a50*/  BSSY.RECONVERGENT B1, `(.L_x_200) ;  /* 0x0000008000017945 */ /* 0x000fe80003800200 */
[----:B------:R-:W-:Y:S05]  /*1a60*/  @!P1 BRA `(.L_x_201) ;  /* 0x0000000000189947 */ /* 0x000fea0003800000 */
[----:B012---:R-:W-:Y:S01]  /*1a70*/  IMAD R5, R11, 0x100, R18 ;  /* 0x000001000b057824 */ /* 0x007fe200078e0212 */
[----:B------:R-:W-:Y:S01]  /*1a80*/  MOV R6, R10 ;  /* 0x0000000a00067202 */ /* 0x000fe20000000f00 */
[----:B------:R-:W-:Y:S02]  /*1a90*/  IMAD.MOV.U32 R7, RZ, RZ, RZ ;  /* 0x000000ffff077224 */ /* 0x000fe400078e00ff */
[----:B------:R-:W-:-:S04]  /*1aa0*/  VIADD R5, R5, 0x300 ;  /* 0x0000030005057836 */ /* 0x000fc80000000000 */
[----:B------:R-:W-:-:S05]  /*1ab0*/  IMAD.WIDE.U32 R4, R5, 0x8, R2 ;  /* 0x0000000805047825 */ /* 0x000fca00078e0002 */
[----:B------:R3:W-:Y:S02]  /*1ac0*/  REDG.E.ADD.64.STRONG.GPU desc[UR18][R4.64], R6 ;  /* 0x000000060400798e */ /* 0x0007e4000c12e512 */
.L_x_201:
[----:B------:R-:W-:Y:S05]  /*1ad0*/  BSYNC.RECONVERGENT B1 ;  /* 0x0000000000017941 */ /* 0x000fea0003800200 */
.L_x_200:
[----:B------:R-:W-:Y:S04]  /*1ae0*/  BSSY.RECONVERGENT B1, `(.L_x_202) ;  /* 0x0000008000017945 */ /* 0x000fe80003800200 */
[----:B------:R-:W-:Y:S05]  /*1af0*/  @!P2 BRA `(.L_x_203) ;  /* 0x000000000018a947 */ /* 0x000fea0003800000 */
[----:B0123--:R-:W-:Y:S02]  /*1b00*/  IMAD R5, R11, 0x100, R18 ;  /* 0x000001000b057824 */ /* 0x00ffe400078e0212 */
[----:B------:R-:W-:Y:S02]  /*1b10*/  IMAD.MOV.U32 R6, RZ, RZ, R12 ;  /* 0x000000ffff067224 */ /* 0x000fe400078e000c */
[----:B------:R-:W-:Y:S02]  /*1b20*/  VIADD R5, R5, 0x400 ;  /* 0x0000040005057836 */ /* 0x000fe40000000000 */
[----:B------:R-:W-:Y:S02]  /*1b30*/  IMAD.MOV.U32 R7, RZ, RZ, RZ ;  /* 0x000000ffff077224 */ /* 0x000fe400078e00ff */
[----:B------:R-:W-:-:S05]  /*1b40*/  IMAD.WIDE.U32 R4, R5, 0x8, R2 ;  /* 0x0000000805047825 */ /* 0x000fca00078e0002 */
[----:B------:R4:W-:Y:S02]  /*1b50*/  REDG.E.ADD.64.STRONG.GPU desc[UR18][R4.64], R6 ;  /* 0x000000060400798e */ /* 0x0009e4000c12e512 */
.L_x_203:
[----:B------:R-:W-:Y:S05]  /*1b60*/  BSYNC.RECONVERGENT B1 ;  /* 0x0000000000017941 */ /* 0x000fea0003800200 */
.L_x_202:
[----:B------:R-:W-:Y:S04]  /*1b70*/  BSSY.RECONVERGENT B1, `(.L_x_204) ;  /* 0x0000007000017945 */ /* 0x000fe80003800200 */
[----:B------:R-:W-:Y:S05]  /*1b80*/  @!P3 BRA `(.L_x_205) ;  /* 0x000000000014b947 */ /* 0x000fea0003800000 */
[----:B01234-:R-:W-:Y:S02]  /*1b90*/  IMAD R5, R11, 0x100, R18 ;  /* 0x000001000b057824 */ /* 0x01ffe400078e0212 */
[----:B------:R-:W-:-:S03]  /*1ba0*/  IMAD.MOV.U32 R15, RZ, RZ, RZ ;  /* 0x000000ffff0f7224 */ /* 0x000fc600078e00ff */
[----:B------:R-:W-:-:S05]  /*1bb0*/  IADD3 R5, PT, PT, R5, 0x500, RZ ;  /* 0x0000050005057810 */ /* 0x000fca0007ffe0ff */
[----:B------:R-:W-:-:S05]  /*1bc0*/  IMAD.WIDE.U32 R4, R5, 0x8, R2 ;  /* 0x0000000805047825 */ /* 0x000fca00078e0002 */
[----:B------:R0:W-:Y:S02]  /*1bd0*/  REDG.E.ADD.64.STRONG.GPU desc[UR18][R4.64], R14 ;  /* 0x0000000e0400798e */ /* 0x0001e4000c12e512 */
.L_x_205:
[----:B------:R-:W-:Y:S05]  /*1be0*/  BSYNC.RECONVERGENT B1 ;  /* 0x0000000000017941 */ /* 0x000fea0003800200 */
.L_x_204:
[----:B------:R-:W-:Y:S04]  /*1bf0*/  BSSY.RECONVERGENT B1, `(.L_x_206) ;  /* 0x0000007000017945 */ /* 0x000fe80003800200 */
[----:B------:R-:W-:Y:S05]  /*1c00*/  @!P4 BRA `(.L_x_207) ;  /* 0x000000000014c947 */ /* 0x000fea0003800000 */
[----:B01234-:R-:W-:Y:S02]  /*1c10*/  IMAD R5, R11, 0x100, R18 ;  /* 0x000001000b057824 */ /* 0x01ffe400078e0212 */
[----:B------:R-:W-:Y:S02]  /*1c20*/  IMAD.MOV.U32 R17, RZ, RZ, RZ ;  /* 0x000000ffff117224 */ /* 0x000fe400078e00ff */
[----:B------:R-:W-:-:S04]  /*1c30*/  VIADD R5, R5, 0x600 ;  /* 0x0000060005057836 */ /* 0x000fc80000000000 */
[----:B------:R-:W-:-:S05]  /*1c40*/  IMAD.WIDE.U32 R4, R5, 0x8, R2 ;  /* 0x0000000805047825 */ /* 0x000fca00078e0002 */
[----:B------:R0:W-:Y:S02]  /*1c50*/  REDG.E.ADD.64.STRONG.GPU desc[UR18][R4.64], R16 ;  /* 0x000000100400798e */ /* 0x0001e4000c12e512 */
.L_x_207:
[----:B------:R-:W-:Y:S05]  /*1c60*/  BSYNC.RECONVERGENT B1 ;  /* 0x0000000000017941 */ /* 0x000fea0003800200 */
.L_x_206:
[----:B------:R-:W-:Y:S04]  /*1c70*/  BSSY.RECONVERGENT B1, `(.L_x_208) ;  /* 0x0000008000017945 */ /* 0x000fe80003800200 */
[----:B------:R-:W-:Y:S05]  /*1c80*/  @!P5 BRA `(.L_x_209) ;  /* 0x000000000018d947 */ /* 0x000fea0003800000 */
[----:B01234-:R-:W-:Y:S01]  /*1c90*/  IMAD R5, R11, 0x100, R18 ;  /* 0x000001000b057824 */ /* 0x01ffe200078e0212 */
[----:B------:R-:W-:Y:S01]  /*1ca0*/  MOV R6, R13 ;  /* 0x0000000d00067202 */ /* 0x000fe20000000f00 */
[----:B------:R-:W-:Y:S02]  /*1cb0*/  IMAD.MOV.U32 R7, RZ, RZ, RZ ;  /* 0x000000ffff077224 */ /* 0x000fe400078e00ff */
[----:B------:R-:W-:-:S04]  /*1cc0*/  VIADD R5, R5, 0x700 ;  /* 0x0000070005057836 */ /* 0x000fc80000000000 */
[----:B------:R-:W-:-:S05]  /*1cd0*/  IMAD.WIDE.U32 R4, R5, 0x8, R2 ;  /* 0x0000000805047825 */ /* 0x000fca00078e0002 */
[----:B------:R0:W-:Y:S02]  /*1ce0*/  REDG.E.ADD.64.STRONG.GPU desc[UR18][R4.64], R6 ;  /* 0x000000060400798e */ /* 0x0001e4000c12e512 */
.L_x_209:
[----:B------:R-:W-:Y:S05]  /*1cf0*/  BSYNC.RECONVERGENT B1 ;  /* 0x0000000000017941 */ /* 0x000fea0003800200 */
.L_x_208:
[----:B------:R-:W-:-:S05]  /*1d00*/  VIADD R11, R11, 0x8 ;  /* 0x000000080b0b7836 */ /* 0x000fca0000000000 */
[----:B------:R-:W-:-:S13]  /*1d10*/  ISETP.NE.AND P0, PT, R11, R9, PT ;  /* 0x000000090b00720c */ /* 0x000fda0003f05270 */
[----:B------:R-:W-:Y:S05]  /*1d20*/  @P0 BRA `(.L_x_210) ;  /* 0xfffffff800a00947 */ /* 0x000fea000383ffff */
[----:B01234-:R-:W-:-:S07]  /*1d30*/  IMAD.MOV.U32 R7, RZ, RZ, R9 ;  /* 0x000000ffff077224 */ /* 0x01ffce00078e0009 */
.L_x_193:
[----:B------:R-:W-:Y:S01]  /*1d40*/  UISETP.NE.AND UP0, UPT, UR20, URZ, UPT ;  /* 0x000000ff1400728c */ /* 0x000fe2000bf05270 */
[----:B------:R-:W-:Y:S01]  /*1d50*/  IMAD.U32 R2, RZ, RZ, UR9 ;  /* 0x00000009ff027e24 */ /* 0x000fe2000f8e00ff */
[----:B------:R-:W-:Y:S01]  /*1d60*/  LOP3.LUT R11, R0, 0x1, RZ, 0xc0, !PT ;  /* 0x00000001000b7812 */ /* 0x000fe200078ec0ff */
[----:B------:R-:W-:-:S03]  /*1d70*/  IMAD.U32 R10, RZ, RZ, UR20 ;  /* 0x00000014ff0a7e24 */ /* 0x000fc6000f8e00ff */
[----:B------:R-:W-:Y:S01]  /*1d80*/  IADD3 R0, PT, PT, R2, -0x1, RZ ;  /* 0xffffffff02007810 */ /* 0x000fe20007ffe0ff */
[----:B------:R-:W-:Y:S02]  /*1d90*/  VIADD R10, R10, 0xffffffff ;  /* 0xffffffff0a0a7836 */ /* 0x000fe40000000000 */
[----:B------:R-:W-:Y:S05]  /*1da0*/  BRA.U !UP0, `(.L_x_211) ;  /* 0x00000005086c7547 */ /* 0x000fea000b800000 */
[----:B------:R-:W-:-:S13]  /*1db0*/  ISETP.GE.U32.AND P0, PT, R10, 0x3, PT ;  /* 0x000000030a00780c */ /* 0x000fda0003f06070 */
[----:B------:R-:W-:Y:S05]  /*1dc0*/  @!P0 BRA `(.L_x_212) ;  /* 0x0000000000bc8947 */ /* 0x000fea0003800000 */
[----:B------:R-:W-:Y:S01]  /*1dd0*/  IMAD R2, R7, 0x400, R27 ;  /* 0x0000040007027824 */ /* 0x000fe200078e021b */
[----:B------:R-:W-:Y:S04]  /*1de0*/  BSSY.RECONVERGENT B1, `(.L_x_213) ;  /* 0x0000010000017945 */ /* 0x000fe80003800200 */
[----:B------:R-:W0:Y:S04]  /*1df0*/  LDS R13, [R2] ;  /* 0x00000000020d7984 */ /* 0x000e280000000800 */
[----:B------:R-:W1:Y:S04]  /*1e00*/  LDS R14, [R2+0x400] ;  /* 0x00040000020e7984 */ /* 0x000e680000000800 */
[----:B------:R-:W2:Y:S04]  /*1e10*/  LDS R6, [R2+0x800] ;  /* 0x0008000002067984 */ /* 0x000ea80000000800 */
[----:B------:R-:W3:Y:S01]  /*1e20*/  LDS R12, [R2+0xc00] ;  /* 0x000c0000020c7984 */ /* 0x000ee20000000800 */
[----:B0-----:R-:W-:-:S02]  /*1e30*/  ISETP.NE.AND P0, PT, R13, RZ, PT ;  /* 0x000000ff0d00720c */ /* 0x001fc40003f05270 */
[----:B-1----:R-:W-:Y:S02]  /*1e40*/  ISETP.NE.AND P1, PT, R14, RZ, PT ;  /* 0x000000ff0e00720c */ /* 0x002fe40003f25270 */
[----:B--2---:R-:W-:Y:S02]  /*1e50*/  ISETP.NE.AND P2, PT, R6, RZ, PT ;  /* 0x000000ff0600720c */ /* 0x004fe40003f45270 */
[----:B---3--:R-:W-:-:S07]  /*1e60*/  ISETP.NE.AND P3, PT, R12, RZ, PT ;  /* 0x000000ff0c00720c */ /* 0x008fce0003f65270 */
[----:B------:R-:W-:Y:S06]  /*1e70*/  @!P0 BRA `(.L_x_214) ;  /* 0x0000000000188947 */ /* 0x000fec0003800000 */
[----:B------:R-:W0:Y:S01]  /*1e80*/  LDC.64 R4, c[0x0][0x380] ;  /* 0x0000e000ff047b82 */ /* 0x000e220000000a00 */
[----:B------:R-:W-:Y:S02]  /*1e90*/  IMAD R3, R7, 0x100, R18 ;  /* 0x0000010007037824 */ /* 0x000fe400078e0212 */
[----:B------:R-:W-:Y:S02]  /*1ea0*/  IMAD.MOV.U32 R2, RZ, RZ, R13 ;  /* 0x000000ffff027224 */ /* 0x000fe400078e000d */
[----:B0-----:R-:W-:-:S04]  /*1eb0*/  IMAD.WIDE.U32 R4, R3, 0x8, R4 ;  /* 0x0000000803047825 */ /* 0x001fc800078e0004 */
[----:B------:R-:W-:-:S05]  /*1ec0*/  IMAD.MOV.U32 R3, RZ, RZ, RZ ;  /* 0x000000ffff037224 */ /* 0x000fca00078e00ff */
[----:B------:R0:W-:Y:S02]  /*1ed0*/  REDG.E.ADD.64.STRONG.GPU desc[UR18][R4.64], R2 ;  /* 0x000000020400798e */ /* 0x0001e4000c12e512 */
.L_x_214:
[----:B------:R-:W-:Y:S05]  /*1ee0*/  BSYNC.RECONVERGENT B1 ;  /* 0x0000000000017941 */ /* 0x000fea0003800200 */
.L_x_213:
[----:B------:R-:W-:Y:S04]  /*1ef0*/  BSSY.RECONVERGENT B1, `(.L_x_215) ;  /* 0x0000008000017945 */ /* 0x000fe80003800200 */
[----:B------:R-:W-:Y:S05]  /*1f00*/  @!P1 BRA `(.L_x_216) ;  /* 0x0000000000189947 */ /* 0x000fea0003800000 */
[----:B0-----:R-:W0:Y:S01]  /*1f10*/  LDC.64 R2, c[0x0][0x380] ;  /* 0x0000e000ff027b82 */ /* 0x001e220000000a00 */
[----:B------:R-:W-:Y:S02]  /*1f20*/  IMAD R5, R7, 0x100, R18 ;  /* 0x0000010007057824 */ /* 0x000fe400078e0212 */
[----:B------:R-:W-:Y:S02]  /*1f30*/  HFMA2 R15, -RZ, RZ, 0, 0 ;  /* 0x00000000ff0f7431 */ /* 0x000fe400000001ff */
[----:B------:R-:W-:-:S04]  /*1f40*/  VIADD R5, R5, 0x100 ;  /* 0x0000010005057836 */ /* 0x000fc80000000000 */
[----:B0-----:R-:W-:-:S05]  /*1f50*/  IMAD.WIDE.U32 R2, R5, 0x8, R2 ;  /* 0x0000000805027825 */ /* 0x001fca00078e0002 */
[----:B------:R1:W-:Y:S02]  /*1f60*/  REDG.E.ADD.64.STRONG.GPU desc[UR18][R2.64], R14 ;  /* 0x0000000e0200798e */ /* 0x0003e4000c12e512 */
.L_x_216:
[----:B------:R-:W-:Y:S05]  /*1f70*/  BSYNC.RECONVERGENT B1 ;  /* 0x0000000000017941 */ /* 0x000fea0003800200 */
.L_x_215:
[----:B------:R-:W-:Y:S04]  /*1f80*/  BSSY.RECONVERGENT B1, `(.L_x_217) ;  /* 0x0000009000017945 */ /* 0x000fe80003800200 */
[----:B------:R-:W-:Y:S05]  /*1f90*/  @!P2 BRA `(.L_x_218) ;  /* 0x00000000001ca947 */ /* 0x000fea0003800000 */
[----:B01----:R-:W0:Y:S01]  /*1fa0*/  LDC.64 R2, c[0x0][0x380] ;  /* 0x0000e000ff027b82 */ /* 0x003e220000000a00 */
[----:B------:R-:W-:Y:S02]  /*1fb0*/  IMAD R5, R7, 0x100, R18 ;  /* 0x0000010007057824 */ /* 0x000fe400078e0212 */
[----:B------:R-:W-:Y:S02]  /*1fc0*/  IMAD.MOV.U32 R4, RZ, RZ, R6 ;  /* 0x000000ffff047224 */ /* 0x000fe400078e0006 */
[----:B------:R-:W-:-:S04]  /*1fd0*/  VIADD R5, R5, 0x200 ;  /* 0x0000020005057836 */ /* 0x000fc80000000000 */
[----:B0-----:R-:W-:-:S04]  /*1fe0*/  IMAD.WIDE.U32 R2, R5, 0x8, R2 ;  /* 0x0000000805027825 */ /* 0x001fc800078e0002 */
[----:B------:R-:W-:-:S05]  /*1ff0*/  IMAD.MOV.U32 R5, RZ, RZ, RZ ;  /* 0x000000ffff057224 */ /* 0x000fca00078e00ff */
[----:B------:R2:W-:Y:S02]  /*2000*/  REDG.E.ADD.64.STRONG.GPU desc[UR18][R2.64], R4 ;  /* 0x000000040200798e */ /* 0x0005e4000c12e512 */
.L_x_218:
[----:B------:R-:W-:Y:S05]  /*2010*/  BSYNC.RECONVERGENT B1 ;  /* 0x0000000000017941 */ /* 0x000fea0003800200 */
.L_x_217:
[----:B------:R-:W-:Y:S04]  /*2020*/  BSSY.RECONVERGENT B1, `(.L_x_219) ;  /* 0x0000008000017945 */ /* 0x000fe80003800200 */
[----:B------:R-:W-:Y:S05]  /*2030*/  @!P3 BRA `(.L_x_220) ;  /* 0x000000000018b947 */ /* 0x000fea0003800000 */
[----:B012---:R-:W0:Y:S01]  /*2040*/  LDC.64 R2, c[0x0][0x380] ;  /* 0x0000e000ff027b82 */ /* 0x007e220000000a00 */
[----:B------:R-:W-:Y:S01]  /*2050*/  IMAD R5, R7, 0x100, R18 ;  /* 0x0000010007057824 */ /* 0x000fe200078e0212 */
[----:B------:R-:W-:-:S03]  /*2060*/  MOV R13, RZ ;  /* 0x000000ff000d7202 */ /* 0x000fc60000000f00 */
[----:B------:R-:W-:-:S04]  /*2070*/  VIADD R5, R5, 0x300 ;  /* 0x0000030005057836 */ /* 0x000fc80000000000 */
[----:B0-----:R-:W-:-:S05]  /*2080*/  IMAD.WIDE.U32 R2, R5, 0x8, R2 ;  /* 0x0000000805027825 */ /* 0x001fca00078e0002 */
[----:B------:R3:W-:Y:S02]  /*2090*/  REDG.E.ADD.64.STRONG.GPU desc[UR18][R2.64], R12 ;  /* 0x0000000c0200798e */ /* 0x0007e4000c12e512 */
.L_x_220:
[----:B------:R-:W-:Y:S05]  /*20a0*/  BSYNC.RECONVERGENT B1 ;  /* 0x0000000000017941 */ /* 0x000fea0003800200 */
.L_x_219:
[----:B------:R-:W-:-:S07]  /*20b0*/  VIADD R7, R7, 0x4 ;  /* 0x0000000407077836 */ /* 0x000fce0000000000 */
.L_x_212:
[----:B------:R-:W-:Y:S01]  /*20c0*/  UISETP.NE.AND UP0, UPT, UR9, URZ, UPT ;  /* 0x000000ff0900728c */ /* 0x000fe2000bf05270 */
[----:B------:R-:W-:Y:S08]  /*20d0*/  BSSY.RECONVERGENT B1, `(.L_x_211) ;  /* 0x0000028000017945 */ /* 0x000ff00003800200 */
[----:B------:R-:W-:Y:S05]  /*20e0*/  BRA.U !UP0, `(.L_x_221) ;  /* 0x0000000108987547 */ /* 0x000fea000b800000 */
[----:B------:R-:W-:-:S13]  /*20f0*/  ISETP.NE.AND P0, PT, R0, RZ, PT ;  /* 0x000000ff0000720c */ /* 0x000fda0003f05270 */
[----:B------:R-:W-:Y:S05]  /*2100*/  @!P0 BRA `(.L_x_222) ;  /* 0x0000000000608947 */ /* 0x000fea0003800000 */
[----:B0123--:R-:W-:Y:S01]  /*2110*/  IMAD R2, R7, 0x400, R27 ;  /* 0x0000040007027824 */ /* 0x00ffe200078e021b */
[----:B------:R-:W-:Y:S04]  /*2120*/  BSSY.RECONVERGENT B2, `(.L_x_223) ;  /* 0x000000b000027945 */ /* 0x000fe80003800200 */
[----:B------:R-:W0:Y:S04]  /*2130*/  LDS R4, [R2] ;  /* 0x0000000002047984 */ /* 0x000e280000000800 */
[----:B------:R-:W1:Y:S01]  /*2140*/  LDS R6, [R2+0x400] ;  /* 0x0004000002067984 */ /* 0x000e620000000800 */
[----:B0-----:R-:W-:-:S02]  /*2150*/  ISETP.NE.AND P0, PT, R4, RZ, PT ;  /* 0x000000ff0400720c */ /* 0x001fc40003f05270 */
[----:B-1----:R-:W-:-:S11]  /*2160*/  ISETP.NE.AND P1, PT, R6, RZ, PT ;  /* 0x000000ff0600720c */ /* 0x002fd60003f25270 */
[----:B------:R-:W-:Y:S05]  /*2170*/  @!P0 BRA `(.L_x_224) ;  /* 0x0000000000148947 */ /* 0x000fea0003800000 */
[----:B------:R-:W0:Y:S01]  /*2180*/  LDC.64 R2, c[0x0][0x380] ;  /* 0x0000e000ff027b82 */ /* 0x000e220000000a00 */
[----:B------:R-:W-:-:S04]  /*2190*/  IMAD R5, R7, 0x100, R18 ;  /* 0x0000010007057824 */ /* 0x000fc800078e0212 */
[----:B0-----:R-:W-:-:S04]  /*21a0*/  IMAD.WIDE.U32 R2, R5, 0x8, R2 ;  /* 0x0000000805027825 */ /* 0x001fc800078e0002 */
[----:B------:R-:W-:-:S05]  /*21b0*/  IMAD.MOV.U32 R5, RZ, RZ, RZ ;  /* 0x000000ffff057224 */ /* 0x000fca00078e00ff */
[----:B------:R0:W-:Y:S02]  /*21c0*/  REDG.E.ADD.64.STRONG.GPU desc[UR18][R2.64], R4 ;  /* 0x000000040200798e */ /* 0x0001e4000c12e512 */
.L_x_224:
[----:B------:R-:W-:Y:S05]  /*21d0*/  BSYNC.RECONVERGENT B2 ;  /* 0x0000000000027941 */ /* 0x000fea0003800200 */
.L_x_223:
[----:B------:R-:W-:Y:S04]  /*21e0*/  BSSY.RECONVERGENT B2, `(.L_x_225) ;  /* 0x0000009000027945 */ /* 0x000fe80003800200 */
[----:B------:R-:W-:Y:S05]  /*21f0*/  @!P1 BRA `(.L_x_226) ;  /* 0x00000000001c9947 */ /* 0x000fea0003800000 */
[----:B0-----:R-:W0:Y:S01]  /*2200*/  LDC.64 R2, c[0x0][0x380] ;  /* 0x0000e000ff027b82 */ /* 0x001e220000000a00 */
[----:B------:R-:W-:-:S05]  /*2210*/  IMAD R4, R7, 0x100, R18 ;  /* 0x0000010007047824 */ /* 0x000fca00078e0212 */
[----:B------:R-:W-:Y:S01]  /*2220*/  IADD3 R5, PT, PT, R4, 0x100, RZ ;  /* 0x0000010004057810 */ /* 0x000fe20007ffe0ff */
[----:B------:R-:W-:-:S04]  /*2230*/  IMAD.MOV.U32 R4, RZ, RZ, R6 ;  /* 0x000000ffff047224 */ /* 0x000fc800078e0006 */
[----:B0-----:R-:W-:-:S04]  /*2240*/  IMAD.WIDE.U32 R2, R5, 0x8, R2 ;  /* 0x0000000805027825 */ /* 0x001fc800078e0002 */
[----:B------:R-:W-:-:S05]  /*2250*/  IMAD.MOV.U32 R5, RZ, RZ, RZ ;  /* 0x000000ffff057224 */ /* 0x000fca00078e00ff */
[----:B------:R1:W-:Y:S02]  /*2260*/  REDG.E.ADD.64.STRONG.GPU desc[UR18][R2.64], R4 ;  /* 0x000000040200798e */ /* 0x0003e4000c12e512 */
.L_x_226:
[----:B------:R-:W-:Y:S05]  /*2270*/  BSYNC.RECONVERGENT B2 ;  /* 0x0000000000027941 */ /* 0x000fea0003800200 */
.L_x_225:
[----:B------:R-:W-:-:S07]  /*2280*/  VIADD R7, R7, 0x2 ;  /* 0x0000000207077836 */ /* 0x000fce0000000000 */
.L_x_222:
[----:B------:R-:W-:-:S13]  /*2290*/  ISETP.NE.AND P0, PT, R11, RZ, PT ;  /* 0x000000ff0b00720c */ /* 0x000fda0003f05270 */
[----:B------:R-:W-:Y:S05]  /*22a0*/  @!P0 BRA `(.L_x_221) ;  /* 0x0000000000288947 */ /* 0x000fea0003800000 */
[----:B0123--:R-:W-:-:S05]  /*22b0*/  IMAD R2, R7, 0x400, R27 ;  /* 0x0000040007027824 */ /* 0x00ffca00078e021b */
[----:B------:R-:W0:Y:S02]  /*22c0*/  LDS R6, [R2] ;  /* 0x0000000002067984 */ /* 0x000e240000000800 */
[----:B0-----:R-:W-:-:S13]  /*22d0*/  ISETP.NE.AND P0, PT, R6, RZ, PT ;  /* 0x000000ff0600720c */ /* 0x001fda0003f05270 */
[----:B------:R-:W-:Y:S05]  /*22e0*/  @!P0 BRA `(.L_x_221) ;  /* 0x0000000000188947 */ /* 0x000fea0003800000 */
[----:B------:R-:W0:Y:S01]  /*22f0*/  LDC.64 R2, c[0x0][0x380] ;  /* 0x0000e000ff027b82 */ /* 0x000e220000000a00 */
[----:B------:R-:W-:-:S04]  /*2300*/  IMAD R5, R7, 0x100, R18 ;  /* 0x0000010007057824 */ /* 0x000fc800078e0212 */
[----:B0-----:R-:W-:Y:S01]  /*2310*/  IMAD.WIDE.U32 R4, R5, 0x8, R2 ;  /* 0x0000000805047825 */ /* 0x001fe200078e0002 */
[----:B------:R-:W-:-:S03]  /*2320*/  MOV R2, R6 ;  /* 0x0000000600027202 */ /* 0x000fc60000000f00 */
[----:B------:R-:W-:-:S05]  /*2330*/  IMAD.MOV.U32 R3, RZ, RZ, RZ ;  /* 0x000000ffff037224 */ /* 0x000fca00078e00ff */
[----:B------:R4:W-:Y:S02]  /*2340*/  REDG.E.ADD.64.STRONG.GPU desc[UR18][R4.64], R2 ;  /* 0x000000020400798e */ /* 0x0009e4000c12e512 */
.L_x_221:
[----:B------:R-:W-:Y:S05]  /*2350*/  BSYNC.RECONVERGENT B1 ;  /* 0x0000000000017941 */ /* 0x000fea0003800200 */
.L_x_211:
[----:B------:R-:W-:-:S13]  /*2360*/  ISETP.GT.U32.AND P0, PT, R18, 0x7f, PT ;  /* 0x0000007f1200780c */ /* 0x000fda0003f04070 */
[----:B------:R-:W-:Y:S05]  /*2370*/  @P0 BRA `(.L_x_192) ;  /* 0x00000008008c0947 */ /* 0x000fea0003800000 */
[----:B------:R-:W-:Y:S01]  /*2380*/  ISETP.GE.U32.AND P0, PT, R8, 0x7, PT ;  /* 0x000000070800780c */ /* 0x000fe20003f06070 */
[----:B------:R-:W-:-:S12]  /*2390*/  IMAD.MOV.U32 R7, RZ, RZ, RZ ;  /* 0x000000ffff077224 */ /* 0x000fd800078e00ff */
[----:B------:R-:W-:Y:S05]  /*23a0*/  @!P0 BRA `(.L_x_227) ;  /* 0x0000000400148947 */ /* 0x000fea0003800000 */
[----:B01234-:R-:W0:Y:S01]  /*23b0*/  LDC.64 R2, c[0x0][0x380] ;  /* 0x0000e000ff027b82 */ /* 0x01fe220000000a00 */
[----:B------:R-:W-:-:S07]  /*23c0*/  IMAD.MOV.U32 R8, RZ, RZ, RZ ;  /* 0x000000ffff087224 */ /* 0x000fce00078e00ff */
.L_x_244:
[C---:B------:R-:W-:Y:S01]  /*23d0*/  IMAD R29, R8.reuse, 0x400, R27 ;  /* 0x00000400081d7824 */ /* 0x040fe200078e021b */
[----:B------:R-:W-:Y:S01]  /*23e0*/  BSSY.RECONVERGENT B1, `(.L_x_228) ;  /* 0x000000c000017945 */ /* 0x000fe20003800200 */
[----:B01234-:R-:W-:-:S03]  /*23f0*/  IMAD R5, R8, 0x100, R18 ;  /* 0x0000010008057824 */ /* 0x01ffc600078e0212 */
[----:B------:R-:W1:Y:S01]  /*2400*/  LDS R6, [R29+0x200] ;  /* 0x000200001d067984 */ /* 0x000e620000000800 */
[----:B0-----:R-:W-:-:S03]  /*2410*/  IMAD.WIDE.U32 R4, R5, 0x8, R2 ;  /* 0x0000000805047825 */ /* 0x001fc600078e0002 */
[----:B------:R-:W0:Y:S04]  /*2420*/  LDS R12, [R29+0x600] ;  /* 0x000600001d0c7984 */ /* 0x000e280000000800 */
[----:B------:R2:W3:Y:S04]  /*2430*/  LDS R17, [R29+0xa00] ;  /* 0x000a00001d117984 */ /* 0x0004e80000000800 */
[----:B------:R2:W4:Y:S01]  /*2440*/  LDS R13, [R29+0xe00] ;  /* 0x000e00001d0d7984 */ /* 0x0005220000000800 */
[----:B-1----:R-:W-:Y:S02]  /*2450*/  ISETP.NE.AND P0, PT, R6, RZ, PT ;  /* 0x000000ff0600720c */ /* 0x002fe40003f05270 */
[----:B0-----:R-:W-:-:S11]  /*2460*/  ISETP.NE.AND P1, PT, R12, RZ, PT ;  /* 0x000000ff0c00720c */ /* 0x001fd60003f25270 */
[----:B--234-:R-:W-:Y:S05]  /*2470*/  @!P0 BRA `(.L_x_229) ;  /* 0x0000000000088947 */ /* 0x01cfea0003800000 */
[----:B------:R-:W-:-:S05]  /*2480*/  HFMA2 R7, -RZ, RZ, 0, 0 ;  /* 0x00000000ff077431 */ /* 0x000fca00000001ff */
[----:B------:R0:W-:Y:S02]  /*2490*/  REDG.E.ADD.64.STRONG.GPU desc[UR18][R4.64+0x400], R6 ;  /* 0x000400060400798e */ /* 0x0001e4000c12e512 */
.L_x_229:
[----:B------:R-:W-:Y:S05]  /*24a0*/  BSYNC.RECONVERGENT B1 ;  /* 0x0000000000017941 */ /* 0x000fea0003800200 */
.L_x_228:
[----:B------:R-:W-:Y:S04]  /*24b0*/  BSSY.RECONVERGENT B1, `(.L_x_230) ;  /* 0x0000005000017945 */ /* 0x000fe80003800200 */
[----:B------:R-:W-:Y:S05]  /*24c0*/  @!P1 BRA `(.L_x_231) ;  /* 0x00000000000c9947 */ /* 0x000fea0003800000 */
[----:B0-----:R-:W-:Y:S02]  /*24d0*/  IMAD.MOV.U32 R6, RZ, RZ, R12 ;  /* 0x000000ffff067224 */ /* 0x001fe400078e000c */
[----:B------:R-:W-:-:S05]  /*24e0*/  IMAD.MOV.U32 R7, RZ, RZ, RZ ;  /* 0x000000ffff077224 */ /* 0x000fca00078e00ff */
[----:B------:R1:W-:Y:S02]  /*24f0*/  REDG.E.ADD.64.STRONG.GPU desc[UR18][R4.64+0xc00], R6 ;  /* 0x000c00060400798e */ /* 0x0003e4000c12e512 */
.L_x_231:
[----:B------:R-:W-:Y:S05]  /*2500*/  BSYNC.RECONVERGENT B1 ;  /* 0x0000000000017941 */ /* 0x000fea0003800200 */
.L_x_230:
[----:B------:R-:W2:Y:S01]  /*2510*/  LDS R15, [R29+0x1200] ;  /* 0x001200001d0f7984 */ /* 0x000ea20000000800 */
[----:B------:R-:W-:Y:S01]  /*2520*/  ISETP.NE.AND P6, PT, R17, RZ, PT ;  /* 0x000000ff1100720c */ /* 0x000fe20003fc5270 */
[----:B------:R-:W-:Y:S01]  /*2530*/  VIADD R8, R8, 0x8 ;  /* 0x0000000808087836 */ /* 0x000fe20000000000 */
[----:B------:R-:W-:Y:S01]  /*2540*/  BSSY.RECONVERGENT B1, `(.L_x_232) ;  /* 0x000000e000017945 */ /* 0x000fe20003800200 */
[----:B------:R-:W3:Y:S01]  /*2550*/  LDS R12, [R29+0x1600] ;  /* 0x001600001d0c7984 */ /* 0x000ee20000000800 */
[----:B------:R-:W-:Y:S02]  /*2560*/  ISETP.NE.AND P1, PT, R13, RZ, PT ;  /* 0x000000ff0d00720c */ /* 0x000fe40003f25270 */
[----:B------:R-:W-:Y:S01]  /*2570*/  ISETP.NE.AND P0, PT, R8, R9, PT ;  /* 0x000000090800720c */ /* 0x000fe20003f05270 */
[----:B------:R-:W4:Y:S04]  /*2580*/  LDS R14, [R29+0x1a00] ;  /* 0x001a00001d0e7984 */ /* 0x000f280000000800 */
[----:B------:R-:W5:Y:S01]  /*2590*/  LDS R16, [R29+0x1e00] ;  /* 0x001e00001d107984 */ /* 0x000f620000000800 */
[----:B--2---:R-:W-:-:S02]  /*25a0*/  ISETP.NE.AND P2, PT, R15, RZ, PT ;  /* 0x000000ff0f00720c */ /* 0x004fc40003f45270 */
[----:B---3--:R-:W-:Y:S02]  /*25b0*/  ISETP.NE.AND P3, PT, R12, RZ, PT ;  /* 0x000000ff0c00720c */ /* 0x008fe40003f65270 */
[----:B----4-:R-:W-:Y:S02]  /*25c0*/  ISETP.NE.AND P4, PT, R14, RZ, PT ;  /* 0x000000ff0e00720c */ /* 0x010fe40003f85270 */
[----:B-----5:R-:W-:Y:S01]  /*25d0*/  ISETP.NE.AND P5, PT, R16, RZ, PT ;  /* 0x000000ff1000720c */ /* 0x020fe20003fa5270 */
[----:B------:R-:W-:-:S12]  /*25e0*/  @!P6 BRA `(.L_x_233) ;  /* 0x00000000000ce947 */ /* 0x000fd80003800000 */
[----:B01----:R-:W-:Y:S02]  /*25f0*/  IMAD.MOV.U32 R6, RZ, RZ, R17 ;  /* 0x000000ffff067224 */ /* 0x003fe400078e0011 */
[----:B------:R-:W-:-:S05]  /*2600*/  IMAD.MOV.U32 R7, RZ, RZ, RZ ;  /* 0x000000ffff077224 */ /* 0x000fca00078e00ff */
[----:B------:R2:W-:Y:S02]  /*2610*/  REDG.E.ADD.64.STRONG.GPU desc[UR18][R4.64+0x1400], R6 ;  /* 0x001400060400798e */ /* 0x0005e4000c12e512 */
.L_x_233:
[----:B------:R-:W-:Y:S05]  /*2620*/  BSYNC.RECONVERGENT B1 ;  /* 0x0000000000017941 */ /* 0x000fea0003800200 */
.L_x_232:
[----:B------:R-:W-:Y:S04]  /*2630*/  BSSY.RECONVERGENT B1, `(.L_x_234) ;  /* 0x0000005000017945 */ /* 0x000fe80003800200 */
[----:B------:R-:W-:Y:S05]  /*2640*/  @!P1 BRA `(.L_x_235) ;  /* 0x00000000000c9947 */ /* 0x000fea0003800000 */
[----:B012---:R-:W-:Y:S01]  /*2650*/  MOV R6, R13 ;  /* 0x0000000d00067202 */ /* 0x007fe20000000f00 */
[----:B------:R-:W-:-:S05]  /*2660*/  IMAD.MOV.U32 R7, RZ, RZ, RZ ;  /* 0x000000ffff077224 */ /* 0x000fca00078e00ff */
[----:B------:R3:W-:Y:S02]  /*2670*/  REDG.E.ADD.64.STRONG.GPU desc[UR18][R4.64+0x1c00], R6 ;  /* 0x001c00060400798e */ /* 0x0007e4000c12e512 */
.L_x_235:
[----:B------:R-:W-:Y:S05]  /*2680*/  BSYNC.RECONVERGENT B1 ;  /* 0x0000000000017941 */ /* 0x000fea0003800200 */
.L_x_234:
[----:B------:R-:W-:Y:S04]  /*2690*/  BSSY.RECONVERGENT B1, `(.L_x_236) ;  /* 0x0000005000017945 */ /* 0x000fe80003800200 */
[----:B------:R-:W-:Y:S05]  /*26a0*/  @!P2 BRA `(.L_x_237) ;  /* 0x00000000000ca947 */ /* 0x000fea0003800000 */
[----:B0123--:R-:W-:Y:S02]  /*26b0*/  IMAD.MOV.U32 R6, RZ, RZ, R15 ;  /* 0x000000ffff067224 */ /* 0x00ffe400078e000f */
[----:B------:R-:W-:-:S05]  /*26c0*/  IMAD.MOV.U32 R7, RZ, RZ, RZ ;  /* 0x000000ffff077224 */ /* 0x000fca00078e00ff */
[----:B------:R4:W-:Y:S02]  /*26d0*/  REDG.E.ADD.64.STRONG.GPU desc[UR18][R4.64+0x2400], R6 ;  /* 0x002400060400798e */ /* 0x0009e4000c12e512 */
.L_x_237:
[----:B------:R-:W-:Y:S05]  /*26e0*/  BSYNC.RECONVERGENT B1 ;  /* 0x0000000000017941 */ /* 0x000fea0003800200 */
.L_x_236:
[----:B------:R-:W-:Y:S04]  /*26f0*/  BSSY.RECONVERGENT B1, `(.L_x_238) ;  /* 0x0000004000017945 */ /* 0x000fe80003800200 */
[----:B------:R-:W-:Y:S05]  /*2700*/  @!P3 BRA `(.L_x_239) ;  /* 0x000000000008b947 */ /* 0x000fea0003800000 */
[----:B------:R-:W-:-:S05]  /*2710*/  IMAD.MOV.U32 R13, RZ, RZ, RZ ;  /* 0x000000ffff0d7224 */ /* 0x000fca00078e00ff */
[----:B------:R0:W-:Y:S02]  /*2720*/  REDG.E.ADD.64.STRONG.GPU desc[UR18][R4.64+0x2c00], R12 ;  /* 0x002c000c0400798e */ /* 0x0001e4000c12e512 */
.L_x_239:
[----:B------:R-:W-:Y:S05]  /*2730*/  BSYNC.RECONVERGENT B1 ;  /* 0x0000000000017941 */ /* 0x000fea0003800200 */
.L_x_238:
[----:B------:R-:W-:Y:S04]  /*2740*/  BSSY.RECONVERGENT B1, `(.L_x_240) ;  /* 0x0000004000017945 */ /* 0x000fe80003800200 */
[----:B------:R-:W-:Y:S05]  /*2750*/  @!P4 BRA `(.L_x_241) ;  /* 0x000000000008c947 */ /* 0x000fea0003800000 */
[----:B------:R-:W-:-:S05]  /*2760*/  IMAD.MOV.U32 R15, RZ, RZ, RZ ;  /* 0x000000ffff0f7224 */ /* 0x000fca00078e00ff */
[----:B------:R0:W-:Y:S02]  /*2770*/  REDG.E.ADD.64.STRONG.GPU desc[UR18][R4.64+0x3400], R14 ;  /* 0x0034000e0400798e */ /* 0x0001e4000c12e512 */
.L_x_241:
[----:B------:R-:W-:Y:S05]  /*2780*/  BSYNC.RECONVERGENT B1 ;  /* 0x0000000000017941 */ /* 0x000fea0003800200 */
.L_x_240:
[----:B------:R-:W-:Y:S04]  /*2790*/  BSSY.RECONVERGENT B1, `(.L_x_242) ;  /* 0x0000004000017945 */ /* 0x000fe80003800200 */
[----:B------:R-:W-:Y:S05]  /*27a0*/  @!P5 BRA `(.L_x_243) ;  /* 0x000000000008d947 */ /* 0x000fea0003800000 */
[----:B------:R-:W-:-:S05]  /*27b0*/  HFMA2 R17, -RZ, RZ, 0, 0 ;  /* 0x00000000ff117431 */ /* 0x000fca00000001ff */
[----:B------:R0:W-:Y:S02]  /*27c0*/  REDG.E.ADD.64.STRONG.GPU desc[UR18][R4.64+0x3c00], R16 ;  /* 0x003c00100400798e */ /* 0x0001e4000c12e512 */
.L_x_243:
[----:B------:R-:W-:Y:S05]  /*27d0*/  BSYNC.RECONVERGENT B1 ;  /* 0x0000000000017941 */ /* 0x000fea0003800200 */
.L_x_242:
[----:B------:R-:W-:Y:S05]  /*27e0*/  @P0 BRA `(.L_x_244) ;  /* 0xfffffff800f80947 */ /* 0x000fea000383ffff */
[----:B01234-:R-:W-:-:S07]  /*27f0*/  IMAD.MOV.U32 R7, RZ, RZ, R9 ;  /* 0x000000ffff077224 */ /* 0x01ffce00078e0009 */
.L_x_227:
[----:B------:R-:W-:-:S09]  /*2800*/  UISETP.NE.AND UP0, UPT, UR20, URZ, UPT ;  /* 0x000000ff1400728c */ /* 0x000fd2000bf05270 */
[----:B------:R-:W-:Y:S05]  /*2810*/  BRA.U !UP0, `(.L_x_192) ;  /* 0x0000000508647547 */ /* 0x000fea000b800000 */
[----:B------:R-:W-:-:S13]  /*2820*/  ISETP.GE.U32.AND P0, PT, R10, 0x3, PT ;  /* 0x000000030a00780c */ /* 0x000fda0003f06070 */
[----:B------:R-:W-:Y:S05]  /*2830*/  @!P0 BRA `(.L_x_245) ;  /* 0x0000000000c08947 */ /* 0x000fea0003800000 */
[----:B01234-:R-:W-:Y:S01]  /*2840*/  IMAD R2, R7, 0x400, R27 ;  /* 0x0000040007027824 */ /* 0x01ffe200078e021b */
[----:B------:R-:W-:Y:S04]  /*2850*/  BSSY.RECONVERGENT B1, `(.L_x_246) ;  /* 0x0000010000017945 */ /* 0x000fe80003800200 */
[----:B------:R-:W0:Y:S04]  /*2860*/  LDS R10, [R2+0x200] ;  /* 0x00020000020a7984 */ /* 0x000e280000000800 */
        /* <DEDUP_REMOVED lines=14> */
.L_x_247:
[----:B------:R-:W-:Y:S05]  /*2950*/  BSYNC.RECONVERGENT B1 ;  /* 0x0000000000017941 */ /* 0x000fea0003800200 */
.L_x_246:
[----:B------:R-:W-:Y:S04]  /*2960*/  BSSY.RECONVERGENT B1, `(.L_x_248) ;  /* 0x0000009000017945 */ /* 0x000fe80003800200 */
[----:B------:R-:W-:Y:S05]  /*2970*/  @!P1 BRA `(.L_x_249) ;  /* 0x00000000001c9947 */ /* 0x000fea0003800000 */
[----:B0-----:R-:W0:Y:S01]  /*2980*/  LDC.64 R4, c[0x0][0x380] ;  /* 0x0000e000ff047b82 */ /* 0x001e220000000a00 */
[----:B------:R-:W-:Y:S01]  /*2990*/  LEA R3, R7, R18, 0x8 ;  /* 0x0000001207037211 */ /* 0x000fe200078e40ff */
[----:B------:R-:W-:-:S04]  /*29a0*/  IMAD.MOV.U32 R2, RZ, RZ, R9 ;  /* 0x000000ffff027224 */ /* 0x000fc800078e0009 */
[----:B------:R-:W-:-:S04]  /*29b0*/  VIADD R3, R3, 0x100 ;  /* 0x0000010003037836 */ /* 0x000fc80000000000 */
[----:B0-----:R-:W-:-:S04]  /*29c0*/  IMAD.WIDE.U32 R4, R3, 0x8, R4 ;  /* 0x0000000803047825 */ /* 0x001fc800078e0004 */
[----:B------:R-:W-:-:S05]  /*29d0*/  IMAD.MOV.U32 R3, RZ, RZ, RZ ;  /* 0x000000ffff037224 */ /* 0x000fca00078e00ff */
[----:B------:R1:W-:Y:S02]  /*29e0*/  REDG.E.ADD.64.STRONG.GPU desc[UR18][R4.64+0x400], R2 ;  /* 0x000400020400798e */ /* 0x0003e4000c12e512 */
.L_x_249:
[----:B------:R-:W-:Y:S05]  /*29f0*/  BSYNC.RECONVERGENT B1 ;  /* 0x0000000000017941 */ /* 0x000fea0003800200 */
.L_x_248:
[----:B------:R-:W-:Y:S04]  /*2a00*/  BSSY.RECONVERGENT B1, `(.L_x_250) ;  /* 0x0000009000017945 */ /* 0x000fe80003800200 */
[----:B------:R-:W-:Y:S05]  /*2a10*/  @!P2 BRA `(.L_x_251) ;  /* 0x00000000001ca947 */ /* 0x000fea0003800000 */
[----:B01----:R-:W0:Y:S01]  /*2a20*/  LDC.64 R2, c[0x0][0x380] ;  /* 0x0000e000ff027b82 */ /* 0x003e220000000a00 */
[----:B------:R-:W-:Y:S01]  /*2a30*/  IMAD R5, R7, 0x100, R18 ;  /* 0x0000010007057824 */ /* 0x000fe200078e0212 */
[----:B------:R-:W-:-:S03]  /*2a40*/  MOV R4, R6 ;  /* 0x0000000600047202 */ /* 0x000fc60000000f00 */
[----:B------:R-:W-:-:S04]  /*2a50*/  VIADD R5, R5, 0x200 ;  /* 0x0000020005057836 */ /* 0x000fc80000000000 */
[----:B0-----:R-:W-:-:S04]  /*2a60*/  IMAD.WIDE.U32 R2, R5, 0x8, R2 ;  /* 0x0000000805027825 */ /* 0x001fc800078e0002 */
[----:B------:R-:W-:-:S05]  /*2a70*/  IMAD.MOV.U32 R5, RZ, RZ, RZ ;  /* 0x000000ffff057224 */ /* 0x000fca00078e00ff */
[----:B------:R2:W-:Y:S02]  /*2a80*/  REDG.E.ADD.64.STRONG.GPU desc[UR18][R2.64+0x400], R4 ;  /* 0x000400040200798e */ /* 0x0005e4000c12e512 */
.L_x_251:
[----:B------:R-:W-:Y:S05]  /*2a90*/  BSYNC.RECONVERGENT B1 ;  /* 0x0000000000017941 */ /* 0x000fea0003800200 */
.L_x_250:
[----:B------:R-:W-:Y:S04]  /*2aa0*/  BSSY.RECONVERGENT B1, `(.L_x_252) ;  /* 0x0000008000017945 */ /* 0x000fe80003800200 */
[----:B------:R-:W-:Y:S05]  /*2ab0*/  @!P3 BRA `(.L_x_253) ;  /* 0x000000000018b947 */ /* 0x000fea0003800000 */
[----:B012---:R-:W0:Y:S01]  /*2ac0*/  LDC.64 R2, c[0x0][0x380] ;  /* 0x0000e000ff027b82 */ /* 0x007e220000000a00 */
[----:B------:R-:W-:Y:S02]  /*2ad0*/  IMAD R5, R7, 0x100, R18 ;  /* 0x0000010007057824 */ /* 0x000fe400078e0212 */
[----:B------:R-:W-:Y:S02]  /*2ae0*/  IMAD.MOV.U32 R9, RZ, RZ, RZ ;  /* 0x000000ffff097224 */ /* 0x000fe400078e00ff */
[----:B------:R-:W-:-:S04]  /*2af0*/  VIADD R5, R5, 0x300 ;  /* 0x0000030005057836 */ /* 0x000fc80000000000 */
[----:B0-----:R-:W-:-:S05]  /*2b00*/  IMAD.WIDE.U32 R2, R5, 0x8, R2 ;  /* 0x0000000805027825 */ /* 0x001fca00078e0002 */
[----:B------:R3:W-:Y:S02]  /*2b10*/  REDG.E.ADD.64.STRONG.GPU desc[UR18][R2.64+0x400], R8 ;  /* 0x000400080200798e */ /* 0x0007e4000c12e512 */
.L_x_253:
[----:B------:R-:W-:Y:S05]  /*2b20*/  BSYNC.RECONVERGENT B1 ;  /* 0x0000000000017941 */ /* 0x000fea0003800200 */
.L_x_252:
[----:B------:R-:W-:-:S07]  /*2b30*/  VIADD R7, R7, 0x4 ;  /* 0x0000000407077836 */ /* 0x000fce0000000000 */
.L_x_245:
[----:B------:R-:W-:-:S09]  /*2b40*/  UISETP.NE.AND UP0, UPT, UR9, URZ, UPT ;  /* 0x000000ff0900728c */ /* 0x000fd2000bf05270 */
[----:B------:R-:W-:Y:S05]  /*2b50*/  BRA.U !UP0, `(.L_x_192) ;  /* 0x0000000108947547 */ /* 0x000fea000b800000 */
[----:B------:R-:W-:-:S13]  /*2b60*/  ISETP.NE.AND P0, PT, R0, RZ, PT ;  /* 0x000000ff0000720c */ /* 0x000fda0003f05270 */
[----:B------:R-:W-:Y:S05]  /*2b70*/  @!P0 BRA `(.L_x_254) ;  /* 0x0000000000608947 */ /* 0x000fea0003800000 */
[----:B01234-:R-:W-:Y:S01]  /*2b80*/  LEA R2, R7, R27, 0xa ;  /* 0x0000001b07027211 */ /* 0x01ffe200078e50ff */
[----:B------:R-:W-:Y:S04]  /*2b90*/  BSSY.RECONVERGENT B1, `(.L_x_255) ;  /* 0x000000b000017945 */ /* 0x000fe80003800200 */
[----:B------:R-:W0:Y:S04]  /*2ba0*/  LDS R4, [R2+0x200] ;  /* 0x0002000002047984 */ /* 0x000e280000000800 */
        /* <DEDUP_REMOVED lines=9> */
.L_x_256:
[----:B------:R-:W-:Y:S05]  /*2c40*/  BSYNC.RECONVERGENT B1 ;  /* 0x0000000000017941 */ /* 0x000fea0003800200 */
.L_x_255:
[----:B------:R-:W-:Y:S04]  /*2c50*/  BSSY.RECONVERGENT B1, `(.L_x_257) ;  /* 0x0000009000017945 */ /* 0x000fe80003800200 */
[----:B------:R-:W-:Y:S05]  /*2c60*/  @!P1 BRA `(.L_x_258) ;  /* 0x00000000001c9947 */ /* 0x000fea0003800000 */
[----:B0-----:R-:W0:Y:S01]  /*2c70*/  LDC.64 R2, c[0x0][0x380] ;  /* 0x0000e000ff027b82 */ /* 0x001e220000000a00 */
[----:B------:R-:W-:-:S04]  /*2c80*/  IMAD R4, R7, 0x100, R18 ;  /* 0x0000010007047824 */ /* 0x000fc800078e0212 */
[----:B------:R-:W-:Y:S02]  /*2c90*/  VIADD R5, R4, 0x100 ;  /* 0x0000010004057836 */ /* 0x000fe40000000000 */
[----:B------:R-:W-:Y:S02]  /*2ca0*/  IMAD.MOV.U32 R4, RZ, RZ, R0 ;  /* 0x000000ffff047224 */ /* 0x000fe400078e0000 */
[----:B0-----:R-:W-:-:S04]  /*2cb0*/  IMAD.WIDE.U32 R2, R5, 0x8, R2 ;  /* 0x0000000805027825 */ /* 0x001fc800078e0002 */
[----:B------:R-:W-:-:S05]  /*2cc0*/  HFMA2 R5, -RZ, RZ, 0, 0 ;  /* 0x00000000ff057431 */ /* 0x000fca00000001ff */
[----:B------:R1:W-:Y:S02]  /*2cd0*/  REDG.E.ADD.64.STRONG.GPU desc[UR18][R2.64+0x400], R4 ;  /* 0x000400040200798e */ /* 0x0003e4000c12e512 */
.L_x_258:
[----:B------:R-:W-:Y:S05]  /*2ce0*/  BSYNC.RECONVERGENT B1 ;  /* 0x0000000000017941 */ /* 0x000fea0003800200 */
.L_x_257:
[----:B------:R-:W-:-:S07]  /*2cf0*/  VIADD R7, R7, 0x2 ;  /* 0x0000000207077836 */ /* 0x000fce0000000000 */
.L_x_254:
[----:B------:R-:W-:-:S13]  /*2d00*/  ISETP.NE.AND P0, PT, R11, RZ, PT ;  /* 0x000000ff0b00720c */ /* 0x000fda0003f05270 */
[----:B------:R-:W-:Y:S05]  /*2d10*/  @!P0 BRA `(.L_x_192) ;  /* 0x0000000000248947 */ /* 0x000fea0003800000 */
[----:B------:R-:W-:-:S05]  /*2d20*/  IMAD R0, R7, 0x400, R27 ;  /* 0x0000040007007824 */ /* 0x000fca00078e021b */
[----:B012-4-:R-:W0:Y:S02]  /*2d30*/  LDS R4, [R0+0x200] ;  /* 0x0002000000047984 */ /* 0x017e240000000800 */
[----:B0-----:R-:W-:-:S13]  /*2d40*/  ISETP.NE.AND P0, PT, R4, RZ, PT ;  /* 0x000000ff0400720c */ /* 0x001fda0003f05270 */
[----:B------:R-:W-:Y:S05]  /*2d50*/  @!P0 BRA `(.L_x_192) ;  /* 0x0000000000148947 */ /* 0x000fea0003800000 */
[----:B---3--:R-:W0:Y:S01]  /*2d60*/  LDC.64 R2, c[0x0][0x380] ;  /* 0x0000e000ff027b82 */ /* 0x008e220000000a00 */
[----:B------:R-:W-:Y:S02]  /*2d70*/  IMAD R7, R7, 0x100, R18 ;  /* 0x0000010007077824 */ /* 0x000fe400078e0212 */
[----:B------:R-:W-:Y:S02]  /*2d80*/  IMAD.MOV.U32 R5, RZ, RZ, RZ ;  /* 0x000000ffff057224 */ /* 0x000fe400078e00ff */
[----:B0-----:R-:W-:-:S05]  /*2d90*/  IMAD.WIDE.U32 R2, R7, 0x8, R2 ;  /* 0x0000000807027825 */ /* 0x001fca00078e0002 */
[----:B------:R0:W-:Y:S02]  /*2da0*/  REDG.E.ADD.64.STRONG.GPU desc[UR18][R2.64+0x400], R4 ;  /* 0x000400040200798e */ /* 0x0001e4000c12e512 */
.L_x_192:
[----:B------:R-:W-:Y:S05]  /*2db0*/  BSYNC.RECONVERGENT B0 ;  /* 0x0000000000007941 */ /* 0x000fea0003800200 */
.L_x_191:
[----:B------:R-:W1:Y:S01]  /*2dc0*/  LDCU.64 UR4, c[0x0][0x390] ;  /* 0x00007200ff0477ac */ /* 0x000e620008000a00 */
[----:B------:R-:W-:-:S04]  /*2dd0*/  UIADD3 UR6, UP1, UPT, UR6, 0x1, URZ ;  /* 0x0000000106067890 */ /* 0x000fc8000ff3e0ff */
[----:B------:R-:W-:Y:S02]  /*2de0*/  UIADD3.X UR7, UPT, UPT, URZ, UR7, URZ, UP1, !UPT ;  /* 0x00000007ff077290 */ /* 0x000fe40008ffe4ff */
[----:B-1----:R-:W-:-:S04]  /*2df0*/  UIADD3 UR10, UP0, UPT, UR4, -0x1, URZ ;  /* 0xffffffff040a7890 */ /* 0x002fc8000ff1e0ff */
[----:B------:R-:W-:-:S04]  /*2e00*/  UIADD3.X UR11, UPT, UPT, UR5, -0x1, URZ, UP0, !UPT ;  /* 0xffffffff050b7890 */ /* 0x000fc800087fe4ff */
[----:B------:R-:W-:-:S04]  /*2e10*/  USHF.R.U64 UR10, UR10, 0x1e, UR11 ;  /* 0x0000001e0a0a7899 */ /* 0x000fc8000800120b */
[----:B------:R-:W-:-:S04]  /*2e20*/  UIADD3 UR10, UP0, UPT, UR10, 0x1, URZ ;  /* 0x000000010a0a7890 */ /* 0x000fc8000ff1e0ff */
[----:B------:R-:W-:Y:S02]  /*2e30*/  ULEA.HI.X UR11, UR11, URZ, URZ, 0x2, UP0 ;  /* 0x000000ff0b0b7291 */ /* 0x000fe400080f14ff */
[----:B------:R-:W-:-:S04]  /*2e40*/  UISETP.LT.U32.AND UP0, UPT, UR10, UR4, UPT ;  /* 0x000000040a00728c */ /* 0x000fc8000bf01070 */
[----:B------:R-:W-:-:S04]  /*2e50*/  UISETP.LT.U32.AND.EX UP0, UPT, UR11, UR5, UPT, UP0 ;  /* 0x000000050b00728c */ /* 0x000fc8000bf01100 */
[----:B------:R-:W-:Y:S02]  /*2e60*/  USEL UR4, UR10, UR4, UP0 ;  /* 0x000000040a047287 */ /* 0x000fe40008000000 */
[----:B------:R-:W-:Y:S02]  /*2e70*/  USEL UR5, UR11, UR5, UP0 ;  /* 0x000000050b057287 */ /* 0x000fe40008000000 */
[----:B------:R-:W-:-:S04]  /*2e80*/  UISETP.NE.U32.AND UP0, UPT, UR6, UR4, UPT ;  /* 0x000000040600728c */ /* 0x000fc8000bf05070 */
[----:B------:R-:W-:Y:S01]  /*2e90*/  UISETP.NE.AND.EX UP0, UPT, UR7, UR5, UPT, UP0 ;  /* 0x000000050700728c */ /* 0x000fe2000bf05300 */
[----:B------:R-:W-:Y:S08]  /*2ea0*/  BAR.SYNC.DEFER_BLOCKING 0x0 ;  /* 0x0000000000007b1d */ /* 0x000ff00000010000 */
[----:B------:R-:W-:Y:S05]  /*2eb0*/  BRA.U UP0, `(.L_x_259) ;  /* 0xffffffd100dc7547 */ /* 0x000fea000b83ffff */
[----:B------:R-:W-:Y:S05]  /*2ec0*/  EXIT ;  /* 0x000000000000794d */ /* 0x000fea0003800000 */
.L_x_260:
        /* <DEDUP_REMOVED lines=11> */
.L_x_303:


//--------------------- .text._ZN3cub18CUB_300001_SM_10006detail10radix_sort31DeviceRadixSortSingleTileKernelINS1_5radix10policy_hubIjNS0_8NullTypeEyE10Policy1000ELNS0_9SortOrderE0EjS6_yNS1_21identity_decomposer_tEEEvPKT1_PSB_PKT2_PSF_T3_iiT4_ --------------------------
	.section	.text._ZN3cub18CUB_300001_SM_10006detail10radix_sort31DeviceRadixSortSingleTileKernelINS1_5radix10policy_hubIjNS0_8NullTypeEyE10Policy1000ELNS0_9SortOrderE0EjS6_yNS1_21identity_decomposer_tEEEvPKT1_PSB_PKT2_PSF_T3_iiT4_,"ax",@progbits
	.align	128
        .global         _ZN3cub18CUB_300001_SM_10006detail10radix_sort31DeviceRadixSortSingleTileKernelINS1_5radix10policy_hubIjNS0_8NullTypeEyE10Policy1000ELNS0_9SortOrderE0EjS6_yNS1_21identity_decomposer_tEEEvPKT1_PSB_PKT2_PSF_T3_iiT4_
        .type           _ZN3cub18CUB_300001_SM_10006detail10radix_sort31DeviceRadixSortSingleTileKernelINS1_5radix10policy_hubIjNS0_8NullTypeEyE10Policy1000ELNS0_9SortOrderE0EjS6_yNS1_21identity_decomposer_tEEEvPKT1_PSB_PKT2_PSF_T3_iiT4_,@function
        .size           _ZN3cub18CUB_300001_SM_10006detail10radix_sort31DeviceRadixSortSingleTileKernelINS1_5radix10policy_hubIjNS0_8NullTypeEyE10Policy1000ELNS0_9SortOrderE0EjS6_yNS1_21identity_decomposer_tEEEvPKT1_PSB_PKT2_PSF_T3_iiT4_,(.L_x_304 - _ZN3cub18CUB_300001_SM_10006detail10radix_sort31DeviceRadixSortSingleTileKernelINS1_5radix10policy_hubIjNS0_8NullTypeEyE10Policy1000ELNS0_9SortOrderE0EjS6_yNS1_21identity_decomposer_tEEEvPKT1_PSB_PKT2_PSF_T3_iiT4_)
        .other          _ZN3cub18CUB_300001_SM_10006detail10radix_sort31DeviceRadixSortSingleTileKernelINS1_5radix10policy_hubIjNS0_8NullTypeEyE10Policy1000ELNS0_9SortOrderE0EjS6_yNS1_21identity_decomposer_tEEEvPKT1_PSB_PKT2_PSF_T3_iiT4_,@"STO_CUDA_ENTRY STV_DEFAULT"
_ZN3cub18CUB_300001_SM_10006detail10radix_sort31DeviceRadixSortSingleTileKernelINS1_5radix10policy_hubIjNS0_8NullTypeEyE10Policy1000ELNS0_9SortOrderE0EjS6_yNS1_21identity_decomposer_tEEEvPKT1_PSB_PKT2_PSF_T3_iiT4_:
.text._ZN3cub18CUB_300001_SM_10006detail10radix_sort31DeviceRadixSortSingleTileKernelINS1_5radix10policy_hubIjNS0_8NullTypeEyE10Policy1000ELNS0_9SortOrderE0EjS6_yNS1_21identity_decomposer_tEEEvPKT1_PSB_PKT2_PSF_T3_iiT4_:
[----:B------:R-:W-:Y:S01]  /*0000*/  LDC R1, c[0x0][0x37c] ;  /* 0x0000df00ff017b82 */ /* 0x000fe20000000800 */
[----:B------:R-:W0:Y:S01]  /*0010*/  S2R R0, SR_TID.X ;  /* 0x0000000000007919 */ /* 0x000e220000002100 */
[----:B------:R-:W1:Y:S06]  /*0020*/  LDCU UR4, c[0x0][0x3a0] ;  /* 0x00007400ff0477ac */ /* 0x000e6c0008000800 */
[----:B------:R-:W2:Y:S01]  /*0030*/  LDC.64 R4, c[0x0][0x380] ;  /* 0x0000e000ff047b82 */ /* 0x000ea20000000a00 */
[----:B------:R-:W-:Y:S01]  /*0040*/  IMAD.MOV.U32 R12, RZ, RZ, -0x1 ;  /* 0xffffffffff0c7424 */ /* 0x000fe200078e00ff */
[----:B------:R-:W3:Y:S01]  /*0050*/  LDCU.64 UR10, c[0x0][0x358] ;  /* 0x00006b00ff0a77ac */ /* 0x000ee20008000a00 */
[----:B------:R-:W-:-:S02]  /*0060*/  IMAD.MOV.U32 R13, RZ, RZ, -0x1 ;  /* 0xffffffffff0d7424 */ /* 0x000fc400078e00ff */
[----:B------:R-:W-:Y:S02]  /*0070*/  IMAD.MOV.U32 R15, RZ, RZ, -0x1 ;  /* 0xffffffffff0f7424 */ /* 0x000fe400078e00ff */
[----:B------:R-:W-:Y:S02]  /*0080*/  IMAD.MOV.U32 R14, RZ, RZ, -0x1 ;  /* 0xffffffffff0e7424 */ /* 0x000fe400078e00ff */
[----:B------:R-:W-:Y:S02]  /*0090*/  IMAD.MOV.U32 R16, RZ, RZ, -0x1 ;  /* 0xffffffffff107424 */ /* 0x000fe400078e00ff */
[----:B------:R-:W-:Y:S02]  /*00a0*/  IMAD.MOV.U32 R17, RZ, RZ, -0x1 ;  /* 0xffffffffff117424 */ /* 0x000fe400078e00ff */
[----:B------:R-:W-:Y:S02]  /*00b0*/  IMAD.MOV.U32 R18, RZ, RZ, -0x1 ;  /* 0xffffffffff127424 */ /* 0x000fe400078e00ff */
[----:B------:R-:W-:-:S02]  /*00c0*/  IMAD.MOV.U32 R19, RZ, RZ, -0x1 ;  /* 0xffffffffff137424 */ /* 0x000fc400078e00ff */
[----:B------:R-:W-:Y:S02]  /*00d0*/  IMAD.MOV.U32 R20, RZ, RZ, -0x1 ;  /* 0xffffffffff147424 */ /* 0x000fe400078e00ff */
[----:B------:R-:W-:Y:S01]  /*00e0*/  IMAD.MOV.U32 R21, RZ, RZ, -0x1 ;  /* 0xffffffffff157424 */ /* 0x000fe200078e00ff */
[----:B------:R-:W4:Y:S01]  /*00f0*/  S2UR UR5, SR_CgaCtaId ;  /* 0x00000000000579c3 */ /* 0x000f220000008800 */
[----:B------:R-:W-:Y:S02]  /*0100*/  IMAD.MOV.U32 R22, RZ, RZ, -0x1 ;  /* 0xffffffffff167424 */ /* 0x000fe400078e00ff */
[----:B------:R-:W-:Y:S02]  /*0110*/  IMAD.MOV.U32 R23, RZ, RZ, -0x1 ;  /* 0xffffffffff177424 */ /* 0x000fe400078e00ff */
[----:B------:R-:W-:Y:S02]  /*0120*/  IMAD.MOV.U32 R24, RZ, RZ, -0x1 ;  /* 0xffffffffff187424 */ /* 0x000fe400078e00ff */
[----:B------:R-:W-:-:S02]  /*0130*/  IMAD.MOV.U32 R25, RZ, RZ, -0x1 ;  /* 0xffffffffff197424 */ /* 0x000fc400078e00ff */
[----:B------:R-:W-:Y:S02]  /*0140*/  IMAD.MOV.U32 R26, RZ, RZ, -0x1 ;  /* 0xffffffffff1a7424 */ /* 0x000fe400078e00ff */
[----:B------:R-:W-:Y:S02]  /*0150*/  IMAD.MOV.U32 R27, RZ, RZ, -0x1 ;  /* 0xffffffffff1b7424 */ /* 0x000fe400078e00ff */
[----:B------:R-:W-:Y:S01]  /*0160*/  IMAD.MOV.U32 R28, RZ, RZ, -0x1 ;  /* 0xffffffffff1c7424 */ /* 0x000fe200078e00ff */
[----:B------:R-:W4:Y:S01]  /*0170*/  S2R R29, SR_LANEID ;  /* 0x00000000001d7919 */ /* 0x000f220000000000 */
[----:B0-----:R-:W-:Y:S01]  /*0180*/  IMAD R7, R0, 0x13, RZ ;  /* 0x0000001300077824 */ /* 0x001fe200078e02ff */
[----:B------:R-:W0:Y:S03]  /*0190*/  LDCU.64 UR6, c[0x0][0x3a8] ;  /* 0x00007500ff0677ac */ /* 0x000e260008000a00 */
[C---:B------:R-:W-:Y:S01]  /*01a0*/  VIADD R2, R7.reuse, 0x1 ;  /* 0x0000000107027836 */ /* 0x040fe20000000000 */
[C---:B-1----:R-:W-:Y:S01]  /*01b0*/  ISETP.GE.AND P1, PT, R7.reuse, UR4, PT ;  /* 0x0000000407007c0c */ /* 0x042fe2000bf26270 */
[C---:B------:R-:W-:Y:S01]  /*01c0*/  VIADD R3, R7.reuse, 0x2 ;  /* 0x0000000207037836 */ /* 0x040fe20000000000 */
[----:B------:R-:W1:Y:S01]  /*01d0*/  LDCU UR9, c[0x0][0x3ac] ;  /* 0x00007580ff0977ac */ /* 0x000e620008000800 */
[C---:B------:R-:W-:Y:S01]  /*01e0*/  VIADD R6, R7.reuse, 0x5 ;  /* 0x0000000507067836 */ /* 0x040fe20000000000 */
[----:B------:R-:W-:Y:S01]  /*01f0*/  ISETP.GE.AND P2, PT, R2, UR4, PT ;  /* 0x0000000402007c0c */ /* 0x000fe2000bf46270 */
[----:B------:R-:W-:Y:S01]  /*0200*/  VIADD R2, R7, 0x3 ;  /* 0x0000000307027836 */ /* 0x000fe20000000000 */
[----:B------:R-:W-:Y:S01]  /*0210*/  ISETP.GE.AND P3, PT, R3, UR4, PT ;  /* 0x0000000403007c0c */ /* 0x000fe2000bf66270 */
[----:B--2---:R-:W-:Y:S01]  /*0220*/  IMAD.WIDE.U32 R4, R7, 0x4, R4 ;  /* 0x0000000407047825 */ /* 0x004fe200078e0004 */
[----:B------:R-:W-:-:S02]  /*0230*/  ISETP.GE.AND P6, PT, R6, UR4, PT ;  /* 0x0000000406007c0c */ /* 0x000fc4000bfc6270 */
[----:B------:R-:W-:Y:S01]  /*0240*/  ISETP.GE.AND P4, PT, R2, UR4, PT ;  /* 0x0000000402007c0c */ /* 0x000fe2000bf86270 */
[----:B------:R-:W-:Y:S02]  /*0250*/  IMAD.MOV.U32 R2, RZ, RZ, -0x1 ;  /* 0xffffffffff027424 */ /* 0x000fe400078e00ff */
[C---:B------:R-:W-:Y:S02]  /*0260*/  VIADD R6, R7.reuse, 0x7 ;  /* 0x0000000707067836 */ /* 0x040fe40000000000 */
[C---:B------:R-:W-:Y:S02]  /*0270*/  VIADD R3, R7.reuse, 0x4 ;  /* 0x0000000407037836 */ /* 0x040fe40000000000 */
[----:B---3--:R2:W5:Y:S01]  /*0280*/  @!P1 LDG.E R2, desc[UR10][R4.64] ;  /* 0x0000000a04029981 */ /* 0x008562000c1e1900 */
[----:B------:R-:W-:Y:S01]  /*0290*/  ISETP.GE.AND P1, PT, R6, UR4, PT ;  /* 0x0000000406007c0c */ /* 0x000fe2000bf26270 */
[----:B------:R-:W-:Y:S01]  /*02a0*/  VIADD R6, R7, 0x9 ;  /* 0x0000000907067836 */ /* 0x000fe20000000000 */
[----:B------:R-:W-:Y:S01]  /*02b0*/  ISETP.GE.AND P5, PT, R3, UR4, PT ;  /* 0x0000000403007c0c */ /* 0x000fe2000bfa6270 */
[C---:B------:R-:W-:Y:S01]  /*02c0*/  VIADD R8, R7.reuse, 0x6 ;  /* 0x0000000607087836 */ /* 0x040fe20000000000 */
[----:B------:R2:W5:Y:S01]  /*02d0*/  @!P3 LDG.E R12, desc[UR10][R4.64+0x8] ;  /* 0x0000080a040cb981 */ /* 0x000562000c1e1900 */
[----:B------:R-:W-:Y:S01]  /*02e0*/  IMAD.MOV.U32 R3, RZ, RZ, -0x1 ;  /* 0xffffffffff037424 */ /* 0x000fe200078e00ff */
[----:B------:R-:W-:Y:S01]  /*02f0*/  ISETP.GE.AND P3, PT, R6, UR4, PT ;  /* 0x0000000406007c0c */ /* 0x000fe2000bf66270 */
[C---:B------:R-:W-:Y:S01]  /*0300*/  VIADD R6, R7.reuse, 0xa ;  /* 0x0000000a07067836 */ /* 0x040fe20000000000 */
[----:B------:R-:W-:Y:S01]  /*0310*/  ISETP.GE.AND P0, PT, R8, UR4, PT ;  /* 0x0000000408007c0c */ /* 0x000fe2000bf06270 */
[C---:B------:R-:W-:Y:S01]  /*0320*/  VIADD R8, R7.reuse, 0x8 ;  /* 0x0000000807087836 */ /* 0x040fe20000000000 */
[----:B------:R2:W5:Y:S02]  /*0330*/  @!P4 LDG.E R13, desc[UR10][R4.64+0xc] ;  /* 0x00000c0a040dc981 */ /* 0x000564000c1e1900 */
[----:B------:R-:W-:Y:S01]  /*0340*/  ISETP.GE.AND P4, PT, R6, UR4, PT ;  /* 0x0000000406007c0c */ /* 0x000fe2000bf86270 */
[C---:B------:R-:W-:Y:S01]  /*0350*/  VIADD R6, R7.reuse, 0xc ;  /* 0x0000000c07067836 */ /* 0x040fe20000000000 */
[----:B------:R2:W5:Y:S01]  /*0360*/  @!P2 LDG.E R3, desc[UR10][R4.64+0x4] ;  /* 0x0000040a0403a981 */ /* 0x000562000c1e1900 */
[----:B------:R-:W-:Y:S01]  /*0370*/  ISETP.GE.AND P2, PT, R8, UR4, PT ;  /* 0x0000000408007c0c */ /* 0x000fe2000bf46270 */
[----:B------:R-:W-:-:S02]  /*0380*/  VIADD R8, R7, 0xb ;  /* 0x0000000b07087836 */ /* 0x000fc40000000000 */
[----:B------:R2:W5:Y:S01]  /*0390*/  @!P6 LDG.E R15, desc[UR10][R4.64+0x14] ;  /* 0x0000140a040fe981 */ /* 0x000562000c1e1900 */
[----:B------:R-:W-:Y:S01]  /*03a0*/  ISETP.GE.AND P6, PT, R6, UR4, PT ;  /* 0x0000000406007c0c */ /* 0x000fe2000bfc6270 */
[C---:B------:R-:W-:Y:S02]  /*03b0*/  VIADD R6, R7.reuse, 0xd ;  /* 0x0000000d07067836 */ /* 0x040fe40000000000 */
[----:B------:R2:W5:Y:S01]  /*03c0*/  @!P5 LDG.E R14, desc[UR10][R4.64+0x10] ;  /* 0x0000100a040ed981 */ /* 0x000562000c1e1900 */
[----:B------:R-:W-:Y:S01]  /*03d0*/  ISETP.GE.AND P5, PT, R8, UR4, PT ;  /* 0x0000000408007c0c */ /* 0x000fe2000bfa6270 */
[C---:B------:R-:W-:Y:S02]  /*03e0*/  VIADD R8, R7.reuse, 0xe ;  /* 0x0000000e07087836 */ /* 0x040fe40000000000 */
        /* <DEDUP_REMOVED lines=9> */
[----:B------:R-:W-:Y:S01]  /*0480*/  VIADD R7, R7, 0x12 ;  /* 0x0000001207077836 */ /* 0x000fe20000000000 */
[----:B------:R2:W5:Y:S02]  /*0490*/  @!P3 LDG.E R19, desc[UR10][R4.64+0x24] ;  /* 0x0000240a0413b981 */ /* 0x000564000c1e1900 */
[----:B------:R-:W-:-:S02]  /*04a0*/  ISETP.GE.AND P3, PT, R6, UR4, PT ;  /* 0x0000000406007c0c */ /* 0x000fc4000bf66270 */
[----:B------:R2:W5:Y:S01]  /*04b0*/  @!P4 LDG.E R20, desc[UR10][R4.64+0x28] ;  /* 0x0000280a0414c981 */ /* 0x000562000c1e1900 */
[----:B------:R-:W-:-:S03]  /*04c0*/  ISETP.GE.AND P4, PT, R8, UR4, PT ;  /* 0x0000000408007c0c */ /* 0x000fc6000bf86270 */
[----:B------:R2:W5:Y:S01]  /*04d0*/  @!P5 LDG.E R21, desc[UR10][R4.64+0x2c] ;  /* 0x00002c0a0415d981 */ /* 0x000562000c1e1900 */
[----:B------:R-:W-:-:S03]  /*04e0*/  ISETP.GE.AND P5, PT, R7, UR4, PT ;  /* 0x0000000407007c0c */ /* 0x000fc6000bfa6270 */
[----:B------:R2:W5:Y:S04]  /*04f0*/  @!P6 LDG.E R22, desc[UR10][R4.64+0x30] ;  /* 0x0000300a0416e981 */ /* 0x000568000c1e1900 */
[----:B------:R2:W5:Y:S04]  /*0500*/  @!P0 LDG.E R23, desc[UR10][R4.64+0x34] ;  /* 0x0000340a04178981 */ /* 0x000568000c1e1900 */
[----:B------:R2:W5:Y:S04]  /*0510*/  @!P1 LDG.E R24, desc[UR10][R4.64+0x38] ;  /* 0x0000380a04189981 */ /* 0x000568000c1e1900 */
[----:B------:R2:W5:Y:S04]  /*0520*/  @!P2 LDG.E R25, desc[UR10][R4.64+0x3c] ;  /* 0x00003c0a0419a981 */ /* 0x000568000c1e1900 */
[----:B------:R2:W5:Y:S04]  /*0530*/  @!P3 LDG.E R26, desc[UR10][R4.64+0x40] ;  /* 0x0000400a041ab981 */ /* 0x000568000c1e1900 */
[----:B------:R2:W5:Y:S04]  /*0540*/  @!P4 LDG.E R27, desc[UR10][R4.64+0x44] ;  /* 0x0000440a041bc981 */ /* 0x000568000c1e1900 */
[----:B------:R2:W5:Y:S01]  /*0550*/  @!P5 LDG.E R28, desc[UR10][R4.64+0x48] ;  /* 0x0000480a041cd981 */ /* 0x000562000c1e1900 */
[----:B------:R-:W-:-:S02]  /*0560*/  UMOV UR4, 0x400 ;  /* 0x0000040000047882 */ /* 0x000fc40000000000 */
[----:B----4-:R-:W-:Y:S01]  /*0570*/  ULEA UR4, UR5, UR4, 0x18 ;  /* 0x0000000405047291 */ /* 0x010fe2000f8ec0ff */
[----:B------:R-:W-:-:S05]  /*0580*/  SHF.R.U32.HI R105, RZ, 0x5, R0 ;  /* 0x00000005ff697819 */ /* 0x000fca0000011600 */
[----:B------:R-:W-:-:S05]  /*0590*/  LEA R31, R0, UR4, 0x2 ;  /* 0x00000004001f7c11 */ /* 0x000fca000f8e10ff */
[----:B------:R-:W-:Y:S01]  /*05a0*/  IMAD R33, R0, 0x80, R31 ;  /* 0x0000008000217824 */ /* 0x000fe200078e021f */
[----:B------:R-:W-:-:S03]  /*05b0*/  LEA R30, R105, UR4, 0x2 ;  /* 0x00000004691e7c11 */ /* 0x000fc6000f8e10ff */
[----:B------:R-:W-:Y:S01]  /*05c0*/  IMAD R35, R0, -0x38, R33 ;  /* 0xffffffc800237824 */ /* 0x000fe200078e0221 */
[----:B0-----:R-:W-:Y:S02]  /*05d0*/  UIADD3 UR8, UPT, UPT, UR6, 0x6, URZ ;  /* 0x0000000606087890 */ /* 0x001fe4000fffe0ff */
[----:B------:R-:W-:Y:S01]  /*05e0*/  UIADD3 UR5, UPT, UPT, -UR6, UR7, URZ ;  /* 0x0000000706057290 */ /* 0x000fe2000fffe1ff */
[----:B-12---:R-:W-:Y:S11]  /*05f0*/  BAR.SYNC.DEFER_BLOCKING 0x0 ;  /* 0x0000000000007b1d */ /* 0x006ff60000010000 */
.L_x_262:
[----:B------:R-:W-:Y:S01]  /*0600*/  UISETP.LT.AND UP0, UPT, UR5, 0x6, UPT ;  /* 0x000000060500788c */ /* 0x000fe2000bf01270 */
[----:B------:R-:W-:Y:S01]  /*0610*/  STS [R31], RZ ;  /* 0x000000ff1f007388 */ /* 0x000fe20000000800 */
[----:B------:R-:W-:Y:S01]  /*0620*/  UIADD3 UR6, UPT, UPT, UR8, -0x6, URZ ;  /* 0xfffffffa08067890 */ /* 0x000fe2000fffe0ff */
[----:B------:R-:W-:Y:S01]  /*0630*/  ISETP.NE.AND P1, PT, R29, 0x1f, PT ;  /* 0x0000001f1d00780c */ /* 0x000fe20003f25270 */
[----:B------:R-:W-:Y:S01]  /*0640*/  USEL UR4, UR5, 0x6, UP0 ;  /* 0x0000000605047887 */ /* 0x000fe20008000000 */
[----:B------:R-:W-:Y:S01]  /*0650*/  STS [R31+0x400], RZ ;  /* 0x000400ff1f007388 */ /* 0x000fe20000000800 */
[C---:B------:R-:W-:Y:S01]  /*0660*/  ISETP.NE.AND P2, PT, R105.reuse, 0x6, PT ;  /* 0x000000066900780c */ /* 0x040fe20003f45270 */
[----:B------:R-:W-:Y:S01]  /*0670*/  UISETP.GE.AND UP0, UPT, UR8, UR9, UPT ;  /* 0x000000090800728c */ /* 0x000fe2000bf06270 */
[----:B0----5:R-:W-:Y:S01]  /*0680*/  SHF.R.U32.HI R4, RZ, UR6, R2 ;  /* 0x00000006ff047c19 */ /* 0x021fe20008011602 */
[----:B------:R-:W-:Y:S01]  /*0690*/  UBMSK UR4, URZ, UR4 ;  /* 0x00000004ff04729b */ /* 0x000fe20008000000 */
[----:B------:R-:W-:Y:S01]  /*06a0*/  STS [R31+0x800], RZ ;  /* 0x000800ff1f007388 */ /* 0x000fe20000000800 */
[----:B------:R-:W-:-:S03]  /*06b0*/  ISETP.NE.AND P3, PT, R105, 0x7, PT ;  /* 0x000000076900780c */ /* 0x000fc60003f65270 */
[----:B------:R-:W-:Y:S01]  /*06c0*/  STS [R31+0xc00], RZ ;  /* 0x000c00ff1f007388 */ /* 0x000fe20000000800 */
[----:B------:R-:W-:-:S03]  /*06d0*/  LOP3.LUT R4, R4, UR4, RZ, 0xc0, !PT ;  /* 0x0000000404047c12 */ /* 0x000fc6000f8ec0ff */
[----:B------:R-:W-:Y:S02]  /*06e0*/  STS [R31+0x1000], RZ ;  /* 0x001000ff1f007388 */ /* 0x000fe40000000800 */
[----:B------:R-:W-:Y:S01]  /*06f0*/  IMAD.SHL.U32 R5, R4, 0x400, RZ ;  /* 0x0000040004057824 */ /* 0x000fe200078e00ff */
[----:B------:R-:W-:Y:S01]  /*0700*/  SHF.R.U32.HI R4, RZ, 0x4, R4 ;  /* 0x00000004ff047819 */ /* 0x000fe20000011604 */
[----:B------:R-:W-:Y:S03]  /*0710*/  STS [R31+0x1400], RZ ;  /* 0x001400ff1f007388 */ /* 0x000fe60000000800 */
[----:B------:R-:W-:Y:S01]  /*0720*/  LOP3.LUT R34, R5, 0x7c00, RZ, 0xc0, !PT ;  /* 0x00007c0005227812 */ /* 0x000fe200078ec0ff */
[----:B------:R-:W-:Y:S01]  /*0730*/  STS [R31+0x1800], RZ ;  /* 0x001800ff1f007388 */ /* 0x000fe20000000800 */
[----:B------:R-:W-:-:S03]  /*0740*/  LOP3.LUT R4, R4, 0xffffffe, RZ, 0xc0, !PT ;  /* 0x0ffffffe04047812 */ /* 0x000fc600078ec0ff */
[----:B------:R-:W-:Y:S01]  /*0750*/  STS [R31+0x1c00], RZ ;  /* 0x001c00ff1f007388 */ /* 0x000fe20000000800 */
[----:B------:R-:W-:Y:S02]  /*0760*/  IADD3 R34, PT, PT, R4, R31, R34 ;  /* 0x0000001f04227210 */ /* 0x000fe40007ffe022 */
[----:B------:R-:W-:Y:S01]  /*0770*/  SHF.R.U32.HI R4, RZ, UR6, R3 ;  /* 0x00000006ff047c19 */ /* 0x000fe20008011603 */
[----:B------:R-:W-:Y:S03]  /*0780*/  STS [R31+0x2000], RZ ;  /* 0x002000ff1f007388 */ /* 0x000fe60000000800 */
[----:B------:R-:W-:Y:S01]  /*0790*/  LOP3.LUT R4, R4, UR4, RZ, 0xc0, !PT ;  /* 0x0000000404047c12 */ /* 0x000fe2000f8ec0ff */
[----:B------:R-:W-:Y:S04]  /*07a0*/  STS [R31+0x2400], RZ ;  /* 0x002400ff1f007388 */ /* 0x000fe80000000800 */
[----:B------:R-:W-:Y:S01]  /*07b0*/  STS [R31+0x2800], RZ ;  /* 0x002800ff1f007388 */ /* 0x000fe20000000800 */
[----:B------:R-:W-:Y:S01]  /*07c0*/  IMAD.SHL.U32 R5, R4, 0x400, RZ ;  /* 0x0000040004057824 */ /* 0x000fe200078e00ff */
[----:B------:R-:W-:-:S02]  /*07d0*/  SHF.R.U32.HI R4, RZ, 0x4, R4 ;  /* 0x00000004ff047819 */ /* 0x000fc40000011604 */
[----:B------:R-:W-:Y:S02]  /*07e0*/  STS [R31+0x2c00], RZ ;  /* 0x002c00ff1f007388 */ /* 0x000fe40000000800 */
[----:B------:R-:W-:Y:S02]  /*07f0*/  LOP3.LUT R36, R5, 0x7c00, RZ, 0xc0, !PT ;  /* 0x00007c0005247812 */ /* 0x000fe400078ec0ff */
        /* <DEDUP_REMOVED lines=32> */
[----:B------:R-:W0:Y:S02]  /*0a00*/  LDS.U16 R32, [R34] ;  /* 0x0000000022207984 */ /* 0x000e240000000400 */
[----:B0-----:R-:W-:-:S05]  /*0a10*/  VIADD R5, R32, 0x1 ;  /* 0x0000000120057836 */ /* 0x001fca0000000000 */
[----:B------:R0:W-:Y:S04]  /*0a20*/  STS.U16 [R34], R5 ;  /* 0x0000000522007388 */ /* 0x0001e80000000400 */
[----:B------:R-:W1:Y:S01]  /*0a30*/  LDS.U16 R38, [R36] ;  /* 0x0000000024267984 */ /* 0x000e620000000400 */
[----:B0-----:R-:W-:Y:S01]  /*0a40*/  IMAD.SHL.U32 R5, R4, 0x400, RZ ;  /* 0x0000040004057824 */ /* 0x001fe200078e00ff */
[----:B------:R-:W-:-:S04]  /*0a50*/  SHF.R.U32.HI R4, RZ, 0x4, R4 ;  /* 0x00000004ff047819 */ /* 0x000fc80000011604 */
[----:B------:R-:W-:Y:S02]  /*0a60*/  LOP3.LUT R6, R5, 0x7c00, RZ, 0xc0, !PT ;  /* 0x00007c0005067812 */ /* 0x000fe400078ec0ff */
[----:B------:R-:W-:Y:S02]  /*0a70*/  LOP3.LUT R41, R4, 0xffffffe, RZ, 0xc0, !PT ;  /* 0x0ffffffe04297812 */ /* 0x000fe400078ec0ff */
[----:B------:R-:W-:Y:S02]  /*0a80*/  SHF.R.U32.HI R5, RZ, UR6, R14 ;  /* 0x00000006ff057c19 */ /* 0x000fe4000801160e */
[----:B------:R-:W-:Y:S02]  /*0a90*/  IADD3 R41, PT, PT, R41, R31, R6 ;  /* 0x0000001f29297210 */ /* 0x000fe40007ffe006 */
[----:B------:R-:W-:-:S05]  /*0aa0*/  LOP3.LUT R5, R5, UR4, RZ, 0xc0, !PT ;  /* 0x0000000405057c12 */ /* 0x000fca000f8ec0ff */
[----:B------:R-:W-:Y:S01]  /*0ab0*/  IMAD.SHL.U32 R6, R5, 0x400, RZ ;  /* 0x0000040005067824 */ /* 0x000fe200078e00ff */
[----:B------:R-:W-:-:S04]  /*0ac0*/  SHF.R.U32.HI R5, RZ, 0x4, R5 ;  /* 0x00000004ff057819 */ /* 0x000fc80000011605 */
[----:B------:R-:W-:Y:S02]  /*0ad0*/  LOP3.LUT R8, R6, 0x7c00, RZ, 0xc0, !PT ;  /* 0x00007c0006087812 */ /* 0x000fe400078ec0ff */
[----:B------:R-:W-:-:S04]  /*0ae0*/  LOP3.LUT R5, R5, 0xffffffe, RZ, 0xc0, !PT ;  /* 0x0ffffffe05057812 */ /* 0x000fc800078ec0ff */
[----:B------:R-:W-:Y:S01]  /*0af0*/  IADD3 R43, PT, PT, R5, R31, R8 ;  /* 0x0000001f052b7210 */ /* 0x000fe20007ffe008 */
[----:B-1----:R-:W-:-:S05]  /*0b00*/  VIADD R7, R38, 0x1 ;  /* 0x0000000126077836 */ /* 0x002fca0000000000 */
[----:B------:R-:W-:Y:S04]  /*0b10*/  STS.U16 [R36], R7 ;  /* 0x0000000724007388 */ /* 0x000fe80000000400 */
[----:B------:R-:W0:Y:S02]  /*0b20*/  LDS.U16 R40, [R39] ;  /* 0x0000000027287984 */ /* 0x000e240000000400 */
[----:B0-----:R-:W-:-:S05]  /*0b30*/  VIADD R4, R40, 0x1 ;  /* 0x0000000128047836 */ /* 0x001fca0000000000 */
[----:B------:R0:W-:Y:S04]  /*0b40*/  STS.U16 [R39], R4 ;  /* 0x0000000427007388 */ /* 0x0001e80000000400 */
[----:B------:R-:W1:Y:S01]  /*0b50*/  LDS.U16 R42, [R41] ;  /* 0x00000000292a7984 */ /* 0x000e620000000400 */
[----:B0-----:R-:W-:-:S04]  /*0b60*/  SHF.R.U32.HI R4, RZ, UR6, R15 ;  /* 0x00000006ff047c19 */ /* 0x001fc8000801160f */
[----:B------:R-:W-:-:S05]  /*0b70*/  LOP3.LUT R4, R4, UR4, RZ, 0xc0, !PT ;  /* 0x0000000404047c12 */ /* 0x000fca000f8ec0ff */
[----:B------:R-:W-:Y:S01]  /*0b80*/  IMAD.SHL.U32 R5, R4, 0x400, RZ ;  /* 0x0000040004057824 */ /* 0x000fe200078e00ff */
[----:B------:R-:W-:-:S04]  /*0b90*/  SHF.R.U32.HI R4, RZ, 0x4, R4 ;  /* 0x00000004ff047819 */ /* 0x000fc80000011604 */
[----:B------:R-:W-:Y:S02]  /*0ba0*/  LOP3.LUT R8, R5, 0x7c00, RZ, 0xc0, !PT ;  /* 0x00007c0005087812 */ /* 0x000fe400078ec0ff */
[----:B------:R-:W-:Y:S02]  /*0bb0*/  LOP3.LUT R45, R4, 0xffffffe, RZ, 0xc0, !PT ;  /* 0x0ffffffe042d7812 */ /* 0x000fe400078ec0ff */
[----:B------:R-:W-:Y:S02]  /*0bc0*/  SHF.R.U32.HI R5, RZ, UR6, R16 ;  /* 0x00000006ff057c19 */ /* 0x000fe40008011610 */
[----:B------:R-:W-:Y:S02]  /*0bd0*/  IADD3 R45, PT, PT, R45, R31, R8 ;  /* 0x0000001f2d2d7210 */ /* 0x000fe40007ffe008 */
[----:B------:R-:W-:Y:S01]  /*0be0*/  LOP3.LUT R5, R5, UR4, RZ, 0xc0, !PT ;  /* 0x0000000405057c12 */ /* 0x000fe2000f8ec0ff */
[----:B-1----:R-:W-:-:S05]  /*0bf0*/  VIADD R6, R42, 0x1 ;  /* 0x000000012a067836 */ /* 0x002fca0000000000 */
[----:B------:R0:W-:Y:S04]  /*0c00*/  STS.U16 [R41], R6 ;  /* 0x0000000629007388 */ /* 0x0001e80000000400 */
[----:B------:R-:W1:Y:S01]  /*0c10*/  LDS.U16 R44, [R43] ;  /* 0x000000002b2c7984 */ /* 0x000e620000000400 */
[----:B0-----:R-:W-:Y:S01]  /*0c20*/  IMAD.SHL.U32 R6, R5, 0x400, RZ ;  /* 0x0000040005067824 */ /* 0x001fe200078e00ff */
[----:B------:R-:W-:-:S04]  /*0c30*/  SHF.R.U32.HI R5, RZ, 0x4, R5 ;  /* 0x00000004ff057819 */ /* 0x000fc80000011605 */
[----:B------:R-:W-:Y:S02]  /*0c40*/  LOP3.LUT R8, R6, 0x7c00, RZ, 0xc0, !PT ;  /* 0x00007c0006087812 */ /* 0x000fe400078ec0ff */
[----:B------:R-:W-:-:S04]  /*0c50*/  LOP3.LUT R5, R5, 0xffffffe, RZ, 0xc0, !PT ;  /* 0x0ffffffe05057812 */ /* 0x000fc800078ec0ff */
[----:B------:R-:W-:Y:S01]  /*0c60*/  IADD3 R47, PT, PT, R5, R31, R8 ;  /* 0x0000001f052f7210 */ /* 0x000fe20007ffe008 */
[----:B-1----:R-:W-:-:S05]  /*0c70*/  VIADD R4, R44, 0x1 ;  /* 0x000000012c047836 */ /* 0x002fca0000000000 */
        /* <DEDUP_REMOVED lines=108> */
[----:B------:R-:W-:Y:S01]  /*1340*/  SHF.R.U32.HI R5, RZ, UR6, R28 ;  /* 0x00000006ff057c19 */ /* 0x000fe2000801161c */
[----:B------:R-:W0:Y:S01]  /*1350*/  S2UR UR6, SR_CgaCtaId ;  /* 0x00000000000679c3 */ /* 0x000e220000008800 */
[----:B------:R-:W-:Y:S02]  /*1360*/  IADD3 R69, PT, PT, R69, R31, R8 ;  /* 0x0000001f45457210 */ /* 0x000fe40007ffe008 */
[----:B------:R-:W-:Y:S01]  /*1370*/  LOP3.LUT R5, R5, UR4, RZ, 0xc0, !PT ;  /* 0x0000000405057c12 */ /* 0x000fe2000f8ec0ff */
[----:B------:R-:W-:Y:S01]  /*1380*/  UMOV UR4, 0x400 ;  /* 0x0000040000047882 */ /* 0x000fe20000000000 */
[----:B-1----:R-:W-:-:S05]  /*1390*/  VIADD R6, R66, 0x1 ;  /* 0x0000000142067836 */ /* 0x002fca0000000000 */
[----:B------:R1:W-:Y:S04]  /*13a0*/  STS.U16 [R65], R6 ;  /* 0x0000000641007388 */ /* 0x0003e80000000400 */
[----:B------:R-:W2:Y:S01]  /*13b0*/  LDS.U16 R68, [R67] ;  /* 0x0000000043447984 */ /* 0x000ea20000000400 */
[----:B0-----:R-:W-:Y:S01]  /*13c0*/  ULEA UR4, UR6, UR4, 0x18 ;  /* 0x0000000406047291 */ /* 0x001fe2000f8ec0ff */
[----:B-1----:R-:W-:Y:S01]  /*13d0*/  IMAD.SHL.U32 R6, R5, 0x400, RZ ;  /* 0x0000040005067824 */ /* 0x002fe200078e00ff */
[----:B------:R-:W-:-:S04]  /*13e0*/  SHF.R.U32.HI R5, RZ, 0x4, R5 ;  /* 0x00000004ff057819 */ /* 0x000fc80000011605 */
[----:B------:R-:W-:Y:S02]  /*13f0*/  LOP3.LUT R8, R6, 0x7c00, RZ, 0xc0, !PT ;  /* 0x00007c0006087812 */ /* 0x000fe400078ec0ff */
[----:B------:R-:W-:-:S04]  /*1400*/  LOP3.LUT R5, R5, 0xffffffe, RZ, 0xc0, !PT ;  /* 0x0ffffffe05057812 */ /* 0x000fc800078ec0ff */
[----:B------:R-:W-:Y:S01]  /*1410*/  IADD3 R71, PT, PT, R5, R31, R8 ;  /* 0x0000001f05477210 */ /* 0x000fe20007ffe008 */
[----:B--2---:R-:W-:-:S05]  /*1420*/  VIADD R4, R68, 0x1 ;  /* 0x0000000144047836 */ /* 0x004fca0000000000 */
[----:B------:R-:W-:Y:S04]  /*1430*/  STS.U16 [R67], R4 ;  /* 0x0000000443007388 */ /* 0x000fe80000000400 */
[----:B------:R-:W0:Y:S02]  /*1440*/  LDS.U16 R70, [R69] ;  /* 0x0000000045467984 */ /* 0x000e240000000400 */
[----:B0-----:R-:W-:-:S05]  /*1450*/  VIADD R6, R70, 0x1 ;  /* 0x0000000146067836 */ /* 0x001fca0000000000 */
[----:B------:R-:W-:Y:S04]  /*1460*/  STS.U16 [R69], R6 ;  /* 0x0000000645007388 */ /* 0x000fe80000000400 */
[----:B------:R-:W0:Y:S02]  /*1470*/  LDS.U16 R72, [R71] ;  /* 0x0000000047487984 */ /* 0x000e240000000400 */
[----:B0-----:R-:W-:-:S05]  /*1480*/  VIADD R4, R72, 0x1 ;  /* 0x0000000148047836 */ /* 0x001fca0000000000 */
[----:B------:R-:W-:Y:S01]  /*1490*/  STS.U16 [R71], R4 ;  /* 0x0000000447007388 */ /* 0x000fe20000000400 */
[----:B------:R-:W-:Y:S06]  /*14a0*/  BAR.SYNC.DEFER_BLOCKING 0x0 ;  /* 0x0000000000007b1d */ /* 0x000fec0000010000 */
[----:B------:R-:W-:Y:S04]  /*14b0*/  LDS R73, [R33] ;  /* 0x0000000021497984 */ /* 0x000fe80000000800 */
[----:B------:R-:W0:Y:S04]  /*14c0*/  LDS R74, [R33+0x4] ;  /* 0x00000400214a7984 */ /* 0x000e280000000800 */
[----:B------:R-:W1:Y:S04]  /*14d0*/  LDS R75, [R33+0x8] ;  /* 0x00000800214b7984 */ /* 0x000e680000000800 */
[----:B------:R-:W2:Y:S04]  /*14e0*/  LDS R76, [R33+0xc] ;  /* 0x00000c00214c7984 */ /* 0x000ea80000000800 */
[----:B------:R-:W3:Y:S04]  /*14f0*/  LDS R77, [R33+0x10] ;  /* 0x00001000214d7984 */ /* 0x000ee80000000800 */
[----:B------:R-:W4:Y:S04]  /*1500*/  LDS R78, [R33+0x14] ;  /* 0x00001400214e7984 */ /* 0x000f280000000800 */
[----:B------:R-:W4:Y:S04]  /*1510*/  LDS R79, [R33+0x18] ;  /* 0x00001800214f7984 */ /* 0x000f280000000800 */
[----:B------:R-:W4:Y:S04]  /*1520*/  LDS R80, [R33+0x1c] ;  /* 0x00001c0021507984 */ /* 0x000f280000000800 */
[----:B------:R-:W4:Y:S04]  /*1530*/  LDS R81, [R33+0x20] ;  /* 0x0000200021517984 */ /* 0x000f280000000800 */
[----:B------:R-:W4:Y:S04]  /*1540*/  LDS R82, [R33+0x24] ;  /* 0x0000240021527984 */ /* 0x000f280000000800 */
[----:B------:R-:W4:Y:S04]  /*1550*/  LDS R83, [R33+0x28] ;  /* 0x0000280021537984 */ /* 0x000f280000000800 */
[----:B------:R-:W4:Y:S01]  /*1560*/  LDS R84, [R33+0x2c] ;  /* 0x00002c0021547984 */ /* 0x000f220000000800 */
[----:B0-----:R-:W-:-:S03]  /*1570*/  IMAD.IADD R74, R73, 0x1, R74 ;  /* 0x00000001494a7824 */ /* 0x001fc600078e024a */
[----:B------:R-:W0:Y:S01]  /*1580*/  LDS R85, [R33+0x30] ;  /* 0x0000300021557984 */ /* 0x000e220000000800 */
[----:B-1----:R-:W-:-:S03]  /*1590*/  IMAD.IADD R75, R75, 0x1, R74 ;  /* 0x000000014b4b7824 */ /* 0x002fc600078e024a */
[----:B------:R-:W1:Y:S01]  /*15a0*/  LDS R86, [R33+0x34] ;  /* 0x0000340021567984 */ /* 0x000e620000000800 */
[----:B--2---:R-:W-:-:S03]  /*15b0*/  IMAD.IADD R76, R76, 0x1, R75 ;  /* 0x000000014c4c7824 */ /* 0x004fc600078e024b */
[----:B------:R-:W2:Y:S01]  /*15c0*/  LDS R87, [R33+0x38] ;  /* 0x0000380021577984 */ /* 0x000ea20000000800 */
[----:B---3--:R-:W-:-:S03]  /*15d0*/  IMAD.IADD R77, R77, 0x1, R76 ;  /* 0x000000014d4d7824 */ /* 0x008fc600078e024c */
[----:B------:R-:W3:Y:S01]  /*15e0*/  LDS R88, [R33+0x3c] ;  /* 0x00003c0021587984 */ /* 0x000ee20000000800 */
[----:B----4-:R-:W-:-:S03]  /*15f0*/  IMAD.IADD R78, R78, 0x1, R77 ;  /* 0x000000014e4e7824 */ /* 0x010fc600078e024d */
[----:B------:R-:W4:Y:S01]  /*1600*/  LDS R89, [R33+0x40] ;  /* 0x0000400021597984 */ /* 0x000f220000000800 */
[----:B------:R-:W-:-:S03]  /*1610*/  IMAD.IADD R79, R79, 0x1, R78 ;  /* 0x000000014f4f7824 */ /* 0x000fc600078e024e */
        /* <DEDUP_REMOVED lines=31> */
[----:B------:R-:W-:-:S04]  /*1810*/  IMAD.IADD R95, R95, 0x1, R94 ;  /* 0x000000015f5f7824 */ /* 0x000fc800078e025e */
[----:B0-----:R-:W-:-:S04]  /*1820*/  IMAD.IADD R96, R96, 0x1, R95 ;  /* 0x0000000160607824 */ /* 0x001fc800078e025f */
[----:B-1----:R-:W-:-:S04]  /*1830*/  IMAD.IADD R97, R97, 0x1, R96 ;  /* 0x0000000161617824 */ /* 0x002fc800078e0260 */
[----:B--2---:R-:W-:-:S04]  /*1840*/  IMAD.IADD R98, R98, 0x1, R97 ;  /* 0x0000000162627824 */ /* 0x004fc800078e0261 */
[----:B---3--:R-:W-:-:S04]  /*1850*/  IMAD.IADD R99, R99, 0x1, R98 ;  /* 0x0000000163637824 */ /* 0x008fc800078e0262 */
[----:B----4-:R-:W-:-:S04]  /*1860*/  IMAD.IADD R100, R100, 0x1, R99 ;  /* 0x0000000164647824 */ /* 0x010fc800078e0263 */
[----:B------:R-:W-:-:S04]  /*1870*/  IMAD.IADD R101, R101, 0x1, R100 ;  /* 0x0000000165657824 */ /* 0x000fc800078e0264 */
[----:B------:R-:W-:-:S04]  /*1880*/  IMAD.IADD R102, R102, 0x1, R101 ;  /* 0x0000000166667824 */ /* 0x000fc800078e0265 */
[----:B------:R-:W-:-:S04]  /*1890*/  IMAD.IADD R103, R103, 0x1, R102 ;  /* 0x0000000167677824 */ /* 0x000fc800078e0266 */
[----:B------:R-:W-:-:S04]  /*18a0*/  IMAD.IADD R104, R104, 0x1, R103 ;  /* 0x0000000168687824 */ /* 0x000fc800078e0267 */
[----:B------:R-:W-:-:S05]  /*18b0*/  IMAD.IADD R106, R5, 0x1, R104 ;  /* 0x00000001056a7824 */ /* 0x000fca00078e0268 */
        /* <DEDUP_REMOVED lines=8> */
[----:B------:R-:W0:Y:S02]  /*1940*/  SHFL.UP P0, R107, R108, 0x10, RZ ;  /* 0x060000006c6b7989 */ /* 0x000e2400000000ff */
[----:B0-----:R-:W-:Y:S01]  /*1950*/  @P0 IMAD.IADD R107, R108, 0x1, R107 ;  /* 0x000000016c6b0824 */ /* 0x001fe200078e026b */
[----:B------:R-:W-:-:S03]  /*1960*/  ISETP.NE.AND P0, PT, R105, 0x1, PT ;  /* 0x000000016900780c */ /* 0x000fc60003f05270 */
[----:B------:R-:W-:Y:S01]  /*1970*/  IMAD.IADD R106, R107, 0x1, -R106 ;  /* 0x000000016b6a7824 */ /* 0x000fe200078e0a6a */
[----:B------:R-:W-:Y:S01]  /*1980*/  @!P1 STS [R30+0x8400], R107 ;  /* 0x0084006b1e009388 */ /* 0x000fe20000000800 */
[----:B------:R-:W-:Y:S01]  /*1990*/  BAR.SYNC.DEFER_BLOCKING 0x0 ;  /* 0x0000000000007b1d */ /* 0x000fe20000010000 */
[----:B------:R-:W-:-:S05]  /*19a0*/  ISETP.NE.AND P1, PT, R105, 0x4, PT ;  /* 0x000000046900780c */ /* 0x000fca0003f25270 */
[----:B------:R-:W0:Y:S04]  /*19b0*/  LDS.128 R4, [UR4+0x8400] ;  /* 0x00840004ff047984 */ /* 0x000e280008000c00 */
[----:B------:R-:W1:Y:S01]  /*19c0*/  LDS.128 R8, [UR4+0x8410] ;  /* 0x00841004ff087984 */ /* 0x000e620008000c00 */
[C---:B0-----:R-:W-:Y:S01]  /*19d0*/  SEL R37, R4.reuse, R37, !P0 ;  /* 0x0000002504257207 */ /* 0x041fe20004000000 */
[----:B------:R-:W-:Y:S01]  /*19e0*/  IMAD.IADD R5, R4, 0x1, R5 ;  /* 0x0000000104057824 */ /* 0x000fe200078e0205 */
[----:B------:R-:W-:-:S03]  /*19f0*/  ISETP.NE.AND P0, PT, R105, 0x2, PT ;  /* 0x000000026900780c */ /* 0x000fc60003f05270 */
[----:B------:R-:W-:Y:S01]  /*1a00*/  IMAD.IADD R6, R6, 0x1, R5 ;  /* 0x0000000106067824 */ /* 0x000fe200078e0205 */
[----:B------:R-:W-:Y:S02]  /*1a10*/  SEL R37, R5, R37, !P0 ;  /* 0x0000002505257207 */ /* 0x000fe40004000000 */
[----:B------:R-:W-:Y:S01]  /*1a20*/  ISETP.NE.AND P0, PT, R105, 0x3, PT ;  /* 0x000000036900780c */ /* 0x000fe20003f05270 */
[----:B------:R-:W-:-:S03]  /*1a30*/  IMAD.IADD R7, R7, 0x1, R6 ;  /* 0x0000000107077824 */ /* 0x000fc600078e0206 */
[----:B------:R-:W-:Y:S01]  /*1a40*/  SEL R37, R6, R37, !P0 ;  /* 0x0000002506257207 */ /* 0x000fe20004000000 */
[----:B-1----:R-:W-:Y:S01]  /*1a50*/  IMAD.IADD R8, R7, 0x1, R8 ;  /* 0x0000000107087824 */ /* 0x002fe200078e0208 */
[----:B------:R-:W-:Y:S02]  /*1a60*/  ISETP.NE.AND P0, PT, R105, 0x5, PT ;  /* 0x000000056900780c */ /* 0x000fe40003f05270 */
[----:B------:R-:W-:Y:S01]  /*1a70*/  SEL R37, R7, R37, !P1 ;  /* 0x0000002507257207 */ /* 0x000fe20004800000 */
[----:B------:R-:W-:Y:S01]  /*1a80*/  IMAD.IADD R9, R9, 0x1, R8 ;  /* 0x0000000109097824 */ /* 0x000fe200078e0208 */
[----:B------:R-:W-:Y:S02]  /*1a90*/  ISETP.NE.AND P1, PT, R29, RZ, PT ;  /* 0x000000ff1d00720c */ /* 0x000fe40003f25270 */
[----:B------:R-:W-:Y:S01]  /*1aa0*/  SEL R37, R8, R37, !P0 ;  /* 0x0000002508257207 */ /* 0x000fe20004000000 */
[----:B------:R-:W-:Y:S01]  /*1ab0*/  IMAD.IADD R10, R10, 0x1, R9 ;  /* 0x000000010a0a7824 */ /* 0x000fe200078e0209 */
[----:B------:R-:W-:-:S02]  /*1ac0*/  ISETP.GT.U32.AND P0, PT, R0, 0x1f, PT ;  /* 0x0000001f0000780c */ /* 0x000fc40003f04070 */
[----:B------:R-:W-:Y:S01]  /*1ad0*/  SEL R37, R9, R37, !P2 ;  /* 0x0000002509257207 */ /* 0x000fe20005000000 */
[----:B------:R-:W-:Y:S01]  /*1ae0*/  IMAD.IADD R11, R11, 0x1, R10 ;  /* 0x000000010b0b7824 */ /* 0x000fe200078e020a */
[----:B------:R-:W-:Y:S02]  /*1af0*/  ISETP.GT.U32.OR P2, PT, R0, 0x1f, P1 ;  /* 0x0000001f0000780c */ /* 0x000fe40000f44470 */
[----:B------:R-:W-:Y:S02]  /*1b00*/  SEL R4, R106, RZ, P1 ;  /* 0x000000ff6a047207 */ /* 0x000fe40000800000 */
[----:B------:R-:W-:-:S05]  /*1b10*/  SEL R37, R10, R37, !P3 ;  /* 0x000000250a257207 */ /* 0x000fca0005800000 */
[----:B------:R-:W-:Y:S01]  /*1b20*/  @P0 IMAD.IADD R106, R37, 0x1, R4 ;  /* 0x00000001256a0824 */ /* 0x000fe200078e0204 */
[----:B------:R-:W-:-:S03]  /*1b30*/  ISETP.NE.AND P0, PT, R0, RZ, PT ;  /* 0x000000ff0000720c */ /* 0x000fc60003f05270 */
[----:B------:R-:W-:-:S05]  /*1b40*/  @!P2 IMAD.U32 R106, R11, 0x10000, RZ ;  /* 0x000100000b6aa824 */ /* 0x000fca00078e00ff */
[----:B------:R-:W-:Y:S01]  /*1b50*/  @!P2 STS [UR4+0x8428], R106 ;  /* 0x0084286aff00a988 */ /* 0x000fe20008000804 */
[----:B------:R-:W-:Y:S06]  /*1b60*/  BAR.SYNC.DEFER_BLOCKING 0x0 ;  /* 0x0000000000007b1d */ /* 0x000fec0000010000 */
[----:B------:R-:W0:Y:S02]  /*1b70*/  LDS R4, [UR4+0x8428] ;  /* 0x00842804ff047984 */ /* 0x000e240008000800 */
[----:B0-----:R-:W-:-:S05]  /*1b80*/  SEL R5, R4, RZ, P0 ;  /* 0x000000ff04057207 */ /* 0x001fca0000000000 */
[----:B------:R-:W-:-:S04]  /*1b90*/  IMAD.IADD R4, R5, 0x1, R106 ;  /* 0x0000000105047824 */ /* 0x000fc800078e026a */
[--C-:B------:R-:W-:Y:S01]  /*1ba0*/  IMAD.IADD R6, R73, 0x1, R4.reuse ;  /* 0x0000000149067824 */ /* 0x100fe200078e0204 */
[----:B------:R-:W-:Y:S01]  /*1bb0*/  STS [R33], R4 ;  /* 0x0000000421007388 */ /* 0x000fe20000000800 */
[--C-:B------:R-:W-:Y:S02]  /*1bc0*/  IMAD.IADD R74, R74, 0x1, R4.reuse ;  /* 0x000000014a4a7824 */ /* 0x100fe400078e0204 */
[--C-:B------:R-:W-:Y:S01]  /*1bd0*/  IMAD.IADD R8, R75, 0x1, R4.reuse ;  /* 0x000000014b087824 */ /* 0x100fe200078e0204 */
[----:B------:R-:W-:Y:S01]  /*1be0*/  STS [R33+0x4], R6 ;  /* 0x0000040621007388 */ /* 0x000fe20000000800 */
[--C-:B------:R-:W-:Y:S02]  /*1bf0*/  IMAD.IADD R76, R76, 0x1, R4.reuse ;  /* 0x000000014c4c7824 */ /* 0x100fe400078e0204 */
[--C-:B------:R-:W-:Y:S01]  /*1c00*/  IMAD.IADD R10, R77, 0x1, R4.reuse ;  /* 0x000000014d0a7824 */ /* 0x100fe200078e0204 */
[----:B------:R-:W-:Y:S01]  /*1c10*/  STS [R33+0x8], R74 ;  /* 0x0000084a21007388 */ /* 0x000fe20000000800 */
[----:B------:R-:W-:-:S02]  /*1c20*/  IMAD.IADD R78, R78, 0x1, R4 ;  /* 0x000000014e4e7824 */ /* 0x000fc400078e0204 */
[--C-:B------:R-:W-:Y:S01]  /*1c30*/  IMAD.IADD R106, R79, 0x1, R4.reuse ;  /* 0x000000014f6a7824 */ /* 0x100fe200078e0204 */
[----:B------:R-:W-:Y:S01]  /*1c40*/  STS [R33+0xc], R8 ;  /* 0x00000c0821007388 */ /* 0x000fe20000000800 */
        /* <DEDUP_REMOVED lines=36> */
[----:B------:R-:W-:-:S03]  /*1e90*/  IMAD.IADD R104, R104, 0x1, R4 ;  /* 0x0000000168687824 */ /* 0x000fc600078e0204 */
[----:B------:R-:W-:Y:S04]  /*1ea0*/  STS [R33+0x40], R88 ;  /* 0x0000405821007388 */ /* 0x000fe80000000800 */
        /* <DEDUP_REMOVED lines=15> */
[----:B------:R-:W-:Y:S01]  /*1fa0*/  STS [R33+0x80], R104 ;  /* 0x0000806821007388 */ /* 0x000fe20000000800 */
[----:B------:R-:W-:Y:S06]  /*1fb0*/  BAR.SYNC.DEFER_BLOCKING 0x0 ;  /* 0x0000000000007b1d */ /* 0x000fec0000010000 */
[----:B------:R-:W0:Y:S04]  /*1fc0*/  LDS.U16 R5, [R34] ;  /* 0x0000000022057984 */ /* 0x000e280000000400 */
[----:B------:R-:W1:Y:S04]  /*1fd0*/  LDS.U16 R7, [R36] ;  /* 0x0000000024077984 */ /* 0x000e680000000400 */
[----:B------:R-:W2:Y:S04]  /*1fe0*/  LDS.U16 R39, [R39] ;  /* 0x0000000027277984 */ /* 0x000ea80000000400 */
[----:B------:R-:W3:Y:S04]  /*1ff0*/  LDS.U16 R41, [R41] ;  /* 0x0000000029297984 */ /* 0x000ee80000000400 */
[----:B------:R-:W4:Y:S04]  /*2000*/  LDS.U16 R43, [R43] ;  /* 0x000000002b2b7984 */ /* 0x000f280000000400 */
[----:B------:R-:W4:Y:S04]  /*2010*/  LDS.U16 R45, [R45] ;  /* 0x000000002d2d7984 */ /* 0x000f280000000400 */
[----:B------:R-:W4:Y:S04]  /*2020*/  LDS.U16 R47, [R47] ;  /* 0x000000002f2f7984 */ /* 0x000f280000000400 */
[----:B------:R-:W4:Y:S04]  /*2030*/  LDS.U16 R49, [R49] ;  /* 0x0000000031317984 */ /* 0x000f280000000400 */
[----:B------:R-:W4:Y:S04]  /*2040*/  LDS.U16 R51, [R51] ;  /* 0x0000000033337984 */ /* 0x000f280000000400 */
[----:B------:R-:W4:Y:S04]  /*2050*/  LDS.U16 R53, [R53] ;  /* 0x0000000035357984 */ /* 0x000f280000000400 */
[----:B------:R-:W4:Y:S01]  /*2060*/  LDS.U16 R55, [R55] ;  /* 0x0000000037377984 */ /* 0x000f220000000400 */
[----:B0-----:R-:W-:-:S03]  /*2070*/  IMAD.IADD R5, R32, 0x1, R5 ;  /* 0x0000000120057824 */ /* 0x001fc600078e0205 */
[----:B------:R-:W0:Y:S01]  /*2080*/  LDS.U16 R57, [R57] ;  /* 0x0000000039397984 */ /* 0x000e220000000400 */
[----:B-1----:R-:W-:-:S03]  /*2090*/  IMAD.IADD R7, R38, 0x1, R7 ;  /* 0x0000000126077824 */ /* 0x002fc600078e0207 */
[----:B------:R-:W1:Y:S01]  /*20a0*/  LDS.U16 R59, [R59] ;  /* 0x000000003b3b7984 */ /* 0x000e620000000400 */
[----:B--2---:R-:W-:-:S03]  /*20b0*/  IMAD.IADD R39, R40, 0x1, R39 ;  /* 0x0000000128277824 */ /* 0x004fc600078e0227 */
[----:B------:R-:W2:Y:S01]  /*20c0*/  LDS.U16 R61, [R61] ;  /* 0x000000003d3d7984 */ /* 0x000ea20000000400 */
[----:B---3--:R-:W-:-:S03]  /*20d0*/  IMAD.IADD R41, R42, 0x1, R41 ;  /* 0x000000012a297824 */ /* 0x008fc600078e0229 */
[----:B------:R-:W3:Y:S01]  /*20e0*/  LDS.U16 R63, [R63] ;  /* 0x000000003f3f7984 */ /* 0x000ee20000000400 */
[----:B----4-:R-:W-:-:S03]  /*20f0*/  IMAD.IADD R43, R44, 0x1, R43 ;  /* 0x000000012c2b7824 */ /* 0x010fc600078e022b */
[----:B------:R-:W4:Y:S01]  /*2100*/  LDS.U16 R65, [R65] ;  /* 0x0000000041417984 */ /* 0x000f220000000400 */
[----:B------:R-:W-:-:S03]  /*2110*/  IMAD.IADD R45, R46, 0x1, R45 ;  /* 0x000000012e2d7824 */ /* 0x000fc600078e022d */
[----:B------:R-:W4:Y:S01]  /*2120*/  LDS.U16 R67, [R67] ;  /* 0x0000000043437984 */ /* 0x000f220000000400 */
[----:B------:R-:W-:-:S03]  /*2130*/  IMAD.IADD R47, R48, 0x1, R47 ;  /* 0x00000001302f7824 */ /* 0x000fc600078e022f */
[----:B------:R-:W4:Y:S01]  /*2140*/  LDS.U16 R69, [R69] ;  /* 0x0000000045457984 */ /* 0x000f220000000400 */
[----:B------:R-:W-:-:S03]  /*2150*/  IMAD.IADD R49, R50, 0x1, R49 ;  /* 0x0000000132317824 */ /* 0x000fc600078e0231 */
[----:B------:R-:W4:Y:S01]  /*2160*/  LDS.U16 R71, [R71] ;  /* 0x0000000047477984 */ /* 0x000f220000000400 */
[----:B------:R-:W-:Y:S02]  /*2170*/  IMAD.IADD R51, R52, 0x1, R51 ;  /* 0x0000000134337824 */ /* 0x000fe400078e0233 */
[----:B------:R-:W-:Y:S02]  /*2180*/  IMAD.IADD R53, R54, 0x1, R53 ;  /* 0x0000000136357824 */ /* 0x000fe400078e0235 */
[----:B------:R-:W-:Y:S02]  /*2190*/  IMAD.IADD R55, R56, 0x1, R55 ;  /* 0x0000000138377824 */ /* 0x000fe400078e0237 */
[----:B0-----:R-:W-:Y:S02]  /*21a0*/  IMAD.IADD R57, R58, 0x1, R57 ;  /* 0x000000013a397824 */ /* 0x001fe400078e0239 */
[----:B-1----:R-:W-:Y:S02]  /*21b0*/  IMAD.IADD R59, R60, 0x1, R59 ;  /* 0x000000013c3b7824 */ /* 0x002fe400078e023b */
[----:B--2---:R-:W-:-:S02]  /*21c0*/  IMAD.IADD R61, R62, 0x1, R61 ;  /* 0x000000013e3d7824 */ /* 0x004fc400078e023d */
[----:B---3--:R-:W-:Y:S02]  /*21d0*/  IMAD.IADD R63, R64, 0x1, R63 ;  /* 0x00000001403f7824 */ /* 0x008fe400078e023f */
[----:B----4-:R-:W-:Y:S02]  /*21e0*/  IMAD.IADD R65, R66, 0x1, R65 ;  /* 0x0000000142417824 */ /* 0x010fe400078e0241 */
[----:B------:R-:W-:Y:S02]  /*21f0*/  IMAD.IADD R67, R68, 0x1, R67 ;  /* 0x0000000144437824 */ /* 0x000fe400078e0243 */
[----:B------:R-:W-:Y:S02]  /*2200*/  IMAD.IADD R69, R70, 0x1, R69 ;  /* 0x0000000146457824 */ /* 0x000fe400078e0245 */
[----:B------:R-:W-:Y:S01]  /*2210*/  IMAD.IADD R71, R72, 0x1, R71 ;  /* 0x0000000148477824 */ /* 0x000fe200078e0247 */
[----:B------:R-:W-:Y:S06]  /*2220*/  BAR.SYNC.DEFER_BLOCKING 0x0 ;  /* 0x0000000000007b1d */ /* 0x000fec0000010000 */
[----:B------:R-:W-:Y:S05]  /*2230*/  BRA.U UP0, `(.L_x_261) ;  /* 0x0000000100f87547 */ /* 0x000fea000b800000 */
[----:B------:R-:W-:Y:S01]  /*2240*/  LEA R5, R5, UR4, 0x2 ;  /* 0x0000000405057c11 */ /* 0x000fe2000f8e10ff */
[----:B------:R-:W-:Y:S01]  /*2250*/  UIADD3 UR8, UPT, UPT, UR8, 0x6, URZ ;  /* 0x0000000608087890 */ /* 0x000fe2000fffe0ff */
[----:B------:R-:W-:Y:S01]  /*2260*/  LEA R4, R7, UR4, 0x2 ;  /* 0x0000000407047c11 */ /* 0x000fe2000f8e10ff */
[----:B------:R-:W-:Y:S01]  /*2270*/  UIADD3 UR5, UPT, UPT, UR5, -0x6, URZ ;  /* 0xfffffffa05057890 */ /* 0x000fe2000fffe0ff */
[----:B------:R-:W-:Y:S01]  /*2280*/  LEA R7, R39, UR4, 0x2 ;  /* 0x0000000427077c11 */ /* 0x000fe2000f8e10ff */
[----:B------:R0:W-:Y:S01]  /*2290*/  STS [R5], R2 ;  /* 0x0000000205007388 */ /* 0x0001e20000000800 */
[----:B------:R-:W-:Y:S02]  /*22a0*/  LEA R6, R41, UR4, 0x2 ;  /* 0x0000000429067c11 */ /* 0x000fe4000f8e10ff */
[----:B------:R-:W-:Y:S01]  /*22b0*/  LEA R9, R43, UR4, 0x2 ;  /* 0x000000042b097c11 */ /* 0x000fe2000f8e10ff */
[----:B------:R1:W-:Y:S01]  /*22c0*/  STS [R4], R3 ;  /* 0x0000000304007388 */ /* 0x0003e20000000800 */
[----:B------:R-:W-:-:S02]  /*22d0*/  LEA R8, R45, UR4, 0x2 ;  /* 0x000000042d087c11 */ /* 0x000fc4000f8e10ff */
[----:B------:R-:W-:Y:S01]  /*22e0*/  LEA R11, R47, UR4, 0x2 ;  /* 0x000000042f0b7c11 */ /* 0x000fe2000f8e10ff */
[----:B------:R2:W-:Y:S01]  /*22f0*/  STS [R7], R12 ;  /* 0x0000000c07007388 */ /* 0x0005e20000000800 */
[----:B------:R-:W-:Y:S02]  /*2300*/  LEA R10, R49, UR4, 0x2 ;  /* 0x00000004310a7c11 */ /* 0x000fe4000f8e10ff */
[----:B0-----:R-:W-:Y:S01]  /*2310*/  LEA R5, R51, UR4, 0x2 ;  /* 0x0000000433057c11 */ /* 0x001fe2000f8e10ff */
[----:B------:R0:W-:Y:S01]  /*2320*/  STS [R6], R13 ;  /* 0x0000000d06007388 */ /* 0x0001e20000000800 */
[----:B------:R-:W-:Y:S02]  /*2330*/  LEA R2, R53, UR4, 0x2 ;  /* 0x0000000435027c11 */ /* 0x000fe4000f8e10ff */
[----:B-1----:R-:W-:Y:S01]  /*2340*/  LEA R3, R55, UR4, 0x2 ;  /* 0x0000000437037c11 */ /* 0x002fe2000f8e10ff */
[----:B------:R1:W-:Y:S01]  /*2350*/  STS [R9], R14 ;  /* 0x0000000e09007388 */ /* 0x0003e20000000800 */
[----:B------:R-:W-:-:S02]  /*2360*/  LEA R4, R57, UR4, 0x2 ;  /* 0x0000000439047c11 */ /* 0x000fc4000f8e10ff */
[----:B--2---:R-:W-:Y:S01]  /*2370*/  LEA R7, R59, UR4, 0x2 ;  /* 0x000000043b077c11 */ /* 0x004fe2000f8e10ff */
[----:B------:R2:W-:Y:S01]  /*2380*/  STS [R8], R15 ;  /* 0x0000000f08007388 */ /* 0x0005e20000000800 */
[----:B0-----:R-:W-:-:S03]  /*2390*/  LEA R6, R61, UR4, 0x2 ;  /* 0x000000043d067c11 */ /* 0x001fc6000f8e10ff */
[----:B------:R0:W-:Y:S01]  /*23a0*/  STS [R11], R16 ;  /* 0x000000100b007388 */ /* 0x0001e20000000800 */
[----:B-1----:R-:W-:-:S03]  /*23b0*/  LEA R9, R63, UR4, 0x2 ;  /* 0x000000043f097c11 */ /* 0x002fc6000f8e10ff */
[----:B------:R1:W-:Y:S01]  /*23c0*/  STS [R10], R17 ;  /* 0x000000110a007388 */ /* 0x0003e20000000800 */
[----:B--2---:R-:W-:-:S03]  /*23d0*/  LEA R8, R65, UR4, 0x2 ;  /* 0x0000000441087c11 */ /* 0x004fc6000f8e10ff */
[----:B------:R2:W-:Y:S01]  /*23e0*/  STS [R5], R18 ;  /* 0x0000001205007388 */ /* 0x0005e20000000800 */
[----:B0-----:R-:W-:-:S03]  /*23f0*/  LEA R11, R71, UR4, 0x2 ;  /* 0x00000004470b7c11 */ /* 0x001fc6000f8e10ff */
[----:B------:R0:W-:Y:S01]  /*2400*/  STS [R2], R19 ;  /* 0x0000001302007388 */ /* 0x0001e20000000800 */
[----:B-1----:R-:W-:-:S03]  /*2410*/  LEA R10, R69, UR4, 0x2 ;  /* 0x00000004450a7c11 */ /* 0x002fc6000f8e10ff */
[----:B------:R0:W-:Y:S01]  /*2420*/  STS [R3], R20 ;  /* 0x0000001403007388 */ /* 0x0001e20000000800 */
[----:B--2---:R-:W-:-:S03]  /*2430*/  LEA R5, R67, UR4, 0x2 ;  /* 0x0000000443057c11 */ /* 0x004fc6000f8e10ff */
[----:B------:R0:W-:Y:S04]  /*2440*/  STS [R4], R21 ;  /* 0x0000001504007388 */ /* 0x0001e80000000800 */
[----:B------:R0:W-:Y:S04]  /*2450*/  STS [R7], R22 ;  /* 0x0000001607007388 */ /* 0x0001e80000000800 */
[----:B------:R0:W-:Y:S04]  /*2460*/  STS [R6], R23 ;  /* 0x0000001706007388 */ /* 0x0001e80000000800 */
[----:B------:R0:W-:Y:S04]  /*2470*/  STS [R9], R24 ;  /* 0x0000001809007388 */ /* 0x0001e80000000800 */
[----:B------:R0:W-:Y:S04]  /*2480*/  STS [R8], R25 ;  /* 0x0000001908007388 */ /* 0x0001e80000000800 */
[----:B------:R0:W-:Y:S04]  /*2490*/  STS [R5], R26 ;  /* 0x0000001a05007388 */ /* 0x0001e80000000800 */
[----:B------:R0:W-:Y:S04]  /*24a0*/  STS [R10], R27 ;  /* 0x0000001b0a007388 */ /* 0x0001e80000000800 */
[----:B------:R0:W-:Y:S01]  /*24b0*/  STS [R11], R28 ;  /* 0x0000001c0b007388 */ /* 0x0001e20000000800 */
[----:B------:R-:W-:Y:S06]  /*24c0*/  BAR.SYNC.DEFER_BLOCKING 0x0 ;  /* 0x0000000000007b1d */ /* 0x000fec0000010000 */
[----:B------:R0:W1:Y:S04]  /*24d0*/  LDS R2, [R35] ;  /* 0x0000000023027984 */ /* 0x0000680000000800 */
[----:B------:R0:W2:Y:S04]  /*24e0*/  LDS R3, [R35+0x4] ;  /* 0x0000040023037984 */ /* 0x0000a80000000800 */
[----:B------:R0:W3:Y:S04]  /*24f0*/  LDS R12, [R35+0x8] ;  /* 0x00000800230c7984 */ /* 0x0000e80000000800 */
[----:B------:R0:W4:Y:S04]  /*2500*/  LDS R13, [R35+0xc] ;  /* 0x00000c00230d7984 */ /* 0x0001280000000800 */
[----:B------:R0:W0:Y:S04]  /*2510*/  LDS R14, [R35+0x10] ;  /* 0x00001000230e7984 */ /* 0x0000280000000800 */
        /* <DEDUP_REMOVED lines=13> */
[----:B------:R0:W0:Y:S01]  /*25f0*/  LDS R28, [R35+0x48] ;  /* 0x00004800231c7984 */ /* 0x0000220000000800 */
[----:B------:R-:W-:Y:S06]  /*2600*/  BAR.SYNC.DEFER_BLOCKING 0x0 ;  /* 0x0000000000007b1d */ /* 0x000fec0000010000 */
[----:B-1234-:R-:W-:Y:S05]  /*2610*/  BRA `(.L_x_262) ;  /* 0xffffffdc00f87947 */ /* 0x01efea000383ffff */
.L_x_261:
[----:B------:R-:W-:Y:S01]  /*2620*/  LEA R5, R5, UR4, 0x2 ;  /* 0x0000000405057c11 */ /* 0x000fe2000f8e10ff */
[----:B------:R-:W-:Y:S01]  /*2630*/  IMAD R35, R0, -0x48, R35 ;  /* 0xffffffb800237824 */ /* 0x000fe200078e0223 */
[----:B------:R-:W-:Y:S02]  /*2640*/  LEA R4, R7, UR4, 0x2 ;  /* 0x0000000407047c11 */ /* 0x000fe4000f8e10ff */
[----:B------:R-:W-:Y:S01]  /*2650*/  LEA R39, R39, UR4, 0x2 ;  /* 0x0000000427277c11 */ /* 0x000fe2000f8e10ff */
[----:B------:R0:W-:Y:S01]  /*2660*/  STS [R5], R2 ;  /* 0x0000000205007388 */ /* 0x0001e20000000800 */
[----:B------:R-:W-:Y:S02]  /*2670*/  LEA R6, R41, UR4, 0x2 ;  /* 0x0000000429067c11 */ /* 0x000fe4000f8e10ff */
[----:B------:R-:W-:Y:S01]  /*2680*/  LEA R43, R43, UR4, 0x2 ;  /* 0x000000042b2b7c11 */ /* 0x000fe2000f8e10ff */
[----:B------:R1:W-:Y:S01]  /*2690*/  STS [R4], R3 ;  /* 0x0000000304007388 */ /* 0x0003e20000000800 */
[----:B------:R-:W-:-:S02]  /*26a0*/  LEA R8, R45, UR4, 0x2 ;  /* 0x000000042d087c11 */ /* 0x000fc4000f8e10ff */
[----:B------:R-:W-:Y:S01]  /*26b0*/  LEA R47, R47, UR4, 0x2 ;  /* 0x000000042f2f7c11 */ /* 0x000fe2000f8e10ff */
[----:B------:R-:W-:Y:S01]  /*26c0*/  STS [R39], R12 ;  /* 0x0000000c27007388 */ /* 0x000fe20000000800 */
[----:B------:R-:W-:Y:S02]  /*26d0*/  LEA R10, R49, UR4, 0x2 ;  /* 0x00000004310a7c11 */ /* 0x000fe4000f8e10ff */
[----:B------:R-:W-:Y:S01]  /*26e0*/  LEA R51, R51, UR4, 0x2 ;  /* 0x0000000433337c11 */ /* 0x000fe2000f8e10ff */
[----:B------:R2:W-:Y:S01]  /*26f0*/  STS [R6], R13 ;  /* 0x0000000d06007388 */ /* 0x0005e20000000800 */
[----:B0-----:R-:W-:Y:S02]  /*2700*/  LEA R2, R53, UR4, 0x2 ;  /* 0x0000000435027c11 */ /* 0x001fe4000f8e10ff */
[----:B------:R-:W-:Y:S01]  /*2710*/  LEA R55, R55, UR4, 0x2 ;  /* 0x0000000437377c11 */ /* 0x000fe2000f8e10ff */
[----:B------:R-:W-:Y:S01]  /*2720*/  STS [R43], R14 ;  /* 0x0000000e2b007388 */ /* 0x000fe20000000800 */
[----:B-1----:R-:W-:-:S02]  /*2730*/  LEA R4, R57, UR4, 0x2 ;  /* 0x0000000439047c11 */ /* 0x002fc4000f8e10ff */
[----:B------:R-:W-:Y:S01]  /*2740*/  LEA R59, R59, UR4, 0x2 ;  /* 0x000000043b3b7c11 */ /* 0x000fe2000f8e10ff */
[----:B------:R0:W-:Y:S01]  /*2750*/  STS [R8], R15 ;  /* 0x0000000f08007388 */ /* 0x0001e20000000800 */
[----:B------:R-:W-:Y:S02]  /*2760*/  LEA R63, R63, UR4, 0x2 ;  /* 0x000000043f3f7c11 */ /* 0x000fe4000f8e10ff */
[----:B--2---:R-:W-:Y:S01]  /*2770*/  LEA R6, R61, UR4, 0x2 ;  /* 0x000000043d067c11 */ /* 0x004fe2000f8e10ff */
[----:B------:R-:W-:Y:S01]  /*2780*/  STS [R47], R16 ;  /* 0x000000102f007388 */ /* 0x000fe20000000800 */
[----:B------:R-:W-:Y:S02]  /*2790*/  LEA R67, R67, UR4, 0x2 ;  /* 0x0000000443437c11 */ /* 0x000fe4000f8e10ff */
[----:B------:R-:W-:Y:S01]  /*27a0*/  LEA R71, R71, UR4, 0x2 ;  /* 0x0000000447477c11 */ /* 0x000fe2000f8e10ff */
[----:B------:R1:W-:Y:S01]  /*27b0*/  STS [R10], R17 ;  /* 0x000000110a007388 */ /* 0x0003e20000000800 */
[----:B0-----:R-:W-:-:S03]  /*27c0*/  LEA R8, R65, UR4, 0x2 ;  /* 0x0000000441087c11 */ /* 0x001fc6000f8e10ff */
[----:B------:R-:W-:Y:S04]  /*27d0*/  STS [R51], R18 ;  /* 0x0000001233007388 */ /* 0x000fe80000000800 */
[----:B------:R0:W-:Y:S01]  /*27e0*/  STS [R2], R19 ;  /* 0x0000001302007388 */ /* 0x0001e20000000800 */
[----:B-1----:R-:W-:Y:S01]  /*27f0*/  LEA R10, R69, UR4, 0x2 ;  /* 0x00000004450a7c11 */ /* 0x002fe2000f8e10ff */
[----:B------:R-:W1:Y:S02]  /*2800*/  LDCU.64 UR4, c[0x0][0x3a0] ;  /* 0x00007400ff0477ac */ /* 0x000e640008000a00 */
[----:B------:R-:W-:Y:S04]  /*2810*/  STS [R55], R20 ;  /* 0x0000001437007388 */ /* 0x000fe80000000800 */
[----:B------:R2:W-:Y:S01]  /*2820*/  STS [R4], R21 ;  /* 0x0000001504007388 */ /* 0x0005e20000000800 */
[----:B0-----:R-:W0:Y:S03]  /*2830*/  LDC.64 R2, c[0x0][0x388] ;  /* 0x0000e200ff027b82 */ /* 0x001e260000000a00 */
[----:B------:R-:W-:Y:S04]  /*2840*/  STS [R59], R22 ;  /* 0x000000163b007388 */ /* 0x000fe80000000800 */
[----:B------:R3:W-:Y:S01]  /*2850*/  STS [R6], R23 ;  /* 0x0000001706007388 */ /* 0x0007e20000000800 */
[----:B--2---:R-:W-:-:S03]  /*2860*/  VIADD R4, R0, 0x100 ;  /* 0x0000010000047836 */ /* 0x004fc60000000000 */
[----:B------:R-:W-:Y:S02]  /*2870*/  STS [R63], R24 ;  /* 0x000000183f007388 */ /* 0x000fe40000000800 */
[----:B-1----:R-:W-:Y:S02]  /*2880*/  ISETP.GE.U32.AND P3, PT, R4, UR4, PT ;  /* 0x0000000404007c0c */ /* 0x002fe4000bf66070 */
[----:B------:R1:W-:Y:S01]  /*2890*/  STS [R8], R25 ;  /* 0x0000001908007388 */ /* 0x0003e20000000800 */
[C---:B------:R-:W-:Y:S02]  /*28a0*/  VIADD R4, R0.reuse, 0x200 ;  /* 0x0000020000047836 */ /* 0x040fe40000000000 */
[----:B---3--:R-:W-:Y:S01]  /*28b0*/  VIADD R6, R0, 0x300 ;  /* 0x0000030000067836 */ /* 0x008fe20000000000 */
[----:B------:R-:W-:Y:S01]  /*28c0*/  STS [R67], R26 ;  /* 0x0000001a43007388 */ /* 0x000fe20000000800 */
[----:B------:R-:W-:Y:S02]  /*28d0*/  ISETP.GE.U32.AND.EX P3, PT, RZ, UR5, PT, P3 ;  /* 0x00000005ff007c0c */ /* 0x000fe4000bf66130 */
[----:B------:R-:W-:Y:S01]  /*28e0*/  ISETP.GE.U32.AND P4, PT, R4, UR4, PT ;  /* 0x0000000404007c0c */ /* 0x000fe2000bf86070 */
[----:B------:R2:W-:Y:S01]  /*28f0*/  STS [R10], R27 ;  /* 0x0000001b0a007388 */ /* 0x0005e20000000800 */
[----:B------:R-:W-:Y:S01]  /*2900*/  ISETP.GE.U32.AND P1, PT, R6, UR4, PT ;  /* 0x0000000406007c0c */ /* 0x000fe2000bf26070 */
[C---:B0-----:R-:W-:Y:S01]  /*2910*/  IMAD.WIDE.U32 R2, R0.reuse, 0x4, R2 ;  /* 0x0000000400027825 */ /* 0x041fe200078e0002 */
[C---:B-1----:R-:W-:Y:S01]  /*2920*/  LOP3.LUT R8, R0.reuse, 0x400, RZ, 0xfc, !PT ;  /* 0x0000040000087812 */ /* 0x042fe200078efcff */
[----:B------:R-:W-:Y:S01]  /*2930*/  STS [R71], R28 ;  /* 0x0000001c47007388 */ /* 0x000fe20000000800 */
[----:B------:R-:W-:Y:S01]  /*2940*/  BAR.SYNC.DEFER_BLOCKING 0x0 ;  /* 0x0000000000007b1d */ /* 0x000fe20000010000 */
[----:B------:R-:W-:Y:S01]  /*2950*/  ISETP.GE.U32.AND.EX P1, PT, RZ, UR5, PT, P1 ;  /* 0x00000005ff007c0c */ /* 0x000fe2000bf26110 */
[----:B--2---:R-:W-:Y:S01]  /*2960*/  VIADD R10, R0, 0x500 ;  /* 0x00000500000a7836 */ /* 0x004fe20000000000 */
[----:B------:R-:W-:Y:S01]  /*2970*/  ISETP.GE.U32.AND P6, PT, R8, UR4, PT ;  /* 0x0000000408007c0c */ /* 0x000fe2000bfc6070 */
[C---:B------:R-:W-:Y:S01]  /*2980*/  VIADD R4, R0.reuse, 0x600 ;  /* 0x0000060000047836 */ /* 0x040fe20000000000 */
[----:B------:R-:W-:Y:S01]  /*2990*/  ISETP.GE.U32.AND.EX P4, PT, RZ, UR5, PT, P4 ;  /* 0x00000005ff007c0c */ /* 0x000fe2000bf86140 */
[----:B------:R-:W-:Y:S01]  /*29a0*/  VIADD R6, R0, 0x700 ;  /* 0x0000070000067836 */ /* 0x000fe20000000000 */
[----:B------:R-:W-:-:S02]  /*29b0*/  ISETP.GE.U32.AND P0, PT, R10, UR4, PT ;  /* 0x000000040a007c0c */ /* 0x000fc4000bf06070 */
[----:B------:R-:W-:Y:S02]  /*29c0*/  ISETP.GE.U32.AND.EX P6, PT, RZ, UR5, PT, P6 ;  /* 0x00000005ff007c0c */ /* 0x000fe4000bfc6160 */
[----:B------:R-:W-:Y:S02]  /*29d0*/  ISETP.GE.U32.AND.EX P0, PT, RZ, UR5, PT, P0 ;  /* 0x00000005ff007c0c */ /* 0x000fe4000bf06100 */
[----:B------:R-:W-:Y:S02]  /*29e0*/  ISETP.GE.U32.AND P5, PT, R4, UR4, PT ;  /* 0x0000000404007c0c */ /* 0x000fe4000bfa6070 */
[----:B------:R-:W-:Y:S02]  /*29f0*/  LOP3.LUT R4, R0, 0x800, RZ, 0xfc, !PT ;  /* 0x0000080000047812 */ /* 0x000fe400078efcff */
[----:B------:R-:W-:Y:S01]  /*2a00*/  ISETP.GE.U32.AND P2, PT, R6, UR4, PT ;  /* 0x0000000406007c0c */ /* 0x000fe2000bf46070 */
[----:B------:R-:W-:Y:S01]  /*2a10*/  VIADD R6, R0, 0x900 ;  /* 0x0000090000067836 */ /* 0x000fe20000000000 */
[----:B------:R-:W-:-:S02]  /*2a20*/  ISETP.GE.U32.AND.EX P5, PT, RZ, UR5, PT, P5 ;  /* 0x00000005ff007c0c */ /* 0x000fc4000bfa6150 */
[----:B------:R-:W-:Y:S01]  /*2a30*/  ISETP.GE.U32.AND.EX P2, PT, RZ, UR5, PT, P2 ;  /* 0x00000005ff007c0c */ /* 0x000fe2000bf46120 */
[----:B------:R-:W0:Y:S04]  /*2a40*/  LDS R5, [R35+0x400] ;  /* 0x0004000023057984 */ /* 0x000e280000000800 */
[----:B------:R-:W1:Y:S04]  /*2a50*/  LDS R9, [R35+0xc00] ;  /* 0x000c000023097984 */ /* 0x000e680000000800 */
        /* <DEDUP_REMOVED lines=8> */
[----:B0-----:R-:W-:Y:S01]  /*2ae0*/  @!P3 STG.E desc[UR10][R2.64+0x400], R5 ;  /* 0x000400050200b986 */ /* 0x001fe2000c10190a */
[----:B------:R-:W-:Y:S01]  /*2af0*/  ISETP.GE.U32.AND P3, PT, R4, UR4, PT ;  /* 0x0000000404007c0c */ /* 0x000fe2000bf66070 */
[----:B------:R-:W-:-:S02]  /*2b00*/  VIADD R4, R0, 0xa00 ;  /* 0x00000a0000047836 */ /* 0x000fc40000000000 */
[----:B------:R-:W0:Y:S01]  /*2b10*/  LDS R25, [R35+0x2c00] ;  /* 0x002c000023197984 */ /* 0x000e220000000800 */
[----:B------:R-:W-:-:S03]  /*2b20*/  ISETP.GE.U32.AND.EX P3, PT, RZ, UR5, PT, P3 ;  /* 0x00000005ff007c0c */ /* 0x000fc6000bf66130 */
[----:B-1----:R-:W-:Y:S01]  /*2b30*/  @!P1 STG.E desc[UR10][R2.64+0xc00], R9 ;  /* 0x000c000902009986 */ /* 0x002fe2000c10190a */
[----:B------:R-:W-:-:S03]  /*2b40*/  ISETP.GE.U32.AND P1, PT, R0, UR4, PT ;  /* 0x0000000400007c0c */ /* 0x000fc6000bf26070 */
[----:B------:R-:W1:Y:S04]  /*2b50*/  LDS R5, [R35+0x3000] ;  /* 0x0030000023057984 */ /* 0x000e680000000800 */
[----:B--2---:R-:W-:Y:S01]  /*2b60*/  @!P0 STG.E desc[UR10][R2.64+0x1400], R13 ;  /* 0x0014000d02008986 */ /* 0x004fe2000c10190a */
[----:B------:R-:W-:-:S03]  /*2b70*/  ISETP.GE.U32.AND.EX P0, PT, RZ, UR5, PT, P1 ;  /* 0x00000005ff007c0c */ /* 0x000fc6000bf06110 */
[----:B---3--:R-:W-:Y:S01]  /*2b80*/  @!P6 STG.E desc[UR10][R2.64+0x1000], R11 ;  /* 0x0010000b0200e986 */ /* 0x008fe2000c10190a */
[----:B------:R-:W-:Y:S01]  /*2b90*/  ISETP.GE.U32.AND P6, PT, R4, UR4, PT ;  /* 0x0000000404007c0c */ /* 0x000fe2000bfc6070 */
[----:B------:R-:W-:Y:S02]  /*2ba0*/  VIADD R4, R0, 0xb00 ;  /* 0x00000b0000047836 */ /* 0x000fe40000000000 */
[----:B----4-:R-:W-:Y:S01]  /*2bb0*/  @!P4 STG.E desc[UR10][R2.64+0x800], R7 ;  /* 0x000800070200c986 */ /* 0x010fe2000c10190a */
[----:B------:R-:W-:Y:S01]  /*2bc0*/  ISETP.GE.U32.AND P4, PT, R6, UR4, PT ;  /* 0x0000000406007c0c */ /* 0x000fe2000bf86070 */
[----:B------:R-:W-:Y:S01]  /*2bd0*/  VIADD R6, R0, 0xe00 ;  /* 0x00000e0000067836 */ /* 0x000fe20000000000 */
[----:B------:R-:W-:Y:S01]  /*2be0*/  ISETP.GE.U32.AND P1, PT, R4, UR4, PT ;  /* 0x0000000404007c0c */ /* 0x000fe2000bf26070 */
[----:B------:R-:W2:Y:S01]  /*2bf0*/  LDS R7, [R35+0x3400] ;  /* 0x0034000023077984 */ /* 0x000ea20000000800 */
[----:B------:R-:W-:Y:S02]  /*2c00*/  LOP3.LUT R4, R0, 0xc00, RZ, 0xfc, !PT ;  /* 0x00000c0000047812 */ /* 0x000fe400078efcff */
[----:B------:R-:W-:Y:S01]  /*2c10*/  ISETP.GE.U32.AND.EX P4, PT, RZ, UR5, PT, P4 ;  /* 0x00000005ff007c0c */ /* 0x000fe2000bf86140 */
[----:B------:R-:W3:Y:S01]  /*2c20*/  LDS R9, [R35+0x3800] ;  /* 0x0038000023097984 */ /* 0x000ee20000000800 */
[----:B------:R-:W-:-:S03]  /*2c30*/  ISETP.GE.U32.AND.EX P6, PT, RZ, UR5, PT, P6 ;  /* 0x00000005ff007c0c */ /* 0x000fc6000bfc6160 */
[----:B------:R-:W-:Y:S04]  /*2c40*/  LDS R11, [R35+0x3c00] ;  /* 0x003c0000230b7984 */ /* 0x000fe80000000800 */
[----:B------:R-:W-:Y:S04]  /*2c50*/  LDS R13, [R35+0x4000] ;  /* 0x00400000230d7984 */ /* 0x000fe80000000800 */
[----:B------:R-:W-:Y:S04]  /*2c60*/  LDS R27, [R35+0x4400] ;  /* 0x00440000231b7984 */ /* 0x000fe80000000800 */
[----:B------:R-:W4:Y:S04]  /*2c70*/  @!P0 LDS R29, [R35] ;  /* 0x00000000231d8984 */ /* 0x000f280000000800 */
[----:B-----5:R0:W-:Y:S01]  /*2c80*/  @!P5 STG.E desc[UR10][R2.64+0x1800], R15 ;  /* 0x0018000f0200d986 */ /* 0x0201e2000c10190a */
[----:B------:R-:W-:Y:S01]  /*2c90*/  ISETP.GE.U32.AND P5, PT, R4, UR4, PT ;  /* 0x0000000404007c0c */ /* 0x000fe2000bfa6070 */
[----:B------:R-:W-:-:S02]  /*2ca0*/  VIADD R4, R0, 0xd00 ;  /* 0x00000d0000047836 */ /* 0x000fc40000000000 */
[----:B------:R0:W-:Y:S01]  /*2cb0*/  @!P2 STG.E desc[UR10][R2.64+0x1c00], R17 ;  /* 0x001c00110200a986 */ /* 0x0001e2000c10190a */
[----:B------:R-:W-:Y:S02]  /*2cc0*/  ISETP.GE.U32.AND.EX P2, PT, RZ, UR5, PT, P1 ;  /* 0x00000005ff007c0c */ /* 0x000fe4000bf46110 */
[----:B------:R-:W-:Y:S01]  /*2cd0*/  ISETP.GE.U32.AND.EX P5, PT, RZ, UR5, PT, P5 ;  /* 0x00000005ff007c0c */ /* 0x000fe2000bfa6150 */
[----:B------:R0:W-:Y:S01]  /*2ce0*/  @!P3 STG.E desc[UR10][R2.64+0x2000], R19 ;  /* 0x002000130200b986 */ /* 0x0001e2000c10190a */
[----:B------:R-:W-:Y:S01]  /*2cf0*/  ISETP.GE.U32.AND P1, PT, R4, UR4, PT ;  /* 0x0000000404007c0c */ /* 0x000fe2000bf26070 */
[----:B------:R-:W-:Y:S01]  /*2d00*/  VIADD R4, R0, 0xf00 ;  /* 0x00000f0000047836 */ /* 0x000fe20000000000 */
[----:B------:R-:W-:Y:S01]  /*2d10*/  ISETP.GE.U32.AND P3, PT, R6, UR4, PT ;  /* 0x0000000406007c0c */ /* 0x000fe2000bf66070 */
[----:B------:R1:W-:Y:S01]  /*2d20*/  @!P4 STG.E desc[UR10][R2.64+0x2400], R21 ;  /* 0x002400150200c986 */ /* 0x0003e2000c10190a */
[----:B------:R-:W-:Y:S01]  /*2d30*/  VIADD R6, R0, 0x1100 ;  /* 0x0000110000067836 */ /* 0x000fe20000000000 */
[----:B------:R-:W-:-:S02]  /*2d40*/  ISETP.GE.U32.AND.EX P1, PT, RZ, UR5, PT, P1 ;  /* 0x00000005ff007c0c */ /* 0x000fc4000bf26110 */
[----:B------:R-:W-:Y:S01]  /*2d50*/  ISETP.GE.U32.AND P4, PT, R4, UR4, PT ;  /* 0x0000000404007c0c */ /* 0x000fe2000bf86070 */
[----:B------:R2:W-:Y:S01]  /*2d60*/  @!P6 STG.E desc[UR10][R2.64+0x2800], R23 ;  /* 0x002800170200e986 */ /* 0x0005e2000c10190a */
[C---:B------:R-:W-:Y:S01]  /*2d70*/  LOP3.LUT R4, R0.reuse, 0x1000, RZ, 0xfc, !PT ;  /* 0x0000100000047812 */ /* 0x040fe200078efcff */
[----:B------:R-:W-:Y:S01]  /*2d80*/  VIADD R0, R0, 0x1200 ;  /* 0x0000120000007836 */ /* 0x000fe20000000000 */
[----:B------:R-:W-:Y:S01]  /*2d90*/  ISETP.GE.U32.AND.EX P3, PT, RZ, UR5, PT, P3 ;  /* 0x00000005ff007c0c */ /* 0x000fe2000bf66130 */
[----:B0-----:R0:W-:Y:S01]  /*2da0*/  @!P2 STG.E desc[UR10][R2.64+0x2c00], R25 ;  /* 0x002c00190200a986 */ /* 0x0011e2000c10190a */
[----:B------:R-:W-:Y:S02]  /*2db0*/  ISETP.GE.U32.AND P6, PT, R4, UR4, PT ;  /* 0x0000000404007c0c */ /* 0x000fe4000bfc6070 */
[----:B------:R-:W-:Y:S01]  /*2dc0*/  ISETP.GE.U32.AND P2, PT, R6, UR4, PT ;  /* 0x0000000406007c0c */ /* 0x000fe2000bf46070 */
[----:B-1----:R0:W-:Y:S01]  /*2dd0*/  @!P5 STG.E desc[UR10][R2.64+0x3000], R5 ;  /* 0x003000050200d986 */ /* 0x0021e2000c10190a */
[----:B------:R-:W-:-:S02]  /*2de0*/  ISETP.GE.U32.AND P5, PT, R0, UR4, PT ;  /* 0x0000000400007c0c */ /* 0x000fc4000bfa6070 */
[----:B------:R-:W-:Y:S01]  /*2df0*/  ISETP.GE.U32.AND.EX P4, PT, RZ, UR5, PT, P4 ;  /* 0x00000005ff007c0c */ /* 0x000fe2000bf86140 */
[----:B--2---:R0:W-:Y:S01]  /*2e00*/  @!P1 STG.E desc[UR10][R2.64+0x3400], R7 ;  /* 0x0034000702009986 */ /* 0x0041e2000c10190a */
[----:B------:R-:W-:Y:S02]  /*2e10*/  ISETP.GE.U32.AND.EX P6, PT, RZ, UR5, PT, P6 ;  /* 0x00000005ff007c0c */ /* 0x000fe4000bfc6160 */
[----:B------:R-:W-:Y:S01]  /*2e20*/  ISETP.GE.U32.AND.EX P2, PT, RZ, UR5, PT, P2 ;  /* 0x00000005ff007c0c */ /* 0x000fe2000bf46120 */
[----:B---3--:R0:W-:Y:S01]  /*2e30*/  @!P3 STG.E desc[UR10][R2.64+0x3800], R9 ;  /* 0x003800090200b986 */ /* 0x0081e2000c10190a */
[----:B------:R-:W-:-:S03]  /*2e40*/  ISETP.GE.U32.AND.EX P5, PT, RZ, UR5, PT, P5 ;  /* 0x00000005ff007c0c */ /* 0x000fc6000bfa6150 */
[----:B----4-:R0:W-:Y:S04]  /*2e50*/  @!P0 STG.E desc[UR10][R2.64], R29 ;  /* 0x0000001d02008986 */ /* 0x0101e8000c10190a */
[----:B------:R0:W-:Y:S04]  /*2e60*/  @!P4 STG.E desc[UR10][R2.64+0x3c00], R11 ;  /* 0x003c000b0200c986 */ /* 0x0001e8000c10190a */
[----:B------:R0:W-:Y:S04]  /*2e70*/  @!P6 STG.E desc[UR10][R2.64+0x4000], R13 ;  /* 0x0040000d0200e986 */ /* 0x0001e8000c10190a */
[----:B------:R0:W-:Y:S01]  /*2e80*/  @!P2 STG.E desc[UR10][R2.64+0x4400], R27 ;  /* 0x0044001b0200a986 */ /* 0x0001e2000c10190a */
[----:B------:R-:W-:Y:S05]  /*2e90*/  @P5 EXIT ;  /* 0x000000000000594d */ /* 0x000fea0003800000 */
[----:B------:R-:W1:Y:S04]  /*2ea0*/  LDS R35, [R35+0x4800] ;  /* 0x0048000023237984 */ /* 0x000e680000000800 */
[----:B-1----:R-:W-:Y:S01]  /*2eb0*/  STG.E desc[UR10][R2.64+0x4800], R35 ;  /* 0x0048002302007986 */ /* 0x002fe2000c10190a */
[----:B------:R-:W-:Y:S05]  /*2ec0*/  EXIT ;  /* 0x000000000000794d */ /* 0x000fea0003800000 */
.L_x_263:
        /* <DEDUP_REMOVED lines=11> */
.L_x_304:


//--------------------- .text._ZN3cub18CUB_300001_SM_10006detail8for_each13static_kernelINS2_12policy_hub_t12policy_500_tElNS2_12op_wrapper_tIlN6thrust24THRUST_300001_SM_1000_NS6system6detail7generic6detail21binary_search_functorINS8_10device_ptrIjEENSC_18binary_search_lessENSC_3ubfEEENS8_12zip_iteratorIN4cuda3std3__45tupleIJNS8_17counting_iteratorIjNS8_11use_defaultESP_SP_EENS8_6detail15normal_iteratorISF_EEEEEEEEEEEvT0_T1_ --------------------------
	.section	.text._ZN3cub18CUB_300001_SM_10006detail8for_each13static_kernelINS2_12policy_hub_t12policy_500_tElNS2_12op_wrapper_tIlN6thrust24THRUST_300001_SM_1000_NS6system6detail7generic6detail21binary_search_functorINS8_10device_ptrIjEENSC_18binary_search_lessENSC_3ubfEEENS8_12zip_iteratorIN4cuda3std3__45tupleIJNS8_17counting_iteratorIjNS8_11use_defaultESP_SP_EENS8_6detail15normal_iteratorISF_EEEEEEEEEEEvT0_T1_,"ax",@progbits
	.align	128
        .global         _ZN3cub18CUB_300001_SM_10006detail8for_each13static_kernelINS2_12policy_hub_t12policy_500_tElNS2_12op_wrapper_tIlN6thrust24THRUST_300001_SM_1000_NS6system6detail7generic6detail21binary_search_functorINS8_10device_ptrIjEENSC_18binary_search_lessENSC_3ubfEEENS8_12zip_iteratorIN4cuda3std3__45tupleIJNS8_17counting_iteratorIjNS8_11use_defaultESP_SP_EENS8_6detail15normal_iteratorISF_EEEEEEEEEEEvT0_T1_
        .type           _ZN3cub18CUB_300001_SM_10006detail8for_each13static_kernelINS2_12policy_hub_t12policy_500_tElNS2_12op_wrapper_tIlN6thrust24THRUST_300001_SM_1000_NS6system6detail7generic6detail21binary_search_functorINS8_10device_ptrIjEENSC_18binary_search_lessENSC_3ubfEEENS8_12zip_iteratorIN4cuda3std3__45tupleIJNS8_17counting_iteratorIjNS8_11use_defaultESP_SP_EENS8_6detail15normal_iteratorISF_EEEEEEEEEEEvT0_T1_,@function
        .size           _ZN3cub18CUB_300001_SM_10006detail8for_each13static_kernelINS2_12policy_hub_t12policy_500_tElNS2_12op_wrapper_tIlN6thrust24THRUST_300001_SM_1000_NS6system6detail7generic6detail21binary_search_functorINS8_10device_ptrIjEENSC_18binary_search_lessENSC_3ubfEEENS8_12zip_iteratorIN4cuda3std3__45tupleIJNS8_17counting_iteratorIjNS8_11use_defaultESP_SP_EENS8_6detail15normal_iteratorISF_EEEEEEEEEEEvT0_T1_,(.L_x_305 - _ZN3cub18CUB_300001_SM_10006detail8for_each13static_kernelINS2_12policy_hub_t12policy_500_tElNS2_12op_wrapper_tIlN6thrust24THRUST_300001_SM_1000_NS6system6detail7generic6detail21binary_search_functorINS8_10device_ptrIjEENSC_18binary_search_lessENSC_3ubfEEENS8_12zip_iteratorIN4cuda3std3__45tupleIJNS8_17counting_iteratorIjNS8_11use_defaultESP_SP_EENS8_6detail15normal_iteratorISF_EEEEEEEEEEEvT0_T1_)
        .other          _ZN3cub18CUB_300001_SM_10006detail8for_each13static_kernelINS2_12policy_hub_t12policy_500_tElNS2_12op_wrapper_tIlN6thrust24THRUST_300001_SM_1000_NS6system6detail7generic6detail21binary_search_functorINS8_10device_ptrIjEENSC_18binary_search_lessENSC_3ubfEEENS8_12zip_iteratorIN4cuda3std3__45tupleIJNS8_17counting_iteratorIjNS8_11use_defaultESP_SP_EENS8_6detail15normal_iteratorISF_EEEEEEEEEEEvT0_T1_,@"STO_CUDA_ENTRY STV_DEFAULT"
_ZN3cub18CUB_300001_SM_10006detail8for_each13static_kernelINS2_12policy_hub_t12policy_500_tElNS2_12op_wrapper_tIlN6thrust24THRUST_300001_SM_1000_NS6system6detail7generic6detail21binary_search_functorINS8_10device_ptrIjEENSC_18binary_search_lessENSC_3ubfEEENS8_12zip_iteratorIN4cuda3std3__45tupleIJNS8_17counting_iteratorIjNS8_11use_defaultESP_SP_EENS8_6detail15normal_iteratorISF_EEEEEEEEEEEvT0_T1_:
.text._ZN3cub18CUB_300001_SM_10006detail8for_each13static_kernelINS2_12policy_hub_t12policy_500_tElNS2_12op_wrapper_tIlN6thrust24THRUST_300001_SM_1000_NS6system6detail7generic6detail21binary_search_functorINS8_10device_ptrIjEENSC_18binary_search_lessENSC_3ubfEEENS8_12zip_iteratorIN4cuda3std3__45tupleIJNS8_17counting_iteratorIjNS8_11use_defaultESP_SP_EENS8_6detail15normal_iteratorISF_EEEEEEEEEEEvT0_T1_:
[----:B------:R-:W-:Y:S08]  /*0000*/  LDC R1, c[0x0][0x37c] ;  /* 0x0000df00ff017b82 */ /* 0x000ff00000000800 */
[----:B------:R-:W0:Y:S01]  /*0010*/  S2UR UR4, SR_CTAID.X ;  /* 0x00000000000479c3 */ /* 0x000e220000002500 */
[----:B------:R-:W1:Y:S01]  /*0020*/  LDCU.64 UR6, c[0x0][0x380] ;  /* 0x00007000ff0677ac */ /* 0x000e620008000a00 */
[----:B------:R-:W2:Y:S01]  /*0030*/  LDCU.64 UR10, c[0x0][0x358] ;  /* 0x00006b00ff0a77ac */ /* 0x000ea20008000a00 */
[----:B0-----:R-:W-:-:S04]  /*0040*/  UIMAD.WIDE.U32 UR4, UR4, 0x200, URZ ;  /* 0x00000200040478a5 */ /* 0x001fc8000f8e00ff */
[----:B-1----:R-:W-:-:S04]  /*0050*/  UIADD3 UR6, UP0, UPT, -UR4, UR6, URZ ;  /* 0x0000000604067290 */ /* 0x002fc8000ff1e1ff */
[----:B------:R-:W-:Y:S02]  /*0060*/  UIADD3.X UR7, UPT, UPT, ~UR5, UR7, URZ, UP0, !UPT ;  /* 0x0000000705077290 */ /* 0x000fe400087fe5ff */
[----:B------:R-:W-:-:S04]  /*0070*/  UISETP.GE.U32.AND UP0, UPT, UR6, 0x200, UPT ;  /* 0x000002000600788c */ /* 0x000fc8000bf06070 */
[----:B------:R-:W-:-:S09]  /*0080*/  UISETP.GE.AND.EX UP0, UPT, UR7, URZ, UPT, UP0 ;  /* 0x000000ff0700728c */ /* 0x000fd2000bf06300 */
[----:B--2---:R-:W-:Y:S05]  /*0090*/  BRA.U !UP0, `(.L_x_264) ;  /* 0x0000000508547547 */ /* 0x004fea000b800000 */
[----:B------:R-:W0:Y:S01]  /*00a0*/  LDCU.64 UR12, c[0x0][0x398] ;  /* 0x00007300ff0c77ac */ /* 0x000e220008000a00 */
[----:B------:R-:W1:Y:S01]  /*00b0*/  S2R R0, SR_TID.X ;  /* 0x0000000000007919 */ /* 0x000e620000002100 */
[----:B------:R-:W0:Y:S02]  /*00c0*/  LDCU.64 UR6, c[0x0][0x3a0] ;  /* 0x00007400ff0677ac */ /* 0x000e240008000a00 */
[----:B0-----:R-:W-:-:S04]  /*00d0*/  UIADD3 UR6, UP0, UPT, UR12, -UR6, URZ ;  /* 0x800000060c067290 */ /* 0x001fc8000ff1e0ff */
[----:B------:R-:W-:-:S04]  /*00e0*/  UIADD3.X UR7, UPT, UPT, UR13, ~UR7, URZ, UP0, !UPT ;  /* 0x800000070d077290 */ /* 0x000fc800087fe4ff */
[----:B------:R-:W-:Y:S02]  /*00f0*/  USHF.R.S64 UR6, UR6, 0x2, UR7 ;  /* 0x0000000206067899 */ /* 0x000fe40008001007 */
[----:B------:R-:W-:Y:S02]  /*0100*/  USHF.R.S32.HI UR7, URZ, 0x2, UR7 ;  /* 0x00000002ff077899 */ /* 0x000fe40008011407 */
[----:B------:R-:W-:Y:S02]  /*0110*/  UISETP.GT.U32.AND UP0, UPT, UR6, -0x1, UPT ;  /* 0xffffffff0600788c */ /* 0x000fe4000bf04070 */
[----:B------:R-:W-:Y:S02]  /*0120*/  UIADD3 UR8, UP1, UPT, URZ, -UR6, URZ ;  /* 0x80000006ff087290 */ /* 0x000fe4000ff3e0ff */
[----:B------:R-:W-:Y:S02]  /*0130*/  UISETP.GT.AND.EX UP0, UPT, UR7, -0x1, UPT, UP0 ;  /* 0xffffffff0700788c */ /* 0x000fe4000bf04300 */
[----:B------:R-:W-:-:S07]  /*0140*/  UIADD3.X UR6, UPT, UPT, URZ, ~UR7, URZ, UP1, !UPT ;  /* 0x80000007ff067290 */ /* 0x000fce0008ffe4ff */
[----:B-1----:R-:W-:Y:S05]  /*0150*/  BRA.U UP0, `(.L_x_265) ;  /* 0x0000000500047547 */ /* 0x002fea000b800000 */
[----:B------:R-:W0:Y:S01]  /*0160*/  LDCU.64 UR14, c[0x0][0x390] ;  /* 0x00007200ff0e77ac */ /* 0x000e220008000a00 */
[----:B------:R-:W-:Y:S01]  /*0170*/  IADD3 R5, P0, PT, R0, UR4, RZ ;  /* 0x0000000400057c10 */ /* 0x000fe2000ff1e0ff */
[----:B------:R-:W-:Y:S01]  /*0180*/  IMAD.U32 R0, RZ, RZ, UR8 ;  /* 0x00000008ff007e24 */ /* 0x000fe2000f8e00ff */
[----:B------:R-:W-:Y:S01]  /*0190*/  BSSY.RECONVERGENT B0, `(.L_x_266) ;  /* 0x0000020000007945 */ /* 0x000fe20003800200 */
[----:B------:R-:W1:Y:S01]  /*01a0*/  LDCU UR7, c[0x0][0x388] ;  /* 0x00007100ff0777ac */ /* 0x000e620008000800 */
[----:B------:R-:W-:Y:S02]  /*01b0*/  IMAD.MOV.U32 R17, RZ, RZ, RZ ;  /* 0x000000ffff117224 */ /* 0x000fe400078e00ff */
[----:B------:R-:W-:Y:S02]  /*01c0*/  IMAD.X R4, RZ, RZ, UR5, P0 ;  /* 0x00000005ff047e24 */ /* 0x000fe400080e06ff */
[----:B------:R-:W-:Y:S02]  /*01d0*/  IMAD.MOV.U32 R14, RZ, RZ, RZ ;  /* 0x000000ffff0e7224 */ /* 0x000fe400078e00ff */
[----:B------:R-:W-:Y:S01]  /*01e0*/  IMAD.MOV.U32 R13, RZ, RZ, R0 ;  /* 0x000000ffff0d7224 */ /* 0x000fe200078e0000 */
[----:B0-----:R-:W-:-:S04]  /*01f0*/  LEA R2, P0, R5, UR14, 0x2 ;  /* 0x0000000e05027c11 */ /* 0x001fc8000f8010ff */
[C---:B------:R-:W-:Y:S01]  /*0200*/  LEA.HI.X R3, R5.reuse, UR15, R4, 0x2, P0 ;  /* 0x0000000f05037c11 */ /* 0x040fe200080f1404 */
[----:B------:R-:W-:Y:S02]  /*0210*/  IMAD.U32 R4, RZ, RZ, UR6 ;  /* 0x00000006ff047e24 */ /* 0x000fe4000f8e00ff */
[----:B-1----:R-:W-:Y:S02]  /*0220*/  VIADD R5, R5, UR7 ;  /* 0x0000000705057c36 */ /* 0x002fe40008000000 */
[----:B------:R-:W-:-:S07]  /*0230*/  IMAD.MOV.U32 R12, RZ, RZ, R4 ;  /* 0x000000ffff0c7224 */ /* 0x000fce00078e0004 */
.L_x_267:
[----:B------:R-:W-:-:S05]  /*0240*/  IADD3 R10, P0, PT, -R17, R13, RZ ;  /* 0x0000000d110a7210 */ /* 0x000fca0007f1e1ff */
[----:B------:R-:W-:-:S05]  /*0250*/  IMAD.X R11, R12, 0x1, ~R14, P0 ;  /* 0x000000010c0b7824 */ /* 0x000fca00000e0e0e */
[----:B------:R-:W-:-:S05]  /*0260*/  LEA.HI R10, P0, R11, R10, RZ, 0x1 ;  /* 0x0000000a0b0a7211 */ /* 0x000fca00078108ff */
[----:B------:R-:W-:-:S05]  /*0270*/  IMAD.X R11, RZ, RZ, R11, P0 ;  /* 0x000000ffff0b7224 */ /* 0x000fca00000e060b */
[--C-:B------:R-:W-:Y:S02]  /*0280*/  SHF.R.S64 R10, R10, 0x1, R11.reuse ;  /* 0x000000010a0a7819 */ /* 0x100fe4000000100b */
[----:B------:R-:W-:Y:S02]  /*0290*/  SHF.R.S32.HI R11, RZ, 0x1, R11 ;  /* 0x00000001ff0b7819 */ /* 0x000fe4000001140b */
[----:B------:R-:W-:-:S05]  /*02a0*/  IADD3 R10, P0, PT, R17, R10, RZ ;  /* 0x0000000a110a7210 */ /* 0x000fca0007f1e0ff */
[----:B------:R-:W-:Y:S01]  /*02b0*/  IMAD.X R11, R14, 0x1, R11, P0 ;  /* 0x000000010e0b7824 */ /* 0x000fe200000e060b */
[----:B------:R-:W-:-:S04]  /*02c0*/  LEA R6, P0, R10, UR12, 0x2 ;  /* 0x0000000c0a067c11 */ /* 0x000fc8000f8010ff */
[----:B------:R-:W-:-:S05]  /*02d0*/  LEA.HI.X R7, R10, UR13, R11, 0x2, P0 ;  /* 0x0000000d0a077c11 */ /* 0x000fca00080f140b */
[----:B------:R-:W2:Y:S01]  /*02e0*/  LDG.E R6, desc[UR10][R6.64] ;  /* 0x0000000a06067981 */ /* 0x000ea2000c1e1900 */
[----:B------:R-:W-:-:S05]  /*02f0*/  IADD3 R8, P1, PT, R10, 0x1, RZ ;  /* 0x000000010a087810 */ /* 0x000fca0007f3e0ff */
[----:B------:R-:W-:Y:S01]  /*0300*/  IMAD.X R9, RZ, RZ, R11, P1 ;  /* 0x000000ffff097224 */ /* 0x000fe200008e060b */
[----:B--2---:R-:W-:-:S04]  /*0310*/  ISETP.GE.U32.AND P0, PT, R5, R6, PT ;  /* 0x000000060500720c */ /* 0x004fc80003f06070 */
[----:B------:R-:W-:Y:S02]  /*0320*/  SEL R13, R10, R13, !P0 ;  /* 0x0000000d0a0d7207 */ /* 0x000fe40004000000 */
[----:B------:R-:W-:Y:S02]  /*0330*/  SEL R17, R17, R8, !P0 ;  /* 0x0000000811117207 */ /* 0x000fe40004000000 */
[----:B------:R-:W-:Y:S02]  /*0340*/  SEL R12, R11, R12, !P0 ;  /* 0x0000000c0b0c7207 */ /* 0x000fe40004000000 */
[----:B------:R-:W-:Y:S02]  /*0350*/  SEL R14, R14, R9, !P0 ;  /* 0x000000090e0e7207 */ /* 0x000fe40004000000 */
[----:B------:R-:W-:-:S04]  /*0360*/  ISETP.GE.U32.AND P0, PT, R17, R13, PT ;  /* 0x0000000d1100720c */ /* 0x000fc80003f06070 */
[----:B------:R-:W-:-:S13]  /*0370*/  ISETP.GE.AND.EX P0, PT, R14, R12, PT, P0 ;  /* 0x0000000c0e00720c */ /* 0x000fda0003f06300 */
[----:B------:R-:W-:Y:S05]  /*0380*/  @!P0 BRA `(.L_x_267) ;  /* 0xfffffffc00ac8947 */ /* 0x000fea000383ffff */
[----:B------:R-:W-:Y:S05]  /*0390*/  BSYNC.RECONVERGENT B0 ;  /* 0x0000000000007941 */ /* 0x000fea0003800200 */
.L_x_266:
[----:B------:R0:W-:Y:S01]  /*03a0*/  STG.E desc[UR10][R2.64], R17 ;  /* 0x0000001102007986 */ /* 0x0001e2000c10190a */
[----:B------:R-:W-:Y:S01]  /*03b0*/  BSSY.RECONVERGENT B0, `(.L_x_268) ;  /* 0x0000019000007945 */ /* 0x000fe20003800200 */
[----:B------:R-:W-:Y:S02]  /*03c0*/  VIADD R5, R5, 0x100 ;  /* 0x0000010005057836 */ /* 0x000fe40000000000 */
[----:B------:R-:W-:Y:S02]  /*03d0*/  IMAD.MOV.U32 R13, RZ, RZ, RZ ;  /* 0x000000ffff0d7224 */ /* 0x000fe400078e00ff */
[----:B------:R-:W-:-:S07]  /*03e0*/  IMAD.MOV.U32 R15, RZ, RZ, RZ ;  /* 0x000000ffff0f7224 */ /* 0x000fce00078e00ff */
.L_x_269:
[----:B------:R-:W-:-:S05]  /*03f0*/  IADD3 R11, P0, PT, R0, -R13, RZ ;  /* 0x8000000d000b7210 */ /* 0x000fca0007f1e0ff */
        /* <DEDUP_REMOVED lines=21> */
.L_x_268:
[----:B------:R-:W-:Y:S01]  /*0550*/  STG.E desc[UR10][R2.64+0x400], R13 ;  /* 0x0004000d02007986 */ /* 0x000fe2000c10190a */
[----:B------:R-:W-:Y:S05]  /*0560*/  EXIT ;  /* 0x000000000000794d */ /* 0x000fea0003800000 */
.L_x_265:
[----:B------:R-:W0:Y:S01]  /*0570*/  LDCU.64 UR6, c[0x0][0x390] ;  /* 0x00007200ff0677ac */ /* 0x000e220008000a00 */
[----:B------:R-:W-:-:S05]  /*0580*/  IADD3 R0, P0, PT, R0, UR4, RZ ;  /* 0x0000000400007c10 */ /* 0x000fca000ff1e0ff */
[----:B------:R-:W-:Y:S01]  /*0590*/  IMAD.X R3, RZ, RZ, UR5, P0 ;  /* 0x00000005ff037e24 */ /* 0x000fe200080e06ff */
[----:B0-----:R-:W-:-:S04]  /*05a0*/  LEA R2, P0, R0, UR6, 0x2 ;  /* 0x0000000600027c11 */ /* 0x001fc8000f8010ff */
[----:B------:R-:W-:-:S05]  /*05b0*/  LEA.HI.X R3, R0, UR7, R3, 0x2, P0 ;  /* 0x0000000700037c11 */ /* 0x000fca00080f1403 */
[----:B------:R-:W-:Y:S04]  /*05c0*/  STG.E desc[UR10][R2.64], RZ ;  /* 0x000000ff02007986 */ /* 0x000fe8000c10190a */
[----:B------:R-:W-:Y:S01]  /*05d0*/  STG.E desc[UR10][R2.64+0x400], RZ ;  /* 0x000400ff02007986 */ /* 0x000fe2000c10190a */
[----:B------:R-:W-:Y:S05]  /*05e0*/  EXIT ;  /* 0x000000000000794d */ /* 0x000fea0003800000 */
.L_x_264:
[----:B------:R-:W0:Y:S01]  /*05f0*/  LDCU.64 UR12, c[0x0][0x398] ;  /* 0x00007300ff0c77ac */ /* 0x000e220008000a00 */
[----:B------:R-:W1:Y:S01]  /*0600*/  S2R R13, SR_TID.X ;  /* 0x00000000000d7919 */ /* 0x000e620000002100 */
[----:B------:R-:W0:Y:S01]  /*0610*/  LDCU.64 UR8, c[0x0][0x3a0] ;  /* 0x00007400ff0877ac */ /* 0x000e220008000a00 */
[----:B------:R-:W-:Y:S02]  /*0620*/  USHF.R.S32.HI UR7, URZ, 0x1f, UR6 ;  /* 0x0000001fff077899 */ /* 0x000fe40008011406 */
        /* <DEDUP_REMOVED lines=9> */
[----:B------:R-:W-:Y:S01]  /*06c0*/  IMAD.U32 R0, RZ, RZ, UR7 ;  /* 0x00000007ff007e24 */ /* 0x000fe2000f8e00ff */
[----:B------:R-:W-:Y:S01]  /*06d0*/  ISETP.LT.U32.AND P0, PT, R13, UR6, PT ;  /* 0x000000060d007c0c */ /* 0x000fe2000bf01070 */
[----:B------:R-:W-:Y:S01]  /*06e0*/  IMAD.U32 R4, RZ, RZ, UR8 ;  /* 0x00000008ff047e24 */ /* 0x000fe2000f8e00ff */
[----:B------:R-:W-:Y:S02]  /*06f0*/  BSSY.RECONVERGENT B0, `(.L_x_271) ;  /* 0x0000027000007945 */ /* 0x000fe40003800200 */
[----:B------:R-:W-:Y:S01]  /*0700*/  ISETP.GT.AND.EX P0, PT, R0, RZ, PT, P0 ;  /* 0x000000ff0000720c */ /* 0x000fe20003f04300 */
[----:B------:R-:W-:-:S12]  /*0710*/  IMAD.U32 R0, RZ, RZ, UR14 ;  /* 0x0000000eff007e24 */ /* 0x000fd8000f8e00ff */
[----:B------:R-:W-:Y:S05]  /*0720*/  @!P0 BRA `(.L_x_272) ;  /* 0x00000000008c8947 */ /* 0x000fea0003800000 */
[----:B------:R-:W0:Y:S01]  /*0730*/  LDCU UR8, c[0x0][0x388] ;  /* 0x00007100ff0877ac */ /* 0x000e220008000800 */
[----:B------:R-:W-:Y:S01]  /*0740*/  IADD3 R14, P0, PT, R13, UR4, RZ ;  /* 0x000000040d0e7c10 */ /* 0x000fe2000ff1e0ff */
[----:B------:R-:W-:Y:S01]  /*0750*/  BSSY.RECONVERGENT B1, `(.L_x_273) ;  /* 0x000001c000017945 */ /* 0x000fe20003800200 */
[----:B------:R-:W-:Y:S02]  /*0760*/  IMAD.MOV.U32 R11, RZ, RZ, RZ ;  /* 0x000000ffff0b7224 */ /* 0x000fe400078e00ff */
[----:B------:R-:W-:Y:S02]  /*0770*/  IMAD.MOV.U32 R12, RZ, RZ, RZ ;  /* 0x000000ffff0c7224 */ /* 0x000fe400078e00ff */
[----:B------:R-:W-:Y:S02]  /*0780*/  IMAD.MOV.U32 R10, RZ, RZ, R0 ;  /* 0x000000ffff0a7224 */ /* 0x000fe400078e0000 */
[----:B------:R-:W-:Y:S02]  /*0790*/  IMAD.MOV.U32 R9, RZ, RZ, R4 ;  /* 0x000000ffff097224 */ /* 0x000fe400078e0004 */
[----:B------:R-:W-:-:S02]  /*07a0*/  IMAD.X R15, RZ, RZ, UR5, P0 ;  /* 0x00000005ff0f7e24 */ /* 0x000fc400080e06ff */
[----:B0-----:R-:W-:-:S07]  /*07b0*/  VIADD R17, R14, UR8 ;  /* 0x000000080e117c36 */ /* 0x001fce0008000000 */
.L_x_274:
        /* <DEDUP_REMOVED lines=22> */
.L_x_273:
[----:B------:R-:W0:Y:S02]  /*0920*/  LDCU.64 UR8, c[0x0][0x390] ;  /* 0x00007200ff0877ac */ /* 0x000e240008000a00 */
[----:B0-----:R-:W-:-:S04]  /*0930*/  LEA R2, P0, R14, UR8, 0x2 ;  /* 0x000000080e027c11 */ /* 0x001fc8000f8010ff */
[----:B------:R-:W-:-:S05]  /*0940*/  LEA.HI.X R3, R14, UR9, R15, 0x2, P0 ;  /* 0x000000090e037c11 */ /* 0x000fca00080f140f */
[----:B------:R0:W-:Y:S04]  /*0950*/  STG.E desc[UR10][R2.64], R11 ;  /* 0x0000000b02007986 */ /* 0x0001e8000c10190a */
.L_x_272:
[----:B------:R-:W-:Y:S05]  /*0960*/  BSYNC.RECONVERGENT B0 ;  /* 0x0000000000007941 */ /* 0x000fea0003800200 */
.L_x_271:
[----:B0-----:R-:W-:Y:S02]  /*0970*/  VIADD R2, R13, 0x100 ;  /* 0x000001000d027836 */ /* 0x001fe40000000000 */
[----:B------:R-:W-:-:S03]  /*0980*/  IMAD.U32 R3, RZ, RZ, UR7 ;  /* 0x00000007ff037e24 */ /* 0x000fc6000f8e00ff */
[----:B------:R-:W-:-:S04]  /*0990*/  ISETP.LT.U32.AND P0, PT, R2, UR6, PT ;  /* 0x0000000602007c0c */ /* 0x000fc8000bf01070 */
[----:B------:R-:W-:-:S13]  /*09a0*/  ISETP.GT.AND.EX P0, PT, R3, RZ, PT, P0 ;  /* 0x000000ff0300720c */ /* 0x000fda0003f04300 */
[----:B------:R-:W-:Y:S05]  /*09b0*/  @!P0 EXIT ;  /* 0x000000000000894d */ /* 0x000fea0003800000 */
[----:B------:R-:W0:Y:S01]  /*09c0*/  LDCU.64 UR8, c[0x0][0x390] ;  /* 0x00007200ff0877ac */ /* 0x000e220008000a00 */
[----:B------:R-:W-:Y:S01]  /*09d0*/  IADD3 R5, P0, PT, R2, UR4, RZ ;  /* 0x0000000402057c10 */ /* 0x000fe2000ff1e0ff */
[----:B------:R-:W-:Y:S01]  /*09e0*/  BSSY.RECONVERGENT B0, `(.L_x_275) ;  /* 0x000001d000007945 */ /* 0x000fe20003800200 */
[----:B------:R-:W-:Y:S01]  /*09f0*/  IMAD.MOV.U32 R13, RZ, RZ, RZ ;  /* 0x000000ffff0d7224 */ /* 0x000fe200078e00ff */
[----:B------:R-:W1:Y:S01]  /*0a00*/  LDCU UR6, c[0x0][0x388] ;  /* 0x00007100ff0677ac */ /* 0x000e620008000800 */
[----:B------:R-:W-:Y:S02]  /*0a10*/  IMAD.MOV.U32 R15, RZ, RZ, RZ ;  /* 0x000000ffff0f7224 */ /* 0x000fe400078e00ff */
[----:B------:R-:W-:Y:S01]  /*0a20*/  IMAD.X R6, RZ, RZ, UR5, P0 ;  /* 0x00000005ff067e24 */ /* 0x000fe200080e06ff */
[----:B0-----:R-:W-:-:S04]  /*0a30*/  LEA R2, P0, R5, UR8, 0x2 ;  /* 0x0000000805027c11 */ /* 0x001fc8000f8010ff */
[C---:B------:R-:W-:Y:S01]  /*0a40*/  LEA.HI.X R3, R5.reuse, UR9, R6, 0x2, P0 ;  /* 0x0000000905037c11 */ /* 0x040fe200080f1406 */
[----:B-1----:R-:W-:-:S08]  /*0a50*/  VIADD R5, R5, UR6 ;  /* 0x0000000605057c36 */ /* 0x002fd00008000000 */
.L_x_276:
        /* <DEDUP_REMOVED lines=22> */
.L_x_275:
[----:B------:R-:W-:Y:S01]  /*0bc0*/  STG.E desc[UR10][R2.64], R13 ;  /* 0x0000000d02007986 */ /* 0x000fe2000c10190a */
[----:B------:R-:W-:Y:S05]  /*0bd0*/  EXIT ;  /* 0x000000000000794d */ /* 0x000fea0003800000 */
.L_x_270:
[----:B------:R-:W0:Y:S01]  /*0be0*/  LDCU.64 UR8, c[0x0][0x390] ;  /* 0x00007200ff0877ac */ /* 0x000e220008000a00 */
[----:B------:R-:W-:Y:S01]  /*0bf0*/  IMAD.U32 R2, RZ, RZ, UR7 ;  /* 0x00000007ff027e24 */ /* 0x000fe2000f8e00ff */
[C---:B------:R-:W-:Y:S02]  /*0c00*/  IADD3 R0, P1, PT, R13.reuse, UR4, RZ ;  /* 0x000000040d007c10 */ /* 0x040fe4000ff3e0ff */
[C---:B------:R-:W-:Y:S01]  /*0c10*/  ISETP.LT.U32.AND P0, PT, R13.reuse, UR6, PT ;  /* 0x000000060d007c0c */ /* 0x040fe2000bf01070 */
[----:B------:R-:W-:Y:S02]  /*0c20*/  VIADD R13, R13, 0x100 ;  /* 0x000001000d0d7836 */ /* 0x000fe40000000000 */
[----:B------:R-:W-:Y:S01]  /*0c30*/  IMAD.X R3, RZ, RZ, UR5, P1 ;  /* 0x00000005ff037e24 */ /* 0x000fe200088e06ff */
[----:B------:R-:W-:Y:S02]  /*0c40*/  ISETP.GT.AND.EX P0, PT, R2, RZ, PT, P0 ;  /* 0x000000ff0200720c */ /* 0x000fe40003f04300 */
[----:B------:R-:W-:-:S02]  /*0c50*/  ISETP.LT.U32.AND P1, PT, R13, UR6, PT ;  /* 0x000000060d007c0c */ /* 0x000fc4000bf21070 */
[----:B0-----:R-:W-:-:S04]  /*0c60*/  LEA R2, P2, R0, UR8, 0x2 ;  /* 0x0000000800027c11 */ /* 0x001fc8000f8410ff */
[----:B------:R-:W-:Y:S01]  /*0c70*/  LEA.HI.X R3, R0, UR9, R3, 0x2, P2 ;  /* 0x0000000900037c11 */ /* 0x000fe200090f1403 */
[----:B------:R-:W-:-:S04]  /*0c80*/  IMAD.U32 R0, RZ, RZ, UR7 ;  /* 0x00000007ff007e24 */ /* 0x000fc8000f8e00ff */
[----:B------:R0:W-:Y:S01]  /*0c90*/  @P0 STG.E desc[UR10][R2.64], RZ ;  /* 0x000000ff02000986 */ /* 0x0001e2000c10190a */
[----:B------:R-:W-:-:S13]  /*0ca0*/  ISETP.GT.AND.EX P1, PT, R0, RZ, PT, P1 ;  /* 0x000000ff0000720c */ /* 0x000fda0003f24310 */
[----:B0-----:R-:W-:Y:S05]  /*0cb0*/  @!P1 EXIT ;  /* 0x000000000000994d */ /* 0x001fea0003800000 */
[----:B------:R-:W-:Y:S01]  /*0cc0*/  STG.E desc[UR10][R2.64+0x400], RZ ;  /* 0x000400ff02007986 */ /* 0x000fe2000c10190a */
[----:B------:R-:W-:Y:S05]  /*0cd0*/  EXIT ;  /* 0x000000000000794d */ /* 0x000fea0003800000 */
.L_x_277:
        /* <DEDUP_REMOVED lines=10> */
.L_x_305:


//--------------------- .text._ZN3cub18CUB_300001_SM_10006detail8for_each13static_kernelINS2_12policy_hub_t12policy_500_tEmN6thrust24THRUST_300001_SM_1000_NS8cuda_cub20__uninitialized_fill7functorINS7_10device_ptrIjEEjEEEEvT0_T1_ --------------------------
	.section	.text._ZN3cub18CUB_300001_SM_10006detail8for_each13static_kernelINS2_12policy_hub_t12policy_500_tEmN6thrust24THRUST_300001_SM_1000_NS8cuda_cub20__uninitialized_fill7functorINS7_10device_ptrIjEEjEEEEvT0_T1_,"ax",@progbits
	.align	128
        .global         _ZN3cub18CUB_300001_SM_10006detail8for_each13static_kernelINS2_12policy_hub_t12policy_500_tEmN6thrust24THRUST_300001_SM_1000_NS8cuda_cub20__uninitialized_fill7functorINS7_10device_ptrIjEEjEEEEvT0_T1_
        .type           _ZN3cub18CUB_300001_SM_10006detail8for_each13static_kernelINS2_12policy_hub_t12policy_500_tEmN6thrust24THRUST_300001_SM_1000_NS8cuda_cub20__uninitialized_fill7functorINS7_10device_ptrIjEEjEEEEvT0_T1_,@function
        .size           _ZN3cub18CUB_300001_SM_10006detail8for_each13static_kernelINS2_12policy_hub_t12policy_500_tEmN6thrust24THRUST_300001_SM_1000_NS8cuda_cub20__uninitialized_fill7functorINS7_10device_ptrIjEEjEEEEvT0_T1_,(.L_x_306 - _ZN3cub18CUB_300001_SM_10006detail8for_each13static_kernelINS2_12policy_hub_t12policy_500_tEmN6thrust24THRUST_300001_SM_1000_NS8cuda_cub20__uninitialized_fill7functorINS7_10device_ptrIjEEjEEEEvT0_T1_)
        .other          _ZN3cub18CUB_300001_SM_10006detail8for_each13static_kernelINS2_12policy_hub_t12policy_500_tEmN6thrust24THRUST_300001_SM_1000_NS8cuda_cub20__uninitialized_fill7functorINS7_10device_ptrIjEEjEEEEvT0_T1_,@"STO_CUDA_ENTRY STV_DEFAULT"
_ZN3cub18CUB_300001_SM_10006detail8for_each13static_kernelINS2_12policy_hub_t12policy_500_tEmN6thrust24THRUST_300001_SM_1000_NS8cuda_cub20__uninitialized_fill7functorINS7_10device_ptrIjEEjEEEEvT0_T1_:
.text._ZN3cub18CUB_300001_SM_10006detail8for_each13static_kernelINS2_12policy_hub_t12policy_500_tEmN6thrust24THRUST_300001_SM_1000_NS8cuda_cub20__uninitialized_fill7functorINS7_10device_ptrIjEEjEEEEvT0_T1_:
        /* <DEDUP_REMOVED lines=8> */
[----:B------:R-:W-:-:S09]  /*0080*/  UISETP.GE.U32.AND.EX UP0, UPT, UR7, URZ, UPT, UP0 ;  /* 0x000000ff0700728c */ /* 0x000fd2000bf06100 */
[----:B--2---:R-:W-:Y:S05]  /*0090*/  BRA.U !UP0, `(.L_x_278) ;  /* 0x0000000108287547 */ /* 0x004fea000b800000 */
[----:B------:R-:W0:Y:S01]  /*00a0*/  S2R R0, SR_TID.X ;  /* 0x0000000000007919 */ /* 0x000e220000002100 */
[----:B------:R-:W1:Y:S01]  /*00b0*/  LDCU.64 UR6, c[0x0][0x388] ;  /* 0x00007100ff0677ac */ /* 0x000e620008000a00 */
[----:B------:R-:W2:Y:S01]  /*00c0*/  LDC R5, c[0x0][0x390] ;  /* 0x0000e400ff057b82 */ /* 0x000ea20000000800 */
[----:B0-----:R-:W-:-:S05]  /*00d0*/  IADD3 R0, P0, PT, R0, UR4, RZ ;  /* 0x0000000400007c10 */ /* 0x001fca000ff1e0ff */
[----:B------:R-:W-:Y:S01]  /*00e0*/  IMAD.X R3, RZ, RZ, UR5, P0 ;  /* 0x00000005ff037e24 */ /* 0x000fe200080e06ff */
[----:B-1----:R-:W-:-:S04]  /*00f0*/  LEA R2, P0, R0, UR6, 0x2 ;  /* 0x0000000600027c11 */ /* 0x002fc8000f8010ff */
[----:B------:R-:W-:-:S05]  /*0100*/  LEA.HI.X R3, R0, UR7, R3, 0x2, P0 ;  /* 0x0000000700037c11 */ /* 0x000fca00080f1403 */
[----:B--2---:R-:W-:Y:S04]  /*0110*/  STG.E desc[UR8][R2.64], R5 ;  /* 0x0000000502007986 */ /* 0x004fe8000c101908 */
[----:B------:R-:W-:Y:S01]  /*0120*/  STG.E desc[UR8][R2.64+0x400], R5 ;  /* 0x0004000502007986 */ /* 0x000fe2000c101908 */
[----:B------:R-:W-:Y:S05]  /*0130*/  EXIT ;  /* 0x000000000000794d */ /* 0x000fea0003800000 */
.L_x_278:
[----:B------:R-:W0:Y:S01]  /*0140*/  S2R R0, SR_TID.X ;  /* 0x0000000000007919 */ /* 0x000e220000002100 */
[----:B------:R-:W-:Y:S01]  /*0150*/  IMAD.U32 R2, RZ, RZ, UR7 ;  /* 0x00000007ff027e24 */ /* 0x000fe2000f8e00ff */
[----:B------:R-:W1:Y:S01]  /*0160*/  LDCU.64 UR10, c[0x0][0x388] ;  /* 0x00007100ff0a77ac */ /* 0x000e620008000a00 */
[----:B------:R-:W-:Y:S01]  /*0170*/  IMAD.U32 R4, RZ, RZ, UR7 ;  /* 0x00000007ff047e24 */ /* 0x000fe2000f8e00ff */
[----:B0-----:R-:W-:-:S04]  /*0180*/  ISETP.LT.U32.AND P0, PT, R0, UR6, PT ;  /* 0x0000000600007c0c */ /* 0x001fc8000bf01070 */
[----:B------:R-:W-:Y:S01]  /*0190*/  ISETP.GT.U32.AND.EX P0, PT, R2, RZ, PT, P0 ;  /* 0x000000ff0200720c */ /* 0x000fe20003f04100 */
[C---:B------:R-:W-:Y:S01]  /*01a0*/  VIADD R2, R0.reuse, 0x100 ;  /* 0x0000010000027836 */ /* 0x040fe20000000000 */
[----:B------:R-:W-:-:S04]  /*01b0*/  IADD3 R0, P2, PT, R0, UR4, RZ ;  /* 0x0000000400007c10 */ /* 0x000fc8000ff5e0ff */
[----:B------:R-:W-:Y:S01]  /*01c0*/  ISETP.LT.U32.AND P1, PT, R2, UR6, PT ;  /* 0x0000000602007c0c */ /* 0x000fe2000bf21070 */
[----:B------:R-:W-:Y:S01]  /*01d0*/  IMAD.X R3, RZ, RZ, UR5, P2 ;  /* 0x00000005ff037e24 */ /* 0x000fe200090e06ff */
[----:B-1----:R-:W-:Y:S02]  /*01e0*/  LEA R2, P2, R0, UR10, 0x2 ;  /* 0x0000000a00027c11 */ /* 0x002fe4000f8410ff */
[----:B------:R-:W-:Y:S02]  /*01f0*/  ISETP.GT.U32.AND.EX P1, PT, R4, RZ, PT, P1 ;  /* 0x000000ff0400720c */ /* 0x000fe40003f24110 */
[----:B------:R-:W-:Y:S01]  /*0200*/  LEA.HI.X R3, R0, UR11, R3, 0x2, P2 ;  /* 0x0000000b00037c11 */ /* 0x000fe200090f1403 */
[----:B------:R-:W0:Y:S04]  /*0210*/  @P0 LDC R5, c[0x0][0x390] ;  /* 0x0000e400ff050b82 */ /* 0x000e280000000800 */
[----:B0-----:R0:W-:Y:S06]  /*0220*/  @P0 STG.E desc[UR8][R2.64], R5 ;  /* 0x0000000502000986 */ /* 0x0011ec000c101908 */
[----:B------:R-:W-:Y:S05]  /*0230*/  @!P1 EXIT ;  /* 0x000000000000994d */ /* 0x000fea0003800000 */
[----:B0-----:R-:W0:Y:S02]  /*0240*/  LDC R5, c[0x0][0x390] ;  /* 0x0000e400ff057b82 */ /* 0x001e240000000800 */
[----:B0-----:R-:W-:Y:S01]  /*0250*/  STG.E desc[UR8][R2.64+0x400], R5 ;  /* 0x0004000502007986 */ /* 0x001fe2000c101908 */
[----:B------:R-:W-:Y:S05]  /*0260*/  EXIT ;  /* 0x000000000000794d */ /* 0x000fea0003800000 */
.L_x_279:
        /* <DEDUP_REMOVED lines=9> */
.L_x_306:


//--------------------- .text._ZN3cub18CUB_300001_SM_10006detail11EmptyKernelIvEEvv --------------------------
	.section	.text._ZN3cub18CUB_300001_SM_10006detail11EmptyKernelIvEEvv,"ax",@progbits
	.align	128
        .global         _ZN3cub18CUB_300001_SM_10006detail11EmptyKernelIvEEvv
        .type           _ZN3cub18CUB_300001_SM_10006detail11EmptyKernelIvEEvv,@function
        .size           _ZN3cub18CUB_300001_SM_10006detail11EmptyKernelIvEEvv,(.L_x_307 - _ZN3cub18CUB_300001_SM_10006detail11EmptyKernelIvEEvv)
        .other          _ZN3cub18CUB_300001_SM_10006detail11EmptyKernelIvEEvv,@"STO_CUDA_ENTRY STV_DEFAULT"
_ZN3cub18CUB_300001_SM_10006detail11EmptyKernelIvEEvv:
.text._ZN3cub18CUB_300001_SM_10006detail11EmptyKernelIvEEvv:
[----:B------:R-:W-:Y:S01]  /*0000*/  LDC R1, c[0x0][0x37c] ;  /* 0x0000df00ff017b82 */ /* 0x000fe20000000800 */
[----:B------:R-:W-:Y:S05]  /*0010*/  EXIT ;  /* 0x000000000000794d */ /* 0x000fea0003800000 */
.L_x_280:
        /* <DEDUP_REMOVED lines=14> */
.L_x_307:


//--------------------- .text._Z20generate_uniform_intiPjiP17curandStateXORWOW --------------------------
	.section	.text._Z20generate_uniform_intiPjiP17curandStateXORWOW,"ax",@progbits
	.align	128
        .global         _Z20generate_uniform_intiPjiP17curandStateXORWOW
        .type           _Z20generate_uniform_intiPjiP17curandStateXORWOW,@function
        .size           _Z20generate_uniform_intiPjiP17curandStateXORWOW,(.L_x_308 - _Z20generate_uniform_intiPjiP17curandStateXORWOW)
        .other          _Z20generate_uniform_intiPjiP17curandStateXORWOW,@"STO_CUDA_ENTRY STV_DEFAULT"
_Z20generate_uniform_intiPjiP17curandStateXORWOW:
.text._Z20generate_uniform_intiPjiP17curandStateXORWOW:
[----:B------:R-:W-:Y:S01]  /*0000*/  LDC R1, c[0x0][0x37c] ;  /* 0x0000df00ff017b82 */ /* 0x000fe20000000800 */
[----:B------:R-:W0:Y:S07]  /*0010*/  S2R R19, SR_TID.X ;  /* 0x0000000000137919 */ /* 0x000e2e0000002100 */
[----:B------:R-:W0:Y:S01]  /*0020*/  S2UR UR6, SR_CTAID.X ;  /* 0x00000000000679c3 */ /* 0x000e220000002500 */
[----:B------:R-:W1:Y:S01]  /*0030*/  LDCU.64 UR4, c[0x0][0x358] ;  /* 0x00006b00ff0477ac */ /* 0x000e620008000a00 */
[----:B------:R-:W2:Y:S06]  /*0040*/  LDCU UR7, c[0x0][0x380] ;  /* 0x00007000ff0777ac */ /* 0x000eac0008000800 */
[----:B------:R-:W0:Y:S08]  /*0050*/  LDC R18, c[0x0][0x360] ;  /* 0x0000d800ff127b82 */ /* 0x000e300000000800 */
[----:B------:R-:W3:Y:S01]  /*0060*/  LDC.64 R2, c[0x0][0x398] ;  /* 0x0000e600ff027b82 */ /* 0x000ee20000000a00 */
[----:B0-----:R-:W-:-:S04]  /*0070*/  IMAD R19, R18, UR6, R19 ;  /* 0x0000000612137c24 */ /* 0x001fc8000f8e0213 */
[----:B---3--:R-:W-:-:S05]  /*0080*/  IMAD.WIDE.U32 R2, R19, 0x30, R2 ;  /* 0x0000003013027825 */ /* 0x008fca00078e0002 */
[----:B-1----:R0:W5:Y:S04]  /*0090*/  LDG.E R17, desc[UR4][R2.64+0x20] ;  /* 0x0000200402117981 */ /* 0x002168000c1e1900 */
[----:B------:R0:W5:Y:S04]  /*00a0*/  LDG.E.64 R4, desc[UR4][R2.64+0x28] ;  /* 0x0000280402047981 */ /* 0x000168000c1e1b00 */
[----:B------:R0:W5:Y:S04]  /*00b0*/  LDG.E.64 R6, desc[UR4][R2.64] ;  /* 0x0000000402067981 */ /* 0x000168000c1e1b00 */
[----:B------:R0:W5:Y:S04]  /*00c0*/  LDG.E.64 R8, desc[UR4][R2.64+0x8] ;  /* 0x0000080402087981 */ /* 0x000168000c1e1b00 */
[----:B------:R0:W5:Y:S04]  /*00d0*/  LDG.E.64 R10, desc[UR4][R2.64+0x10] ;  /* 0x00001004020a7981 */ /* 0x000168000c1e1b00 */
[----:B------:R0:W5:Y:S01]  /*00e0*/  LDG.E.64 R12, desc[UR4][R2.64+0x18] ;  /* 0x00001804020c7981 */ /* 0x000162000c1e1b00 */
[----:B--2---:R-:W-:Y:S01]  /*00f0*/  ISETP.GE.AND P0, PT, R19, UR7, PT ;  /* 0x0000000713007c0c */ /* 0x004fe2000bf06270 */
[----:B------:R-:W-:-:S12]  /*0100*/  BSSY.RECONVERGENT B0, `(.L_x_281) ;  /* 0x000002e000007945 */ /* 0x000fd80003800200 */
[----:B0-----:R-:W-:Y:S05]  /*0110*/  @P0 BRA `(.L_x_282) ;  /* 0x0000000000b00947 */ /* 0x001fea0003800000 */
[----:B------:R-:W0:Y:S01]  /*0120*/  LDC R0, c[0x0][0x390] ;  /* 0x0000e400ff007b82 */ /* 0x000e220000000800 */
[----:B------:R-:W1:Y:S01]  /*0130*/  LDCU UR6, c[0x0][0x370] ;  /* 0x00006e00ff0677ac */ /* 0x000e620008000800 */
[----:B------:R-:W-:Y:S06]  /*0140*/  BSSY.RECONVERGENT B1, `(.L_x_283) ;  /* 0x0000028000017945 */ /* 0x000fec0003800200 */
[----:B------:R-:W2:Y:S01]  /*0150*/  LDC.64 R14, c[0x0][0x388] ;  /* 0x0000e200ff0e7b82 */ /* 0x000ea20000000a00 */
[----:B-1----:R-:W-:Y:S01]  /*0160*/  IMAD R18, R18, UR6, RZ ;  /* 0x0000000612127c24 */ /* 0x002fe2000f8e02ff */
[----:B0-----:R-:W0:Y:S01]  /*0170*/  I2F.U32.RP R22, R0 ;  /* 0x0000000000167306 */ /* 0x001e220000209000 */
[----:B------:R-:W-:-:S07]  /*0180*/  ISETP.NE.U32.AND P0, PT, R0, RZ, PT ;  /* 0x000000ff0000720c */ /* 0x000fce0003f05070 */
[----:B0-----:R-:W0:Y:S02]  /*0190*/  MUFU.RCP R22, R22 ;  /* 0x0000001600167308 */ /* 0x001e240000001000 */
[----:B0-----:R-:W-:Y:S02]  /*01a0*/  VIADD R20, R22, 0xffffffe ;  /* 0x0ffffffe16147836 */ /* 0x001fe40000000000 */
[----:B-----5:R-:W-:Y:S01]  /*01b0*/  IMAD.MOV.U32 R22, RZ, RZ, R7 ;  /* 0x000000ffff167224 */ /* 0x020fe200078e0007 */
[----:B------:R-:W-:-:S03]  /*01c0*/  LOP3.LUT R7, RZ, R0, RZ, 0x33, !PT ;  /* 0x00000000ff077212 */ /* 0x000fc600078e33ff */
[----:B------:R0:W1:Y:S02]  /*01d0*/  F2I.FTZ.U32.TRUNC.NTZ R21, R20 ;  /* 0x0000001400157305 */ /* 0x000064000021f000 */
[----:B0-----:R-:W-:Y:S02]  /*01e0*/  HFMA2 R20, -RZ, RZ, 0, 0 ;  /* 0x00000000ff147431 */ /* 0x001fe400000001ff */
[----:B-1----:R-:W-:-:S04]  /*01f0*/  IMAD.MOV R23, RZ, RZ, -R21 ;  /* 0x000000ffff177224 */ /* 0x002fc800078e0a15 */
[----:B------:R-:W-:-:S04]  /*0200*/  IMAD R23, R23, R0, RZ ;  /* 0x0000000017177224 */ /* 0x000fc800078e02ff */
[----:B--2---:R-:W-:-:S07]  /*0210*/  IMAD.HI.U32 R16, R21, R23, R20 ;  /* 0x0000001715107227 */ /* 0x004fce00078e0014 */
.L_x_284:
[----:B0-----:R-:W-:Y:S02]  /*0220*/  SHF.R.U32.HI R21, RZ, 0x2, R22 ;  /* 0x00000002ff157819 */ /* 0x001fe40000011616 */
[----:B------:R-:W-:Y:S02]  /*0230*/  SHF.L.U32 R20, R11, 0x4, RZ ;  /* 0x000000040b147819 */ /* 0x000fe400000006ff */
[----:B------:R-:W-:Y:S02]  /*0240*/  LOP3.LUT R21, R21, R22, RZ, 0x3c, !PT ;  /* 0x0000001615157212 */ /* 0x000fe400078e3cff */
[----:B------:R-:W-:-:S03]  /*0250*/  IADD3 R6, PT, PT, R6, 0x587c5, RZ ;  /* 0x000587c506067810 */ /* 0x000fc60007ffe0ff */
[----:B------:R-:W-:-:S05]  /*0260*/  IMAD.SHL.U32 R22, R21, 0x2, RZ ;  /* 0x0000000215167824 */ /* 0x000fca00078e00ff */
[----:B------:R-:W-:Y:S02]  /*0270*/  LOP3.LUT R20, R11, R20, R22, 0x96, !PT ;  /* 0x000000140b147212 */ /* 0x000fe400078e9616 */
[----:B------:R-:W-:Y:S01]  /*0280*/  MOV R22, R8 ;  /* 0x0000000800167202 */ /* 0x000fe20000000f00 */
[----:B------:R-:W-:Y:S01]  /*0290*/  IMAD.MOV.U32 R8, RZ, RZ, R9 ;  /* 0x000000ffff087224 */ /* 0x000fe200078e0009 */
[----:B------:R-:W-:Y:S02]  /*02a0*/  LOP3.LUT R23, R20, R21, RZ, 0x3c, !PT ;  /* 0x0000001514177212 */ /* 0x000fe400078e3cff */
[----:B------:R-:W-:Y:S01]  /*02b0*/  MOV R9, R10 ;  /* 0x0000000a00097202 */ /* 0x000fe20000000f00 */
[----:B------:R-:W-:Y:S01]  /*02c0*/  IMAD.MOV.U32 R10, RZ, RZ, R11 ;  /* 0x000000ffff0a7224 */ /* 0x000fe200078e000b */
[----:B------:R-:W-:Y:S01]  /*02d0*/  MOV R11, R23 ;  /* 0x00000017000b7202 */ /* 0x000fe20000000f00 */
[----:B------:R-:W-:-:S04]  /*02e0*/  IMAD.IADD R21, R23, 0x1, R6 ;  /* 0x0000000117157824 */ /* 0x000fc800078e0206 */
[----:B------:R-:W-:-:S05]  /*02f0*/  IMAD.HI.U32 R20, R16, R21, RZ ;  /* 0x0000001510147227 */ /* 0x000fca00078e00ff */
[----:B------:R-:W-:-:S05]  /*0300*/  IADD3 R20, PT, PT, -R20, RZ, RZ ;  /* 0x000000ff14147210 */ /* 0x000fca0007ffe1ff */
[----:B------:R-:W-:Y:S02]  /*0310*/  IMAD R25, R0, R20, R21 ;  /* 0x0000001400197224 */ /* 0x000fe400078e0215 */
[----:B------:R-:W-:-:S03]  /*0320*/  IMAD.WIDE R20, R19, 0x4, R14 ;  /* 0x0000000413147825 */ /* 0x000fc600078e020e */
[----:B------:R-:W-:Y:S01]  /*0330*/  ISETP.GE.U32.AND P1, PT, R25, R0, PT ;  /* 0x000000001900720c */ /* 0x000fe20003f26070 */
[----:B------:R-:W-:-:S12]  /*0340*/  IMAD.IADD R19, R18, 0x1, R19 ;  /* 0x0000000112137824 */ /* 0x000fd800078e0213 */
[----:B------:R-:W-:-:S05]  /*0350*/  @P1 IMAD.IADD R25, R25, 0x1, -R0 ;  /* 0x0000000119191824 */ /* 0x000fca00078e0a00 */
[----:B------:R-:W-:-:S13]  /*0360*/  ISETP.GE.U32.AND P1, PT, R25, R0, PT ;  /* 0x000000001900720c */ /* 0x000fda0003f26070 */
[----:B------:R-:W-:Y:S02]  /*0370*/  @P1 IADD3 R25, PT, PT, R25, -R0, RZ ;  /* 0x8000000019191210 */ /* 0x000fe40007ffe0ff */
[----:B------:R-:W-:Y:S02]  /*0380*/  ISETP.GE.AND P1, PT, R19, UR7, PT ;  /* 0x0000000713007c0c */ /* 0x000fe4000bf26270 */
[----:B------:R-:W-:-:S05]  /*0390*/  SEL R25, R7, R25, !P0 ;  /* 0x0000001907197207 */ /* 0x000fca0004000000 */
[----:B------:R0:W-:Y:S06]  /*03a0*/  STG.E desc[UR4][R20.64], R25 ;  /* 0x0000001914007986 */ /* 0x0001ec000c101904 */
[----:B------:R-:W-:Y:S05]  /*03b0*/  @!P1 BRA `(.L_x_284) ;  /* 0xfffffffc00989947 */ /* 0x000fea000383ffff */
[----:B------:R-:W-:Y:S05]  /*03c0*/  BSYNC.RECONVERGENT B1 ;  /* 0x0000000000017941 */ /* 0x000fea0003800200 */
.L_x_283:
[----:B------:R-:W-:-:S07]  /*03d0*/  IMAD.MOV.U32 R7, RZ, RZ, R22 ;  /* 0x000000ffff077224 */ /* 0x000fce00078e0016 */
.L_x_282:
[----:B------:R-:W-:Y:S05]  /*03e0*/  BSYNC.RECONVERGENT B0 ;  /* 0x0000000000007941 */ /* 0x000fea0003800200 */
.L_x_281:
[----:B-----5:R-:W-:Y:S04]  /*03f0*/  STG.E.64 desc[UR4][R2.64], R6 ;  /* 0x0000000602007986 */ /* 0x020fe8000c101b04 */
[----:B------:R-:W-:Y:S04]  /*0400*/  STG.E.64 desc[UR4][R2.64+0x8], R8 ;  /* 0x0000080802007986 */ /* 0x000fe8000c101b04 */
[----:B------:R-:W-:Y:S04]  /*0410*/  STG.E.64 desc[UR4][R2.64+0x10], R10 ;  /* 0x0000100a02007986 */ /* 0x000fe8000c101b04 */
[----:B------:R-:W-:Y:S04]  /*0420*/  STG.E.64 desc[UR4][R2.64+0x18], R12 ;  /* 0x0000180c02007986 */ /* 0x000fe8000c101b04 */
[----:B------:R-:W-:Y:S04]  /*0430*/  STG.E.64 desc[UR4][R2.64+0x28], R4 ;  /* 0x0000280402007986 */ /* 0x000fe8000c101b04 */
[----:B------:R-:W-:Y:S01]  /*0440*/  STG.E desc[UR4][R2.64+0x20], R17 ;  /* 0x0000201102007986 */ /* 0x000fe2000c101904 */
[----:B------:R-:W-:Y:S05]  /*0450*/  EXIT ;  /* 0x000000000000794d */ /* 0x000fea0003800000 */
.L_x_285:
        /* <DEDUP_REMOVED lines=10> */
.L_x_308:


//--------------------- .text._Z8initPRNGiP17curandStateXORWOW --------------------------
	.section	.text._Z8initPRNGiP17curandStateXORWOW,"ax",@progbits
	.align	128
        .global         _Z8initPRNGiP17curandStateXORWOW
        .type           _Z8initPRNGiP17curandStateXORWOW,@function
        .size           _Z8initPRNGiP17curandStateXORWOW,(.L_x_309 - _Z8initPRNGiP17curandStateXORWOW)
        .other          _Z8initPRNGiP17curandStateXORWOW,@"STO_CUDA_ENTRY STV_DEFAULT"
_Z8initPRNGiP17curandStateXORWOW:
.text._Z8initPRNGiP17curandStateXORWOW:
[----:B------:R-:W-:Y:S01]  /*0000*/  LDC R1, c[0x0][0x37c] ;  /* 0x0000df00ff017b82 */ /* 0x000fe20000000800 */
[----:B------:R-:W0:Y:S07]  /*0010*/  S2R R0, SR_TID.X ;  /* 0x0000000000007919 */ /* 0x000e2e0000002100 */
[----:B------:R-:W1:Y:S01]  /*0020*/  LDC R4, c[0x0][0x380] ;  /* 0x0000e000ff047b82 */ /* 0x000e620000000800 */
[----:B------:R-:W2:Y:S01]  /*0030*/  LDCU.64 UR4, c[0x0][0x358] ;  /* 0x00006b00ff0477ac */ /* 0x000ea20008000a00 */
[----:B------:R-:W-:Y:S06]  /*0040*/  BSSY.RECONVERGENT B0, `(.L_x_286) ;  /* 0x00000e5000007945 */ /* 0x000fec0003800200 */
[----:B------:R-:W0:Y:S08]  /*0050*/  S2UR UR6, SR_CTAID.X ;  /* 0x00000000000679c3 */ /* 0x000e300000002500 */
[----:B------:R-:W0:Y:S08]  /*0060*/  LDC R3, c[0x0][0x360] ;  /* 0x0000d800ff037b82 */ /* 0x000e300000000800 */
[----:B------:R-:W3:Y:S01]  /*0070*/  LDC.64 R6, c[0x0][0x388] ;  /* 0x0000e200ff067b82 */ /* 0x000ee20000000a00 */
[----:B-1----:R-:W-:-:S02]  /*0080*/  LOP3.LUT R2, R4, 0xaad26b49, RZ, 0x3c, !PT ;  /* 0xaad26b4904027812 */ /* 0x002fc400078e3cff */
[----:B------:R-:W-:Y:S01]  /*0090*/  ISETP.GT.AND P0, PT, R4, -0x1, PT ;  /* 0xffffffff0400780c */ /* 0x000fe20003f04270 */
[----:B------:R-:W-:Y:S02]  /*00a0*/  IMAD.MOV.U32 R4, RZ, RZ, -0x266e14b1 ;  /* 0xd991eb4fff047424 */ /* 0x000fe400078e00ff */
[----:B------:R-:W-:-:S04]  /*00b0*/  IMAD R2, R2, 0x4182bed5, RZ ;  /* 0x4182bed502027824 */ /* 0x000fc800078e02ff */
[C---:B------:R-:W-:Y:S01]  /*00c0*/  VIADD R5, R2.reuse, 0x75bcd15 ;  /* 0x075bcd1502057836 */ /* 0x040fe20000000000 */
[C---:B------:R-:W-:Y:S01]  /*00d0*/  LOP3.LUT R8, R2.reuse, 0x159a55e5, RZ, 0x3c, !PT ;  /* 0x159a55e502087812 */ /* 0x040fe200078e3cff */
[----:B------:R-:W-:Y:S02]  /*00e0*/  VIADD R11, R2, 0x583f19 ;  /* 0x00583f19020b7836 */ /* 0x000fe40000000000 */
[----:B0-----:R-:W-:Y:S01]  /*00f0*/  IMAD R0, R3, UR6, R0 ;  /* 0x0000000603007c24 */ /* 0x001fe2000f8e0200 */
[----:B------:R-:W-:-:S04]  /*0100*/  SEL R3, R4, 0x8bf16996, P0 ;  /* 0x8bf1699604037807 */ /* 0x000fc80000000000 */
[C---:B------:R-:W-:Y:S01]  /*0110*/  IADD3 R4, PT, PT, R3.reuse, 0x64f0c9, R2 ;  /* 0x0064f0c903047810 */ /* 0x040fe20007ffe002 */
[C---:B------:R-:W-:Y:S01]  /*0120*/  VIADD R9, R3.reuse, 0x1f123bb5 ;  /* 0x1f123bb503097836 */ /* 0x040fe20000000000 */
[----:B------:R-:W-:Y:S01]  /*0130*/  LOP3.LUT R10, R3, 0x5491333, RZ, 0x3c, !PT ;  /* 0x05491333030a7812 */ /* 0x000fe200078e3cff */
[C---:B---3--:R-:W-:Y:S01]  /*0140*/  IMAD.WIDE.U32 R6, R0.reuse, 0x30, R6 ;  /* 0x0000003000067825 */ /* 0x048fe200078e0006 */
[----:B------:R-:W-:-:S04]  /*0150*/  ISETP.NE.AND P0, PT, R0, RZ, PT ;  /* 0x000000ff0000720c */ /* 0x000fc80003f05270 */
[----:B--2---:R0:W-:Y:S04]  /*0160*/  STG.E.64 desc[UR4][R6.64], R4 ;  /* 0x0000000406007986 */ /* 0x0041e8000c101b04 */
[----:B------:R0:W-:Y:S04]  /*0170*/  STG.E.64 desc[UR4][R6.64+0x8], R8 ;  /* 0x0000080806007986 */ /* 0x0001e8000c101b04 */
[----:B------:R0:W-:Y:S01]  /*0180*/  STG.E.64 desc[UR4][R6.64+0x10], R10 ;  /* 0x0000100a06007986 */ /* 0x0001e2000c101b04 */
[----:B------:R-:W-:Y:S05]  /*0190*/  @!P0 BRA `(.L_x_287) ;  /* 0x0000000c003c8947 */ /* 0x000fea0003800000 */
[----:B------:R-:W-:-:S07]  /*01a0*/  CS2R R12, SRZ ;  /* 0x00000000000c7805 */ /* 0x000fce000001ff00 */
.L_x_293:
[----:B-1----:R-:W-:Y:S01]  /*01b0*/  LOP3.LUT R2, R0, 0x3, RZ, 0xc0, !PT ;  /* 0x0000000300027812 */ /* 0x002fe200078ec0ff */
[----:B------:R-:W-:Y:S03]  /*01c0*/  BSSY.RECONVERGENT B1, `(.L_x_288) ;  /* 0x00000c6000017945 */ /* 0x000fe60003800200 */
[----:B------:R-:W-:-:S04]  /*01d0*/  ISETP.NE.U32.AND P0, PT, R2, RZ, PT ;  /* 0x000000ff0200720c */ /* 0x000fc80003f05070 */
[----:B------:R-:W-:-:S13]  /*01e0*/  ISETP.NE.AND.EX P0, PT, RZ, RZ, PT, P0 ;  /* 0x000000ffff00720c */ /* 0x000fda0003f05300 */
[----:B------:R-:W-:Y:S05]  /*01f0*/  @!P0 BRA `(.L_x_289) ;  /* 0x0000000c00088947 */ /* 0x000fea0003800000 */
[----:B0-----:R-:W0:Y:S01]  /*0200*/  LDC.64 R8, c[0x4][RZ] ;  /* 0x01000000ff087b82 */ /* 0x001e220000000a00 */
[----:B------:R-:W-:Y:S02]  /*0210*/  IMAD.MOV.U32 R14, RZ, RZ, RZ ;  /* 0x000000ffff0e7224 */ /* 0x000fe400078e00ff */
[----:B0-----:R-:W-:-:S07]  /*0220*/  IMAD.WIDE.U32 R8, R12, 0xc80, R8 ;  /* 0x00000c800c087825 */ /* 0x001fce00078e0008 */
.L_x_292:
[----:B-1----:R-:W-:Y:S01]  /*0230*/  IMAD.MOV.U32 R15, RZ, RZ, RZ ;  /* 0x000000ffff0f7224 */ /* 0x002fe200078e00ff */
[----:B------:R-:W-:Y:S01]  /*0240*/  CS2R R2, SRZ ;  /* 0x0000000000027805 */ /* 0x000fe2000001ff00 */
[----:B------:R-:W-:Y:S01]  /*0250*/  IMAD.MOV.U32 R17, RZ, RZ, RZ ;  /* 0x000000ffff117224 */ /* 0x000fe200078e00ff */
[----:B------:R-:W-:-:S07]  /*0260*/  CS2R R4, SRZ ;  /* 0x0000000000047805 */ /* 0x000fce000001ff00 */
.L_x_291:
[----:B------:R-:W-:-:S05]  /*0270*/  IMAD.WIDE.U32 R10, R17, 0x4, R6 ;  /* 0x00000004110a7825 */ /* 0x000fca00078e0006 */
[----:B------:R0:W5:Y:S01]  /*0280*/  LDG.E R16, desc[UR4][R10.64+0x4] ;  /* 0x000004040a107981 */ /* 0x000162000c1e1900 */
[----:B------:R-:W-:-:S07]  /*0290*/  IMAD.MOV.U32 R19, RZ, RZ, RZ ;  /* 0x000000ffff137224 */ /* 0x000fce00078e00ff */
.L_x_290:
[----:B-----5:R-:W-:Y:S01]  /*02a0*/  SHF.R.U32.HI R24, RZ, R19, R16 ;  /* 0x00000013ff187219 */ /* 0x020fe20000011610 */
[----:B0-----:R-:W-:-:S03]  /*02b0*/  IMAD.SHL.U32 R10, R17, 0x20, RZ ;  /* 0x00000020110a7824 */ /* 0x001fc600078e00ff */
[----:B------:R-:W-:Y:S01]  /*02c0*/  LOP3.LUT R11, R24, 0x1, RZ, 0xc0, !PT ;  /* 0x00000001180b7812 */ /* 0x000fe200078ec0ff */
[----:B------:R-:W-:-:S03]  /*02d0*/  IMAD.IADD R10, R10, 0x1, R19 ;  /* 0x000000010a0a7824 */ /* 0x000fc600078e0213 */
[----:B------:R-:W-:Y:S01]  /*02e0*/  ISETP.NE.U32.AND P0, PT, R11, 0x1, PT ;  /* 0x000000010b00780c */ /* 0x000fe20003f05070 */
[----:B------:R-:W-:-:S03]  /*02f0*/  IMAD R11, R10, 0x5, RZ ;  /* 0x000000050a0b7824 */ /* 0x000fc600078e02ff */
[----:B------:R-:W-:Y:S01]  /*0300*/  R2P PR, R24, 0x7e ;  /* 0x0000007e18007804 */ /* 0x000fe20000000000 */
[----:B------:R-:W-:-:S08]  /*0310*/  IMAD.WIDE.U32 R10, R11, 0x4, R8 ;  /* 0x000000040b0a7825 */ /* 0x000fd000078e0008 */
[----:B------:R-:W2:Y:S04]  /*0320*/  @!P0 LDG.E R18, desc[UR4][R10.64] ;  /* 0x000000040a128981 */ /* 0x000ea8000c1e1900 */
[----:B------:R-:W3:Y:S04]  /*0330*/  @!P0 LDG.E R20, desc[UR4][R10.64+0x10] ;  /* 0x000010040a148981 */ /* 0x000ee8000c1e1900 */
[----:B------:R-:W4:Y:S04]  /*0340*/  @P1 LDG.E R22, desc[UR4][R10.64+0x14] ;  /* 0x000014040a161981 */ /* 0x000f28000c1e1900 */
[----:B------:R-:W4:Y:S04]  /*0350*/  @P2 LDG.E R26, desc[UR4][R10.64+0x28] ;  /* 0x000028040a1a2981 */ /* 0x000f28000c1e1900 */
[----:B------:R-:W4:Y:S04]  /*0360*/  @!P0 LDG.E R21, desc[UR4][R10.64+0x4] ;  /* 0x000004040a158981 */ /* 0x000f28000c1e1900 */
[----:B------:R-:W4:Y:S04]  /*0370*/  @!P0 LDG.E R23, desc[UR4][R10.64+0xc] ;  /* 0x00000c040a178981 */ /* 0x000f28000c1e1900 */
[----:B------:R-:W4:Y:S04]  /*0380*/  @P1 LDG.E R25, desc[UR4][R10.64+0x18] ;  /* 0x000018040a191981 */ /* 0x000f28000c1e1900 */
[----:B------:R-:W4:Y:S04]  /*0390*/  @P3 LDG.E R28, desc[UR4][R10.64+0x3c] ;  /* 0x00003c040a1c3981 */ /* 0x000f28000c1e1900 */
[----:B------:R-:W4:Y:S01]  /*03a0*/  @P6 LDG.E R27, desc[UR4][R10.64+0x7c] ;  /* 0x00007c040a1b6981 */ /* 0x000f22000c1e1900 */
[----:B--2---:R-:W-:-:S03]  /*03b0*/  @!P0 LOP3.LUT R15, R15, R18, RZ, 0x3c, !PT ;  /* 0x000000120f0f8212 */ /* 0x004fc600078e3cff */
[----:B------:R-:W2:Y:S01]  /*03c0*/  @!P0 LDG.E R18, desc[UR4][R10.64+0x8] ;  /* 0x000008040a128981 */ /* 0x000ea2000c1e1900 */
[----:B---3--:R-:W-:-:S03]  /*03d0*/  @!P0 LOP3.LUT R3, R3, R20, RZ, 0x3c, !PT ;  /* 0x0000001403038212 */ /* 0x008fc600078e3cff */
[----:B------:R-:W3:Y:S01]  /*03e0*/  @P1 LDG.E R20, desc[UR4][R10.64+0x24] ;  /* 0x000024040a141981 */ /* 0x000ee2000c1e1900 */
[----:B----4-:R-:W-:-:S03]  /*03f0*/  @P1 LOP3.LUT R15, R15, R22, RZ, 0x3c, !PT ;  /* 0x000000160f0f1212 */ /* 0x010fc600078e3cff */
[----:B------:R-:W4:Y:S01]  /*0400*/  @P2 LDG.E R22, desc[UR4][R10.64+0x38] ;  /* 0x000038040a162981 */ /* 0x000f22000c1e1900 */
[----:B------:R-:W-:-:S03]  /*0410*/  @P2 LOP3.LUT R15, R15, R26, RZ, 0x3c, !PT ;  /* 0x0000001a0f0f2212 */ /* 0x000fc600078e3cff */
[----:B------:R-:W4:Y:S01]  /*0420*/  @P4 LDG.E R26, desc[UR4][R10.64+0x50] ;  /* 0x000050040a1a4981 */ /* 0x000f22000c1e1900 */
[----:B------:R-:W-:-:S03]  /*0430*/  @!P0 LOP3.LUT R4, R4, R21, RZ, 0x3c, !PT ;  /* 0x0000001504048212 */ /* 0x000fc600078e3cff */
[----:B------:R-:W4:Y:S01]  /*0440*/  @P1 LDG.E R21, desc[UR4][R10.64+0x20] ;  /* 0x000020040a151981 */ /* 0x000f22000c1e1900 */
[----:B------:R-:W-:-:S03]  /*0450*/  @!P0 LOP3.LUT R2, R2, R23, RZ, 0x3c, !PT ;  /* 0x0000001702028212 */ /* 0x000fc600078e3cff */
[----:B------:R-:W4:Y:S01]  /*0460*/  @P2 LDG.E R23, desc[UR4][R10.64+0x2c] ;  /* 0x00002c040a172981 */ /* 0x000f22000c1e1900 */
[----:B------:R-:W-:-:S03]  /*0470*/  @P1 LOP3.LUT R4, R4, R25, RZ, 0x3c, !PT ;  /* 0x0000001904041212 */ /* 0x000fc600078e3cff */
[----:B------:R-:W4:Y:S01]  /*0480*/  @P2 LDG.E R25, desc[UR4][R10.64+0x34] ;  /* 0x000034040a192981 */ /* 0x000f22000c1e1900 */
[----:B--2---:R-:W-:-:S03]  /*0490*/  @!P0 LOP3.LUT R5, R5, R18, RZ, 0x3c, !PT ;  /* 0x0000001205058212 */ /* 0x004fc600078e3cff */
[----:B------:R-:W2:Y:S01]  /*04a0*/  @P1 LDG.E R18, desc[UR4][R10.64+0x1c] ;  /* 0x00001c040a121981 */ /* 0x000ea2000c1e1900 */
[----:B---3--:R-:W-:-:S03]  /*04b0*/  @P1 LOP3.LUT R3, R3, R20, RZ, 0x3c, !PT ;  /* 0x0000001403031212 */ /* 0x008fc600078e3cff */
[----:B------:R-:W3:Y:S01]  /*04c0*/  @P2 LDG.E R20, desc[UR4][R10.64+0x30] ;  /* 0x000030040a142981 */ /* 0x000ee2000c1e1900 */
[----:B----4-:R-:W-:-:S03]  /*04d0*/  @P2 LOP3.LUT R3, R3, R22, RZ, 0x3c, !PT ;  /* 0x0000001603032212 */ /* 0x010fc600078e3cff */
[----:B------:R-:W4:Y:S01]  /*04e0*/  @P3 LDG.E R22, desc[UR4][R10.64+0x4c] ;  /* 0x00004c040a163981 */ /* 0x000f22000c1e1900 */
[----:B------:R-:W-:-:S04]  /*04f0*/  @P3 LOP3.LUT R15, R15, R28, RZ, 0x3c, !PT ;  /* 0x0000001c0f0f3212 */ /* 0x000fc800078e3cff */
[----:B------:R-:W-:Y:S02]  /*0500*/  @P4 LOP3.LUT R15, R15, R26, RZ, 0x3c, !PT ;  /* 0x0000001a0f0f4212 */ /* 0x000fe400078e3cff */
[----:B------:R-:W-:Y:S01]  /*0510*/  @P1 LOP3.LUT R2, R2, R21, RZ, 0x3c, !PT ;  /* 0x0000001502021212 */ /* 0x000fe200078e3cff */
[----:B------:R-:W4:Y:S04]  /*0520*/  @P5 LDG.E R26, desc[UR4][R10.64+0x64] ;  /* 0x000064040a1a5981 */ /* 0x000f28000c1e1900 */
[----:B------:R-:W4:Y:S01]  /*0530*/  @P3 LDG.E R21, desc[UR4][R10.64+0x40] ;  /* 0x000040040a153981 */ /* 0x000f22000c1e1900 */
[----:B------:R-:W-:Y:S02]  /*0540*/  @P2 LOP3.LUT R4, R4, R23, RZ, 0x3c, !PT ;  /* 0x0000001704042212 */ /* 0x000fe400078e3cff */
[----:B------:R-:W-:Y:S01]  /*0550*/  @P2 LOP3.LUT R2, R2, R25, RZ, 0x3c, !PT ;  /* 0x0000001902022212 */ /* 0x000fe200078e3cff */
[----:B------:R-:W4:Y:S04]  /*0560*/  @P3 LDG.E R23, desc[UR4][R10.64+0x48] ;  /* 0x000048040a173981 */ /* 0x000f28000c1e1900 */
[----:B------:R-:W4:Y:S01]  /*0570*/  @P4 LDG.E R25, desc[UR4][R10.64+0x54] ;  /* 0x000054040a194981 */ /* 0x000f22000c1e1900 */
[----:B--2---:R-:W-:-:S03]  /*0580*/  @P1 LOP3.LUT R5, R5, R18, RZ, 0x3c, !PT ;  /* 0x0000001205051212 */ /* 0x004fc600078e3cff */
[----:B------:R-:W2:Y:S01]  /*0590*/  @P3 LDG.E R18, desc[UR4][R10.64+0x44] ;  /* 0x000044040a123981 */ /* 0x000ea2000c1e1900 */
[----:B---3--:R-:W-:-:S03]  /*05a0*/  @P2 LOP3.LUT R5, R5, R20, RZ, 0x3c, !PT ;  /* 0x0000001405052212 */ /* 0x008fc600078e3cff */
[----:B------:R-:W3:Y:S01]  /*05b0*/  @P4 LDG.E R20, desc[UR4][R10.64+0x58] ;  /* 0x000058040a144981 */ /* 0x000ee2000c1e1900 */
[----:B----4-:R-:W-:-:S03]  /*05c0*/  @P3 LOP3.LUT R3, R3, R22, RZ, 0x3c, !PT ;  /* 0x0000001603033212 */ /* 0x010fc600078e3cff */
[----:B------:R-:W4:Y:S01]  /*05d0*/  @P4 LDG.E R22, desc[UR4][R10.64+0x60] ;  /* 0x000060040a164981 */ /* 0x000f22000c1e1900 */
[----:B------:R-:W-:Y:S02]  /*05e0*/  LOP3.LUT P0, RZ, R24, 0x80, RZ, 0xc0, !PT ;  /* 0x0000008018ff7812 */ /* 0x000fe4000780c0ff */
[----:B------:R-:W-:Y:S02]  /*05f0*/  @P5 LOP3.LUT R15, R15, R26, RZ, 0x3c, !PT ;  /* 0x0000001a0f0f5212 */ /* 0x000fe400078e3cff */
[----:B------:R-:W4:Y:S01]  /*0600*/  @P6 LDG.E R26, desc[UR4][R10.64+0x78] ;  /* 0x000078040a1a6981 */ /* 0x000f22000c1e1900 */
[----:B------:R-:W-:-:S03]  /*0610*/  @P3 LOP3.LUT R4, R4, R21, RZ, 0x3c, !PT ;  /* 0x0000001504043212 */ /* 0x000fc600078e3cff */
[----:B------:R-:W4:Y:S01]  /*0620*/  @P4 LDG.E R21, desc[UR4][R10.64+0x5c] ;  /* 0x00005c040a154981 */ /* 0x000f22000c1e1900 */
[----:B------:R-:W-:-:S03]  /*0630*/  @P3 LOP3.LUT R2, R2, R23, RZ, 0x3c, !PT ;  /* 0x0000001702023212 */ /* 0x000fc600078e3cff */
[----:B------:R-:W4:Y:S01]  /*0640*/  @P5 LDG.E R23, desc[UR4][R10.64+0x68] ;  /* 0x000068040a175981 */ /* 0x000f22000c1e1900 */
[----:B------:R-:W-:-:S03]  /*0650*/  @P4 LOP3.LUT R4, R4, R25, RZ, 0x3c, !PT ;  /* 0x0000001904044212 */ /* 0x000fc600078e3cff */
[----:B------:R-:W4:Y:S01]  /*0660*/  @P5 LDG.E R25, desc[UR4][R10.64+0x70] ;  /* 0x000070040a195981 */ /* 0x000f22000c1e1900 */
[----:B--2---:R-:W-:-:S03]  /*0670*/  @P3 LOP3.LUT R5, R5, R18, RZ, 0x3c, !PT ;  /* 0x0000001205053212 */ /* 0x004fc600078e3cff */
[----:B------:R-:W2:Y:S01]  /*0680*/  @P5 LDG.E R18, desc[UR4][R10.64+0x6c] ;  /* 0x00006c040a125981 */ /* 0x000ea2000c1e1900 */
[----:B---3--:R-:W-:-:S03]  /*0690*/  @P4 LOP3.LUT R5, R5, R20, RZ, 0x3c, !PT ;  /* 0x0000001405054212 */ /* 0x008fc600078e3cff */
[----:B------:R-:W3:Y:S01]  /*06a0*/  @P5 LDG.E R20, desc[UR4][R10.64+0x74] ;  /* 0x000074040a145981 */ /* 0x000ee2000c1e1900 */
[----:B----4-:R-:W-:-:S03]  /*06b0*/  @P4 LOP3.LUT R3, R3, R22, RZ, 0x3c, !PT ;  /* 0x0000001603034212 */ /* 0x010fc600078e3cff */
[----:B------:R-:W4:Y:S01]  /*06c0*/  @P0 LDG.E R22, desc[UR4][R10.64+0x8c] ;  /* 0x00008c040a160981 */ /* 0x000f22000c1e1900 */
[----:B------:R-:W-:-:S03]  /*06d0*/  @P6 LOP3.LUT R15, R15, R26, RZ, 0x3c, !PT ;  /* 0x0000001a0f0f6212 */ /* 0x000fc600078e3cff */
        /* <DEDUP_REMOVED lines=13> */
[----:B------:R-:W-:Y:S02]  /*07b0*/  @P6 LOP3.LUT R4, R4, R27, RZ, 0x3c, !PT ;  /* 0x0000001b04046212 */ /* 0x000fe400078e3cff */
[----:B------:R-:W-:Y:S02]  /*07c0*/  @P6 LOP3.LUT R2, R2, R21, RZ, 0x3c, !PT ;  /* 0x0000001502026212 */ /* 0x000fe400078e3cff */
[----:B------:R-:W-:Y:S02]  /*07d0*/  @P0 LOP3.LUT R4, R4, R23, RZ, 0x3c, !PT ;  /* 0x0000001704040212 */ /* 0x000fe400078e3cff */
[----:B------:R-:W-:Y:S02]  /*07e0*/  @P0 LOP3.LUT R2, R2, R25, RZ, 0x3c, !PT ;  /* 0x0000001902020212 */ /* 0x000fe400078e3cff */
[----:B--2---:R-:W-:Y:S02]  /*07f0*/  @P6 LOP3.LUT R5, R5, R18, RZ, 0x3c, !PT ;  /* 0x0000001205056212 */ /* 0x004fe400078e3cff */
[----:B---3--:R-:W-:-:S02]  /*0800*/  @P6 LOP3.LUT R3, R3, R20, RZ, 0x3c, !PT ;  /* 0x0000001403036212 */ /* 0x008fc400078e3cff */
[----:B----4-:R-:W-:Y:S02]  /*0810*/  @P0 LOP3.LUT R5, R5, R22, RZ, 0x3c, !PT ;  /* 0x0000001605050212 */ /* 0x010fe400078e3cff */
[----:B------:R-:W-:Y:S02]  /*0820*/  @P0 LOP3.LUT R3, R3, R26, RZ, 0x3c, !PT ;  /* 0x0000001a03030212 */ /* 0x000fe400078e3cff */
[----:B------:R-:W-:-:S13]  /*0830*/  R2P PR, R24.B1, 0x7f ;  /* 0x0000007f18007804 */ /* 0x000fda0000001000 */
[----:B------:R-:W2:Y:S04]  /*0840*/  @P0 LDG.E R18, desc[UR4][R10.64+0xa0] ;  /* 0x0000a0040a120981 */ /* 0x000ea8000c1e1900 */
[----:B------:R-:W3:Y:S04]  /*0850*/  @P1 LDG.E R22, desc[UR4][R10.64+0xb4] ;  /* 0x0000b4040a161981 */ /* 0x000ee8000c1e1900 */
[----:B------:R-:W4:Y:S04]  /*0860*/  @P2 LDG.E R26, desc[UR4][R10.64+0xc8] ;  /* 0x0000c8040a1a2981 */ /* 0x000f28000c1e1900 */
[----:B------:R-:W4:Y:S04]  /*0870*/  @P3 LDG.E R28, desc[UR4][R10.64+0xdc] ;  /* 0x0000dc040a1c3981 */ /* 0x000f28000c1e1900 */
[----:B------:R-:W4:Y:S04]  /*0880*/  @P0 LDG.E R23, desc[UR4][R10.64+0xa4] ;  /* 0x0000a4040a170981 */ /* 0x000f28000c1e1900 */
[----:B------:R-:W4:Y:S04]  /*0890*/  @P0 LDG.E R20, desc[UR4][R10.64+0xa8] ;  /* 0x0000a8040a140981 */ /* 0x000f28000c1e1900 */
[----:B------:R-:W4:Y:S04]  /*08a0*/  @P4 LDG.E R25, desc[UR4][R10.64+0xf0] ;  /* 0x0000f0040a194981 */ /* 0x000f28000c1e1900 */
        /* <DEDUP_REMOVED lines=21> */
[----:B------:R-:W-:Y:S02]  /*0a00*/  LOP3.LUT P0, RZ, R24, 0x8000, RZ, 0xc0, !PT ;  /* 0x0000800018ff7812 */ /* 0x000fe4000780c0ff */
[----:B----4-:R-:W-:Y:S01]  /*0a10*/  @P5 LOP3.LUT R15, R15, R26, RZ, 0x3c, !PT ;  /* 0x0000001a0f0f5212 */ /* 0x010fe200078e3cff */
[----:B------:R-:W4:Y:S04]  /*0a20*/  @P3 LDG.E R24, desc[UR4][R10.64+0xe4] ;  /* 0x0000e4040a183981 */ /* 0x000f28000c1e1900 */
[----:B------:R-:W2:Y:S01]  /*0a30*/  @P6 LDG.E R26, desc[UR4][R10.64+0x118] ;  /* 0x000118040a1a6981 */ /* 0x000ea2000c1e1900 */
        /* <DEDUP_REMOVED lines=8> */
[----:B---3--:R-:W-:-:S03]  /*0ac0*/  @P2 LOP3.LUT R3, R3, R22, RZ, 0x3c, !PT ;  /* 0x0000001603032212 */ /* 0x008fc600078e3cff */
[----:B------:R-:W3:Y:S01]  /*0ad0*/  @P4 LDG.E R22, desc[UR4][R10.64+0x100] ;  /* 0x000100040a164981 */ /* 0x000ee2000c1e1900 */
[----:B--2---:R-:W-:-:S03]  /*0ae0*/  @P6 LOP3.LUT R15, R15, R26, RZ, 0x3c, !PT ;  /* 0x0000001a0f0f6212 */ /* 0x004fc600078e3cff */
[----:B------:R-:W2:Y:S01]  /*0af0*/  @P0 LDG.E R26, desc[UR4][R10.64+0x12c] ;  /* 0x00012c040a1a0981 */ /* 0x000ea2000c1e1900 */
[----:B----4-:R-:W-:-:S03]  /*0b00*/  @P2 LOP3.LUT R2, R2, R23, RZ, 0x3c, !PT ;  /* 0x0000001702022212 */ /* 0x010fc600078e3cff */
[----:B------:R-:W4:Y:S01]  /*0b10*/  @P4 LDG.E R23, desc[UR4][R10.64+0xfc] ;  /* 0x0000fc040a174981 */ /* 0x000f22000c1e1900 */
[----:B------:R-:W-:-:S03]  /*0b20*/  @P2 LOP3.LUT R5, R5, R20, RZ, 0x3c, !PT ;  /* 0x0000001405052212 */ /* 0x000fc600078e3cff */
[----:B------:R-:W4:Y:S01]  /*0b30*/  @P4 LDG.E R20, desc[UR4][R10.64+0xf8] ;  /* 0x0000f8040a144981 */ /* 0x000f22000c1e1900 */
[----:B------:R-:W-:Y:S02]  /*0b40*/  @P3 LOP3.LUT R2, R2, R27, RZ, 0x3c, !PT ;  /* 0x0000001b02023212 */ /* 0x000fe400078e3cff */
[----:B------:R-:W-:Y:S01]  /*0b50*/  @P3 LOP3.LUT R4, R4, R25, RZ, 0x3c, !PT ;  /* 0x0000001904043212 */ /* 0x000fe200078e3cff */
[----:B------:R-:W4:Y:S01]  /*0b60*/  @P5 LDG.E R27, desc[UR4][R10.64+0x110] ;  /* 0x000110040a1b5981 */ /* 0x000f22000c1e1900 */
[----:B------:R-:W-:-:S03]  /*0b70*/  @P3 LOP3.LUT R5, R5, R24, RZ, 0x3c, !PT ;  /* 0x0000001805053212 */ /* 0x000fc600078e3cff */
[----:B------:R-:W4:Y:S04]  /*0b80*/  @P5 LDG.E R25, desc[UR4][R10.64+0x108] ;  /* 0x000108040a195981 */ /* 0x000f28000c1e1900 */
        /* <DEDUP_REMOVED lines=19> */
[----:B------:R-:W-:-:S05]  /*0cc0*/  VIADD R19, R19, 0x10 ;  /* 0x0000001013137836 */ /* 0x000fca0000000000 */
[----:B------:R-:W-:Y:S02]  /*0cd0*/  ISETP.NE.AND P1, PT, R19, 0x20, PT ;  /* 0x000000201300780c */ /* 0x000fe40003f25270 */
[----:B------:R-:W-:Y:S02]  /*0ce0*/  @P5 LOP3.LUT R3, R3, R18, RZ, 0x3c, !PT ;  /* 0x0000001203035212 */ /* 0x000fe400078e3cff */
[----:B------:R-:W-:Y:S02]  /*0cf0*/  @P6 LOP3.LUT R4, R4, R21, RZ, 0x3c, !PT ;  /* 0x0000001504046212 */ /* 0x000fe400078e3cff */
[----:B---3--:R-:W-:-:S04]  /*0d00*/  @P6 LOP3.LUT R3, R3, R22, RZ, 0x3c, !PT ;  /* 0x0000001603036212 */ /* 0x008fc800078e3cff */
[----:B--2---:R-:W-:Y:S02]  /*0d10*/  @P0 LOP3.LUT R3, R3, R26, RZ, 0x3c, !PT ;  /* 0x0000001a03030212 */ /* 0x004fe400078e3cff */
[----:B----4-:R-:W-:Y:S02]  /*0d20*/  @P6 LOP3.LUT R2, R2, R23, RZ, 0x3c, !PT ;  /* 0x0000001702026212 */ /* 0x010fe400078e3cff */
[----:B------:R-:W-:Y:S02]  /*0d30*/  @P6 LOP3.LUT R5, R5, R20, RZ, 0x3c, !PT ;  /* 0x0000001405056212 */ /* 0x000fe400078e3cff */
[----:B------:R-:W-:Y:S02]  /*0d40*/  @P0 LOP3.LUT R2, R2, R27, RZ, 0x3c, !PT ;  /* 0x0000001b02020212 */ /* 0x000fe400078e3cff */
[----:B------:R-:W-:Y:S02]  /*0d50*/  @P0 LOP3.LUT R4, R4, R25, RZ, 0x3c, !PT ;  /* 0x0000001904040212 */ /* 0x000fe400078e3cff */
[----:B------:R-:W-:Y:S01]  /*0d60*/  @P0 LOP3.LUT R5, R5, R24, RZ, 0x3c, !PT ;  /* 0x0000001805050212 */ /* 0x000fe200078e3cff */
[----:B------:R-:W-:Y:S06]  /*0d70*/  @P1 BRA `(.L_x_290) ;  /* 0xfffffff400481947 */ /* 0x000fec000383ffff */
[----:B------:R-:W-:-:S05]  /*0d80*/  VIADD R17, R17, 0x1 ;  /* 0x0000000111117836 */ /* 0x000fca0000000000 */
[----:B------:R-:W-:-:S13]  /*0d90*/  ISETP.NE.AND P0, PT, R17, 0x5, PT ;  /* 0x000000051100780c */ /* 0x000fda0003f05270 */
[----:B------:R-:W-:Y:S05]  /*0da0*/  @P0 BRA `(.L_x_291) ;  /* 0xfffffff400300947 */ /* 0x000fea000383ffff */
[----:B------:R1:W-:Y:S01]  /*0db0*/  STG.E.64 desc[UR4][R6.64+0x8], R4 ;  /* 0x0000080406007986 */ /* 0x0003e2000c101b04 */
[----:B------:R-:W-:Y:S01]  /*0dc0*/  VIADD R14, R14, 0x1 ;  /* 0x000000010e0e7836 */ /* 0x000fe20000000000 */
[----:B------:R-:W-:Y:S02]  /*0dd0*/  LOP3.LUT R11, R0, 0x3, RZ, 0xc0, !PT ;  /* 0x00000003000b7812 */ /* 0x000fe400078ec0ff */
[----:B------:R1:W-:Y:S02]  /*0de0*/  STG.E.64 desc[UR4][R6.64+0x10], R2 ;  /* 0x0000100206007986 */ /* 0x0003e4000c101b04 */
[----:B------:R-:W-:Y:S02]  /*0df0*/  ISETP.GE.U32.AND P0, PT, R14, R11, PT ;  /* 0x0000000b0e00720c */ /* 0x000fe40003f06070 */
[----:B------:R1:W-:Y:S11]  /*0e00*/  STG.E desc[UR4][R6.64+0x4], R15 ;  /* 0x0000040f06007986 */ /* 0x0003f6000c101904 */
[----:B------:R-:W-:Y:S05]  /*0e10*/  @!P0 BRA `(.L_x_292) ;  /* 0xfffffff400048947 */ /* 0x000fea000383ffff */
.L_x_289:
[----:B------:R-:W-:Y:S05]  /*0e20*/  BSYNC.RECONVERGENT B1 ;  /* 0x0000000000017941 */ /* 0x000fea0003800200 */
.L_x_288:
[----:B------:R-:W-:Y:S01]  /*0e30*/  ISETP.GT.U32.AND P0, PT, R0, 0x3, PT ;  /* 0x000000030000780c */ /* 0x000fe20003f04070 */
[----:B------:R-:W-:Y:S01]  /*0e40*/  VIADD R12, R12, 0x1 ;  /* 0x000000010c0c7836 */ /* 0x000fe20000000000 */
[--C-:B------:R-:W-:Y:S02]  /*0e50*/  SHF.R.U64 R0, R0, 0x2, R13.reuse ;  /* 0x0000000200007819 */ /* 0x100fe4000000120d */
[----:B------:R-:W-:Y:S02]  /*0e60*/  ISETP.GT.U32.AND.EX P0, PT, R13, RZ, PT, P0 ;  /* 0x000000ff0d00720c */ /* 0x000fe40003f04100 */
[----:B------:R-:W-:-:S11]  /*0e70*/  SHF.R.U32.HI R13, RZ, 0x2, R13 ;  /* 0x00000002ff0d7819 */ /* 0x000fd6000001160d */
[----:B------:R-:W-:Y:S05]  /*0e80*/  @P0 BRA `(.L_x_293) ;  /* 0xfffffff000c80947 */ /* 0x000fea000383ffff */
.L_x_287:
[----:B------:R-:W-:Y:S05]  /*0e90*/  BSYNC.RECONVERGENT B0 ;  /* 0x0000000000007941 */ /* 0x000fea0003800200 */
.L_x_286:
[----:B------:R-:W-:Y:S04]  /*0ea0*/  STG.E.64 desc[UR4][R6.64+0x18], RZ ;  /* 0x000018ff06007986 */ /* 0x000fe8000c101b04 */
[----:B------:R-:W-:Y:S04]  /*0eb0*/  STG.E desc[UR4][R6.64+0x20], RZ ;  /* 0x000020ff06007986 */ /* 0x000fe8000c101904 */
[----:B------:R-:W-:Y:S01]  /*0ec0*/  STG.E.64 desc[UR4][R6.64+0x28], RZ ;  /* 0x000028ff06007986 */ /* 0x000fe2000c101b04 */
[----:B------:R-:W-:Y:S05]  /*0ed0*/  EXIT ;  /* 0x000000000000794d */ /* 0x000fea0003800000 */
.L_x_294:
        /* <DEDUP_REMOVED lines=10> */
.L_x_309:


//--------------------- .nv.global.init           --------------------------
	.section	.nv.global.init,"aw",@progbits
	.align	4
.nv.global.init:
	.type		mrg32k3aM1SubSeq,@object
	.size		mrg32k3aM1SubSeq,(mrg32k3aM2SubSeq - mrg32k3aM1SubSeq)
mrg32k3aM1SubSeq:
        /*0000*/ 	.byte	0x0b, 0xcc, 0xee, 0x04, 0x73, 0x29, 0x8b, 0x6f, 0xf6, 0x53, 0x03, 0xf6, 0x23, 0xf6, 0xea, 0xda
        /* <DEDUP_REMOVED lines=125> */
	.type		mrg32k3aM2SubSeq,@object
	.size		mrg32k3aM2SubSeq,(mrg32k3aM1 - mrg32k3aM2SubSeq)
mrg32k3aM2SubSeq:
        /* <DEDUP_REMOVED lines=126> */
	.type		mrg32k3aM1,@object
	.size		mrg32k3aM1,(mrg32k3aM1Seq - mrg32k3aM1)
mrg32k3aM1:
        /* <DEDUP_REMOVED lines=144> */
	.type		mrg32k3aM1Seq,@object
	.size		mrg32k3aM1Seq,(mrg32k3aM2 - mrg32k3aM1Seq)
mrg32k3aM1Seq:
        /* <DEDUP_REMOVED lines=144> */
	.type		mrg32k3aM2,@object
	.size		mrg32k3aM2,(mrg32k3aM2Seq - mrg32k3aM2)
mrg32k3aM2:
        /* <DEDUP_REMOVED lines=144> */
	.type		mrg32k3aM2Seq,@object
	.size		mrg32k3aM2Seq,(precalc_xorwow_matrix - mrg32k3aM2Seq)
mrg32k3aM2Seq:
        /* <DEDUP_REMOVED lines=144> */
	.type		precalc_xorwow_matrix,@object
	.size		precalc_xorwow_matrix,(precalc_xorwow_offset_matrix - precalc_xorwow_matrix)
precalc_xorwow_matrix:
        /* <DEDUP_REMOVED lines=6400> */
	.type		precalc_xorwow_offset_matrix,@object
	.size		precalc_xorwow_offset_matrix,(.L_1 - precalc_xorwow_offset_matrix)
precalc_xorwow_offset_matrix:
        /* <DEDUP_REMOVED lines=6400> */
.L_1:


//--------------------- .nv.shared._ZN3cub18CUB_300001_SM_10006detail19adjacent_difference40DeviceAdjacentDifferenceDifferenceKernelINS2_10policy_hubIPjLb1EE9Policy500ES5_S5_N4cuda3std3__45minusIjEEljLb1ELb1EEEvT0_PT4_T1_T2_T3_ --------------------------
	.section	.nv.shared._ZN3cub18CUB_300001_SM_10006detail19adjacent_difference40DeviceAdjacentDifferenceDifferenceKernelINS2_10policy_hubIPjLb1EE9Policy500ES5_S5_N4cuda3std3__45minusIjEEljLb1ELb1EEEvT0_PT4_T1_T2_T3_,"aw",@nobits
	.sectionflags	@""
	.align	16
.nv.shared._ZN3cub18CUB_300001_SM_10006detail19adjacent_difference40DeviceAdjacentDifferenceDifferenceKernelINS2_10policy_hubIPjLb1EE9Policy500ES5_S5_N4cuda3std3__45minusIjEEljLb1ELb1EEEvT0_PT4_T1_T2_T3_:
	.zero		4624


//--------------------- .nv.shared.reserved.0     --------------------------
	.section	.nv.shared.reserved.0,"aw",@nobits
	.weak		__nv_reservedSMEM_offset_0_alias
	.size		__nv_reservedSMEM_offset_0_alias, 0, 64
	.other		__nv_reservedSMEM_offset_0_alias,@"STO_CUDA_RESERVED_SHARED STV_DEFAULT"
__nv_reservedSMEM_offset_0_alias:
	.zero		0
	.zero		64


//--------------------- .nv.global                --------------------------
	.section	.nv.global,"aw",@nobits
.nv.global:
	.type		_ZN34_INTERNAL_89b1d86f_4_k_cu_e6e3fe346thrust24THRUST_300001_SM_1000_NS12placeholders2_8E,@object
	.size		_ZN34_INTERNAL_89b1d86f_4_k_cu_e6e3fe346thrust24THRUST_300001_SM_1000_NS12placeholders2_8E,(_ZN34_INTERNAL_89b1d86f_4_k_cu_e6e3fe344cuda3std3__436_GLOBAL__N__89b1d86f_4_k_cu_e6e3fe346ignoreE - _ZN34_INTERNAL_89b1d86f_4_k_cu_e6e3fe346thrust24THRUST_300001_SM_1000_NS12placeholders2_8E)
_ZN34_INTERNAL_89b1d86f_4_k_cu_e6e3fe346thrust24THRUST_300001_SM_1000_NS12placeholders2_8E:
	.zero		1
	.type		_ZN34_INTERNAL_89b1d86f_4_k_cu_e6e3fe344cuda3std3__436_GLOBAL__N__89b1d86f_4_k_cu_e6e3fe346ignoreE,@object
	.size		_ZN34_INTERNAL_89b1d86f_4_k_cu_e6e3fe344cuda3std3__436_GLOBAL__N__89b1d86f_4_k_cu_e6e3fe346ignoreE,(_ZN34_INTERNAL_89b1d86f_4_k_cu_e6e3fe344cuda3std6ranges3__45__cpo4dataE - _ZN34_INTERNAL_89b1d86f_4_k_cu_e6e3fe344cuda3std3__436_GLOBAL__N__89b1d86f_4_k_cu_e6e3fe346ignoreE)
_ZN34_INTERNAL_89b1d86f_4_k_cu_e6e3fe344cuda3std3__436_GLOBAL__N__89b1d86f_4_k_cu_e6e3fe346ignoreE:
	.zero		1
	.type		_ZN34_INTERNAL_89b1d86f_4_k_cu_e6e3fe344cuda3std6ranges3__45__cpo4dataE,@object
	.size		_ZN34_INTERNAL_89b1d86f_4_k_cu_e6e3fe344cuda3std6ranges3__45__cpo4dataE,(_ZN34_INTERNAL_89b1d86f_4_k_cu_e6e3fe346thrust24THRUST_300001_SM_1000_NS6system3cpp3parE - _ZN34_INTERNAL_89b1d86f_4_k_cu_e6e3fe344cuda3std6ranges3__45__cpo4dataE)
_ZN34_INTERNAL_89b1d86f_4_k_cu_e6e3fe344cuda3std6ranges3__45__cpo4dataE:
	.zero		1
	.type		_ZN34_INTERNAL_89b1d86f_4_k_cu_e6e3fe346thrust24THRUST_300001_SM_1000_NS6system3cpp3parE,@object
	.size		_ZN34_INTERNAL_89b1d86f_4_k_cu_e6e3fe346thrust24THRUST_300001_SM_1000_NS6system3cpp3parE,(_ZN34_INTERNAL_89b1d86f_4_k_cu_e6e3fe344cuda3std3__45__cpo5beginE - _ZN34_INTERNAL_89b1d86f_4_k_cu_e6e3fe346thrust24THRUST_300001_SM_1000_NS6system3cpp3parE)
_ZN34_INTERNAL_89b1d86f_4_k_cu_e6e3fe346thrust24THRUST_300001_SM_1000_NS6system3cpp3parE:
	.zero		1
	.type		_ZN34_INTERNAL_89b1d86f_4_k_cu_e6e3fe344cuda3std3__45__cpo5beginE,@object
	.size		_ZN34_INTERNAL_89b1d86f_4_k_cu_e6e3fe344cuda3std3__45__cpo5beginE,(_ZN34_INTERNAL_89b1d86f_4_k_cu_e6e3fe344cuda3std6ranges3__45__cpo5beginE - _ZN34_INTERNAL_89b1d86f_4_k_cu_e6e3fe344cuda3std3__45__cpo5beginE)
_ZN34_INTERNAL_89b1d86f_4_k_cu_e6e3fe344cuda3std3__45__cpo5beginE:
	.zero		1
	.type		_ZN34_INTERNAL_89b1d86f_4_k_cu_e6e3fe344cuda3std6ranges3__45__cpo5beginE,@object
	.size		_ZN34_INTERNAL_89b1d86f_4_k_cu_e6e3fe344cuda3std6ranges3__45__cpo5beginE,(_ZN34_INTERNAL_89b1d86f_4_k_cu_e6e3fe346thrust24THRUST_300001_SM_1000_NS6deviceE - _ZN34_INTERNAL_89b1d86f_4_k_cu_e6e3fe344cuda3std6ranges3__45__cpo5beginE)
_ZN34_INTERNAL_89b1d86f_4_k_cu_e6e3fe344cuda3std6ranges3__45__cpo5beginE:
	.zero		1
	.type		_ZN34_INTERNAL_89b1d86f_4_k_cu_e6e3fe346thrust24THRUST_300001_SM_1000_NS6deviceE,@object
	.size		_ZN34_INTERNAL_89b1d86f_4_k_cu_e6e3fe346thrust24THRUST_300001_SM_1000_NS6deviceE,(_ZN34_INTERNAL_89b1d86f_4_k_cu_e6e3fe344cuda3std3__47nulloptE - _ZN34_INTERNAL_89b1d86f_4_k_cu_e6e3fe346thrust24THRUST_300001_SM_1000_NS6deviceE)
_ZN34_INTERNAL_89b1d86f_4_k_cu_e6e3fe346thrust24THRUST_300001_SM_1000_NS6deviceE:
	.zero		1
	.type		_ZN34_INTERNAL_89b1d86f_4_k_cu_e6e3fe344cuda3std3__47nulloptE,@object
	.size		_ZN34_INTERNAL_89b1d86f_4_k_cu_e6e3fe344cuda3std3__47nulloptE,(_ZN34_INTERNAL_89b1d86f_4_k_cu_e6e3fe344cuda3std6ranges3__45__cpo8distanceE - _ZN34_INTERNAL_89b1d86f_4_k_cu_e6e3fe344cuda3std3__47nulloptE)
_ZN34_INTERNAL_89b1d86f_4_k_cu_e6e3fe344cuda3std3__47nulloptE:
	.zero		1
	.type		_ZN34_INTERNAL_89b1d86f_4_k_cu_e6e3fe344cuda3std6ranges3__45__cpo8distanceE,@object
	.size		_ZN34_INTERNAL_89b1d86f_4_k_cu_e6e3fe344cuda3std6ranges3__45__cpo8distanceE,(_ZN34_INTERNAL_89b1d86f_4_k_cu_e6e3fe346thrust24THRUST_300001_SM_1000_NS12placeholders2_4E - _ZN34_INTERNAL_89b1d86f_4_k_cu_e6e3fe344cuda3std6ranges3__45__cpo8distanceE)
_ZN34_INTERNAL_89b1d86f_4_k_cu_e6e3fe344cuda3std6ranges3__45__cpo8distanceE:
	.zero		1
	.type		_ZN34_INTERNAL_89b1d86f_4_k_cu_e6e3fe346thrust24THRUST_300001_SM_1000_NS12placeholders2_4E,@object
	.size		_ZN34_INTERNAL_89b1d86f_4_k_cu_e6e3fe346thrust24THRUST_300001_SM_1000_NS12placeholders2_4E,(_ZN34_INTERNAL_89b1d86f_4_k_cu_e6e3fe344cuda3std3__45__cpo6rbeginE - _ZN34_INTERNAL_89b1d86f_4_k_cu_e6e3fe346thrust24THRUST_300001_SM_1000_NS12placeholders2_4E)
_ZN34_INTERNAL_89b1d86f_4_k_cu_e6e3fe346thrust24THRUST_300001_SM_1000_NS12placeholders2_4E:
	.zero		1
	.type		_ZN34_INTERNAL_89b1d86f_4_k_cu_e6e3fe344cuda3std3__45__cpo6rbeginE,@object
	.size		_ZN34_INTERNAL_89b1d86f_4_k_cu_e6e3fe344cuda3std3__45__cpo6rbeginE,(_ZN34_INTERNAL_89b1d86f_4_k_cu_e6e3fe344cuda3std6ranges3__45__cpo7advanceE - _ZN34_INTERNAL_89b1d86f_4_k_cu_e6e3fe344cuda3std3__45__cpo6rbeginE)
_ZN34_INTERNAL_89b1d86f_4_k_cu_e6e3fe344cuda3std3__45__cpo6rbeginE:
	.zero		1
	.type		_ZN34_INTERNAL_89b1d86f_4_k_cu_e6e3fe344cuda3std6ranges3__45__cpo7advanceE,@object
	.size		_ZN34_INTERNAL_89b1d86f_4_k_cu_e6e3fe344cuda3std6ranges3__45__cpo7advanceE,(_ZN34_INTERNAL_89b1d86f_4_k_cu_e6e3fe346thrust24THRUST_300001_SM_1000_NS12placeholders3_10E - _ZN34_INTERNAL_89b1d86f_4_k_cu_e6e3fe344cuda3std6ranges3__45__cpo7advanceE)
_ZN34_INTERNAL_89b1d86f_4_k_cu_e6e3fe344cuda3std6ranges3__45__cpo7advanceE:
	.zero		1
	.type		_ZN34_INTERNAL_89b1d86f_4_k_cu_e6e3fe346thrust24THRUST_300001_SM_1000_NS12placeholders3_10E,@object
	.size		_ZN34_INTERNAL_89b1d86f_4_k_cu_e6e3fe346thrust24THRUST_300001_SM_1000_NS12placeholders3_10E,(_ZN34_INTERNAL_89b1d86f_4_k_cu_e6e3fe344cuda3std3__48in_placeE - _ZN34_INTERNAL_89b1d86f_4_k_cu_e6e3fe346thrust24THRUST_300001_SM_1000_NS12placeholders3_10E)
_ZN34_INTERNAL_89b1d86f_4_k_cu_e6e3fe346thrust24THRUST_300001_SM_1000_NS12placeholders3_10E:
	.zero		1
	.type		_ZN34_INTERNAL_89b1d86f_4_k_cu_e6e3fe344cuda3std3__48in_placeE,@object
	.size		_ZN34_INTERNAL_89b1d86f_4_k_cu_e6e3fe344cuda3std3__48in_placeE,(_ZN34_INTERNAL_89b1d86f_4_k_cu_e6e3fe344cuda3std6ranges3__45__cpo4sizeE - _ZN34_INTERNAL_89b1d86f_4_k_cu_e6e3fe344cuda3std3__48in_placeE)
_ZN34_INTERNAL_89b1d86f_4_k_cu_e6e3fe344cuda3std3__48in_placeE:
	.zero		1
	.type		_ZN34_INTERNAL_89b1d86f_4_k_cu_e6e3fe344cuda3std6ranges3__45__cpo4sizeE,@object
	.size		_ZN34_INTERNAL_89b1d86f_4_k_cu_e6e3fe344cuda3std6ranges3__45__cpo4sizeE,(_ZN34_INTERNAL_89b1d86f_4_k_cu_e6e3fe346thrust24THRUST_300001_SM_1000_NS12placeholders2_2E - _ZN34_INTERNAL_89b1d86f_4_k_cu_e6e3fe344cuda3std6ranges3__45__cpo4sizeE)
_ZN34_INTERNAL_89b1d86f_4_k_cu_e6e3fe344cuda3std6ranges3__45__cpo4sizeE:
	.zero		1
	.type		_ZN34_INTERNAL_89b1d86f_4_k_cu_e6e3fe346thrust24THRUST_300001_SM_1000_NS12placeholders2_2E,@object
	.size		_ZN34_INTERNAL_89b1d86f_4_k_cu_e6e3fe346thrust24THRUST_300001_SM_1000_NS12placeholders2_2E,(_ZN34_INTERNAL_89b1d86f_4_k_cu_e6e3fe344cuda3std3__45__cpo6cbeginE - _ZN34_INTERNAL_89b1d86f_4_k_cu_e6e3fe346thrust24THRUST_300001_SM_1000_NS12placeholders2_2E)
_ZN34_INTERNAL_89b1d86f_4_k_cu_e6e3fe346thrust24THRUST_300001_SM_1000_NS12placeholders2_2E:
	.zero		1
	.type		_ZN34_INTERNAL_89b1d86f_4_k_cu_e6e3fe344cuda3std3__45__cpo6cbeginE,@object
	.size		_ZN34_INTERNAL_89b1d86f_4_k_cu_e6e3fe344cuda3std3__45__cpo6cbeginE,(_ZN34_INTERNAL_89b1d86f_4_k_cu_e6e3fe344cuda3std6ranges3__45__cpo6cbeginE - _ZN34_INTERNAL_89b1d86f_4_k_cu_e6e3fe344cuda3std3__45__cpo6cbeginE)
_ZN34_INTERNAL_89b1d86f_4_k_cu_e6e3fe344cuda3std3__45__cpo6cbeginE:
	.zero		1
	.type		_ZN34_INTERNAL_89b1d86f_4_k_cu_e6e3fe344cuda3std6ranges3__45__cpo6cbeginE,@object
	.size		_ZN34_INTERNAL_89b1d86f_4_k_cu_e6e3fe344cuda3std6ranges3__45__cpo6cbeginE,(_ZN34_INTERNAL_89b1d86f_4_k_cu_e6e3fe346thrust24THRUST_300001_SM_1000_NS12placeholders2_6E - _ZN34_INTERNAL_89b1d86f_4_k_cu_e6e3fe344cuda3std6ranges3__45__cpo6cbeginE)
_ZN34_INTERNAL_89b1d86f_4_k_cu_e6e3fe344cuda3std6ranges3__45__cpo6cbeginE:
	.zero		1
	.type		_ZN34_INTERNAL_89b1d86f_4_k_cu_e6e3fe346thrust24THRUST_300001_SM_1000_NS12placeholders2_6E,@object
	.size		_ZN34_INTERNAL_89b1d86f_4_k_cu_e6e3fe346thrust24THRUST_300001_SM_1000_NS12placeholders2_6E,(_ZN34_INTERNAL_89b1d86f_4_k_cu_e6e3fe344cuda3std3__45__cpo7crbeginE - _ZN34_INTERNAL_89b1d86f_4_k_cu_e6e3fe346thrust24THRUST_300001_SM_1000_NS12placeholders2_6E)
_ZN34_INTERNAL_89b1d86f_4_k_cu_e6e3fe346thrust24THRUST_300001_SM_1000_NS12placeholders2_6E:
	.zero		1
	.type		_ZN34_INTERNAL_89b1d86f_4_k_cu_e6e3fe344cuda3std3__45__cpo7crbeginE,@object
	.size		_ZN34_INTERNAL_89b1d86f_4_k_cu_e6e3fe344cuda3std3__45__cpo7crbeginE,(_ZN34_INTERNAL_89b1d86f_4_k_cu_e6e3fe344cuda3std6ranges3__45__cpo4nextE - _ZN34_INTERNAL_89b1d86f_4_k_cu_e6e3fe344cuda3std3__45__cpo7crbeginE)
_ZN34_INTERNAL_89b1d86f_4_k_cu_e6e3fe344cuda3std3__45__cpo7crbeginE:
	.zero		1
	.type		_ZN34_INTERNAL_89b1d86f_4_k_cu_e6e3fe344cuda3std6ranges3__45__cpo4nextE,@object
	.size		_ZN34_INTERNAL_89b1d86f_4_k_cu_e6e3fe344cuda3std6ranges3__45__cpo4nextE,(_ZN34_INTERNAL_89b1d86f_4_k_cu_e6e3fe344cuda3std6ranges3__45__cpo4swapE - _ZN34_INTERNAL_89b1d86f_4_k_cu_e6e3fe344cuda3std6ranges3__45__cpo4nextE)
_ZN34_INTERNAL_89b1d86f_4_k_cu_e6e3fe344cuda3std6ranges3__45__cpo4nextE:
	.zero		1
	.type		_ZN34_INTERNAL_89b1d86f_4_k_cu_e6e3fe344cuda3std6ranges3__45__cpo4swapE,@object
	.size		_ZN34_INTERNAL_89b1d86f_4_k_cu_e6e3fe344cuda3std6ranges3__45__cpo4swapE,(_ZN34_INTERNAL_89b1d86f_4_k_cu_e6e3fe346thrust24THRUST_300001_SM_1000_NS8cuda_cub10par_nosyncE - _ZN34_INTERNAL_89b1d86f_4_k_cu_e6e3fe344cuda3std6ranges3__45__cpo4swapE)
_ZN34_INTERNAL_89b1d86f_4_k_cu_e6e3fe344cuda3std6ranges3__45__cpo4swapE:
	.zero		1
	.type		_ZN34_INTERNAL_89b1d86f_4_k_cu_e6e3fe346thrust24THRUST_300001_SM_1000_NS8cuda_cub10par_nosyncE,@object
	.size		_ZN34_INTERNAL_89b1d86f_4_k_cu_e6e3fe346thrust24THRUST_300001_SM_1000_NS8cuda_cub10par_nosyncE,(_ZN34_INTERNAL_89b1d86f_4_k_cu_e6e3fe346thrust24THRUST_300001_SM_1000_NS3seqE - _ZN34_INTERNAL_89b1d86f_4_k_cu_e6e3fe346thrust24THRUST_300001_SM_1000_NS8cuda_cub10par_nosyncE)
_ZN34_INTERNAL_89b1d86f_4_k_cu_e6e3fe346thrust24THRUST_300001_SM_1000_NS8cuda_cub10par_nosyncE:
	.zero		1
	.type		_ZN34_INTERNAL_89b1d86f_4_k_cu_e6e3fe346thrust24THRUST_300001_SM_1000_NS3seqE,@object
	.size		_ZN34_INTERNAL_89b1d86f_4_k_cu_e6e3fe346thrust24THRUST_300001_SM_1000_NS3seqE,(_ZN34_INTERNAL_89b1d86f_4_k_cu_e6e3fe344cuda3std3__420unreachable_sentinelE - _ZN34_INTERNAL_89b1d86f_4_k_cu_e6e3fe346thrust24THRUST_300001_SM_1000_NS3seqE)
_ZN34_INTERNAL_89b1d86f_4_k_cu_e6e3fe346thrust24THRUST_300001_SM_1000_NS3seqE:
	.zero		1
	.type		_ZN34_INTERNAL_89b1d86f_4_k_cu_e6e3fe344cuda3std3__420unreachable_sentinelE,@object
	.size		_ZN34_INTERNAL_89b1d86f_4_k_cu_e6e3fe344cuda3std3__420unreachable_sentinelE,(_ZN34_INTERNAL_89b1d86f_4_k_cu_e6e3fe344cuda3std6ranges3__45__cpo5ssizeE - _ZN34_INTERNAL_89b1d86f_4_k_cu_e6e3fe344cuda3std3__420unreachable_sentinelE)
_ZN34_INTERNAL_89b1d86f_4_k_cu_e6e3fe344cuda3std3__420unreachable_sentinelE:
	.zero		1
	.type		_ZN34_INTERNAL_89b1d86f_4_k_cu_e6e3fe344cuda3std6ranges3__45__cpo5ssizeE,@object
	.size		_ZN34_INTERNAL_89b1d86f_4_k_cu_e6e3fe344cuda3std6ranges3__45__cpo5ssizeE,(_ZN34_INTERNAL_89b1d86f_4_k_cu_e6e3fe346thrust24THRUST_300001_SM_1000_NS12placeholders2_3E - _ZN34_INTERNAL_89b1d86f_4_k_cu_e6e3fe344cuda3std6ranges3__45__cpo5ssizeE)
_ZN34_INTERNAL_89b1d86f_4_k_cu_e6e3fe344cuda3std6ranges3__45__cpo5ssizeE:
	.zero		1
	.type		_ZN34_INTERNAL_89b1d86f_4_k_cu_e6e3fe346thrust24THRUST_300001_SM_1000_NS12placeholders2_3E,@object
	.size		_ZN34_INTERNAL_89b1d86f_4_k_cu_e6e3fe346thrust24THRUST_300001_SM_1000_NS12placeholders2_3E,(_ZN34_INTERNAL_89b1d86f_4_k_cu_e6e3fe344cuda3std3__45__cpo4cendE - _ZN34_INTERNAL_89b1d86f_4_k_cu_e6e3fe346thrust24THRUST_300001_SM_1000_NS12placeholders2_3E)
_ZN34_INTERNAL_89b1d86f_4_k_cu_e6e3fe346thrust24THRUST_300001_SM_1000_NS12placeholders2_3E:
	.zero		1
	.type		_ZN34_INTERNAL_89b1d86f_4_k_cu_e6e3fe344cuda3std3__45__cpo4cendE,@object
	.size		_ZN34_INTERNAL_89b1d86f_4_k_cu_e6e3fe344cuda3std3__45__cpo4cendE,(_ZN34_INTERNAL_89b1d86f_4_k_cu_e6e3fe344cuda3std6ranges3__45__cpo4cendE - _ZN34_INTERNAL_89b1d86f_4_k_cu_e6e3fe344cuda3std3__45__cpo4cendE)
_ZN34_INTERNAL_89b1d86f_4_k_cu_e6e3fe344cuda3std3__45__cpo4cendE:
	.zero		1
	.type		_ZN34_INTERNAL_89b1d86f_4_k_cu_e6e3fe344cuda3std6ranges3__45__cpo4cendE,@object
	.size		_ZN34_INTERNAL_89b1d86f_4_k_cu_e6e3fe344cuda3std6ranges3__45__cpo4cendE,(_ZN34_INTERNAL_89b1d86f_4_k_cu_e6e3fe346thrust24THRUST_300001_SM_1000_NS12placeholders2_7E - _ZN34_INTERNAL_89b1d86f_4_k_cu_e6e3fe344cuda3std6ranges3__45__cpo4cendE)
_ZN34_INTERNAL_89b1d86f_4_k_cu_e6e3fe344cuda3std6ranges3__45__cpo4cendE:
	.zero		1
	.type		_ZN34_INTERNAL_89b1d86f_4_k_cu_e6e3fe346thrust24THRUST_300001_SM_1000_NS12placeholders2_7E,@object
	.size		_ZN34_INTERNAL_89b1d86f_4_k_cu_e6e3fe346thrust24THRUST_300001_SM_1000_NS12placeholders2_7E,(_ZN34_INTERNAL_89b1d86f_4_k_cu_e6e3fe344cuda3std3__45__cpo5crendE - _ZN34_INTERNAL_89b1d86f_4_k_cu_e6e3fe346thrust24THRUST_300001_SM_1000_NS12placeholders2_7E)
_ZN34_INTERNAL_89b1d86f_4_k_cu_e6e3fe346thrust24THRUST_300001_SM_1000_NS12placeholders2_7E:
	.zero		1
	.type		_ZN34_INTERNAL_89b1d86f_4_k_cu_e6e3fe344cuda3std3__45__cpo5crendE,@object
	.size		_ZN34_INTERNAL_89b1d86f_4_k_cu_e6e3fe344cuda3std3__45__cpo5crendE,(_ZN34_INTERNAL_89b1d86f_4_k_cu_e6e3fe344cuda3std6ranges3__45__cpo4prevE - _ZN34_INTERNAL_89b1d86f_4_k_cu_e6e3fe344cuda3std3__45__cpo5crendE)
_ZN34_INTERNAL_89b1d86f_4_k_cu_e6e3fe344cuda3std3__45__cpo5crendE:
	.zero		1
	.type		_ZN34_INTERNAL_89b1d86f_4_k_cu_e6e3fe344cuda3std6ranges3__45__cpo4prevE,@object
	.size		_ZN34_INTERNAL_89b1d86f_4_k_cu_e6e3fe344cuda3std6ranges3__45__cpo4prevE,(_ZN34_INTERNAL_89b1d86f_4_k_cu_e6e3fe344cuda3std6ranges3__45__cpo9iter_moveE - _ZN34_INTERNAL_89b1d86f_4_k_cu_e6e3fe344cuda3std6ranges3__45__cpo4prevE)
_ZN34_INTERNAL_89b1d86f_4_k_cu_e6e3fe344cuda3std6ranges3__45__cpo4prevE:
	.zero		1
	.type		_ZN34_INTERNAL_89b1d86f_4_k_cu_e6e3fe344cuda3std6ranges3__45__cpo9iter_moveE,@object
	.size		_ZN34_INTERNAL_89b1d86f_4_k_cu_e6e3fe344cuda3std6ranges3__45__cpo9iter_moveE,(_ZN34_INTERNAL_89b1d86f_4_k_cu_e6e3fe346thrust24THRUST_300001_SM_1000_NS6system6detail10sequential3seqE - _ZN34_INTERNAL_89b1d86f_4_k_cu_e6e3fe344cuda3std6ranges3__45__cpo9iter_moveE)
_ZN34_INTERNAL_89b1d86f_4_k_cu_e6e3fe344cuda3std6ranges3__45__cpo9iter_moveE:
	.zero		1
	.type		_ZN34_INTERNAL_89b1d86f_4_k_cu_e6e3fe346thrust24THRUST_300001_SM_1000_NS6system6detail10sequential3seqE,@object
	.size		_ZN34_INTERNAL_89b1d86f_4_k_cu_e6e3fe346thrust24THRUST_300001_SM_1000_NS6system6detail10sequential3seqE,(_ZN34_INTERNAL_89b1d86f_4_k_cu_e6e3fe346thrust24THRUST_300001_SM_1000_NS12placeholders2_9E - _ZN34_INTERNAL_89b1d86f_4_k_cu_e6e3fe346thrust24THRUST_300001_SM_1000_NS6system6detail10sequential3seqE)
_ZN34_INTERNAL_89b1d86f_4_k_cu_e6e3fe346thrust24THRUST_300001_SM_1000_NS6system6detail10sequential3seqE:
	.zero		1
	.type		_ZN34_INTERNAL_89b1d86f_4_k_cu_e6e3fe346thrust24THRUST_300001_SM_1000_NS12placeholders2_9E,@object
	.size		_ZN34_INTERNAL_89b1d86f_4_k_cu_e6e3fe346thrust24THRUST_300001_SM_1000_NS12placeholders2_9E,(_ZN34_INTERNAL_89b1d86f_4_k_cu_e6e3fe344cuda3std3__419piecewise_constructE - _ZN34_INTERNAL_89b1d86f_4_k_cu_e6e3fe346thrust24THRUST_300001_SM_1000_NS12placeholders2_9E)
_ZN34_INTERNAL_89b1d86f_4_k_cu_e6e3fe346thrust24THRUST_300001_SM_1000_NS12placeholders2_9E:
	.zero		1
	.type		_ZN34_INTERNAL_89b1d86f_4_k_cu_e6e3fe344cuda3std3__419piecewise_constructE,@object
	.size		_ZN34_INTERNAL_89b1d86f_4_k_cu_e6e3fe344cuda3std3__419piecewise_constructE,(_ZN34_INTERNAL_89b1d86f_4_k_cu_e6e3fe344cuda3std6ranges3__45__cpo5cdataE - _ZN34_INTERNAL_89b1d86f_4_k_cu_e6e3fe344cuda3std3__419piecewise_constructE)
_ZN34_INTERNAL_89b1d86f_4_k_cu_e6e3fe344cuda3std3__419piecewise_constructE:
	.zero		1
	.type		_ZN34_INTERNAL_89b1d86f_4_k_cu_e6e3fe344cuda3std6ranges3__45__cpo5cdataE,@object
	.size		_ZN34_INTERNAL_89b1d86f_4_k_cu_e6e3fe344cuda3std6ranges3__45__cpo5cdataE,(_ZN34_INTERNAL_89b1d86f_4_k_cu_e6e3fe346thrust24THRUST_300001_SM_1000_NS12placeholders2_1E - _ZN34_INTERNAL_89b1d86f_4_k_cu_e6e3fe344cuda3std6ranges3__45__cpo5cdataE)
_ZN34_INTERNAL_89b1d86f_4_k_cu_e6e3fe344cuda3std6ranges3__45__cpo5cdataE:
	.zero		1
	.type		_ZN34_INTERNAL_89b1d86f_4_k_cu_e6e3fe346thrust24THRUST_300001_SM_1000_NS12placeholders2_1E,@object
	.size		_ZN34_INTERNAL_89b1d86f_4_k_cu_e6e3fe346thrust24THRUST_300001_SM_1000_NS12placeholders2_1E,(_ZN34_INTERNAL_89b1d86f_4_k_cu_e6e3fe344cuda3std3__45__cpo3endE - _ZN34_INTERNAL_89b1d86f_4_k_cu_e6e3fe346thrust24THRUST_300001_SM_1000_NS12placeholders2_1E)
_ZN34_INTERNAL_89b1d86f_4_k_cu_e6e3fe346thrust24THRUST_300001_SM_1000_NS12placeholders2_1E:
	.zero		1
	.type		_ZN34_INTERNAL_89b1d86f_4_k_cu_e6e3fe344cuda3std3__45__cpo3endE,@object
	.size		_ZN34_INTERNAL_89b1d86f_4_k_cu_e6e3fe344cuda3std3__45__cpo3endE,(_ZN34_INTERNAL_89b1d86f_4_k_cu_e6e3fe344cuda3std6ranges3__45__cpo3endE - _ZN34_INTERNAL_89b1d86f_4_k_cu_e6e3fe344cuda3std3__45__cpo3endE)
_ZN34_INTERNAL_89b1d86f_4_k_cu_e6e3fe344cuda3std3__45__cpo3endE:
	.zero		1
	.type		_ZN34_INTERNAL_89b1d86f_4_k_cu_e6e3fe344cuda3std6ranges3__45__cpo3endE,@object
	.size		_ZN34_INTERNAL_89b1d86f_4_k_cu_e6e3fe344cuda3std6ranges3__45__cpo3endE,(_ZN34_INTERNAL_89b1d86f_4_k_cu_e6e3fe346thrust24THRUST_300001_SM_1000_NS12placeholders2_5E - _ZN34_INTERNAL_89b1d86f_4_k_cu_e6e3fe344cuda3std6ranges3__45__cpo3endE)
_ZN34_INTERNAL_89b1d86f_4_k_cu_e6e3fe344cuda3std6ranges3__45__cpo3endE:
	.zero		1
	.type		_ZN34_INTERNAL_89b1d86f_4_k_cu_e6e3fe346thrust24THRUST_300001_SM_1000_NS12placeholders2_5E,@object
	.size		_ZN34_INTERNAL_89b1d86f_4_k_cu_e6e3fe346thrust24THRUST_300001_SM_1000_NS12placeholders2_5E,(_ZN34_INTERNAL_89b1d86f_4_k_cu_e6e3fe344cuda3std3__45__cpo4rendE - _ZN34_INTERNAL_89b1d86f_4_k_cu_e6e3fe346thrust24THRUST_300001_SM_1000_NS12placeholders2_5E)
_ZN34_INTERNAL_89b1d86f_4_k_cu_e6e3fe346thrust24THRUST_300001_SM_1000_NS12placeholders2_5E:
	.zero		1
	.type		_ZN34_INTERNAL_89b1d86f_4_k_cu_e6e3fe344cuda3std3__45__cpo4rendE,@object
	.size		_ZN34_INTERNAL_89b1d86f_4_k_cu_e6e3fe344cuda3std3__45__cpo4rendE,(_ZN34_INTERNAL_89b1d86f_4_k_cu_e6e3fe344cuda3std6ranges3__45__cpo9iter_swapE - _ZN34_INTERNAL_89b1d86f_4_k_cu_e6e3fe344cuda3std3__45__cpo4rendE)
_ZN34_INTERNAL_89b1d86f_4_k_cu_e6e3fe344cuda3std3__45__cpo4rendE:
	.zero		1
	.type		_ZN34_INTERNAL_89b1d86f_4_k_cu_e6e3fe344cuda3std6ranges3__45__cpo9iter_swapE,@object
	.size		_ZN34_INTERNAL_89b1d86f_4_k_cu_e6e3fe344cuda3std6ranges3__45__cpo9iter_swapE,(_ZN34_INTERNAL_89b1d86f_4_k_cu_e6e3fe344cuda3std3__48unexpectE - _ZN34_INTERNAL_89b1d86f_4_k_cu_e6e3fe344cuda3std6ranges3__45__cpo9iter_swapE)
_ZN34_INTERNAL_89b1d86f_4_k_cu_e6e3fe344cuda3std6ranges3__45__cpo9iter_swapE:
	.zero		1
	.type		_ZN34_INTERNAL_89b1d86f_4_k_cu_e6e3fe344cuda3std3__48unexpectE,@object
	.size		_ZN34_INTERNAL_89b1d86f_4_k_cu_e6e3fe344cuda3std3__48unexpectE,(_ZN34_INTERNAL_89b1d86f_4_k_cu_e6e3fe346thrust24THRUST_300001_SM_1000_NS8cuda_cub3parE - _ZN34_INTERNAL_89b1d86f_4_k_cu_e6e3fe344cuda3std3__48unexpectE)
_ZN34_INTERNAL_89b1d86f_4_k_cu_e6e3fe344cuda3std3__48unexpectE:
	.zero		1
	.type		_ZN34_INTERNAL_89b1d86f_4_k_cu_e6e3fe346thrust24THRUST_300001_SM_1000_NS8cuda_cub3parE,@object
	.size		_ZN34_INTERNAL_89b1d86f_4_k_cu_e6e3fe346thrust24THRUST_300001_SM_1000_NS8cuda_cub3parE,(.L_38 - _ZN34_INTERNAL_89b1d86f_4_k_cu_e6e3fe346thrust24THRUST_300001_SM_1000_NS8cuda_cub3parE)
_ZN34_INTERNAL_89b1d86f_4_k_cu_e6e3fe346thrust24THRUST_300001_SM_1000_NS8cuda_cub3parE:
	.zero		1
.L_38:


//--------------------- .nv.shared._ZN3cub18CUB_300001_SM_10006detail19adjacent_difference40DeviceAdjacentDifferenceDifferenceKernelINS2_10policy_hubIPjLb1EE9Policy500ES5_S5_N4cuda3std3__45minusIjEEijLb1ELb1EEEvT0_PT4_T1_T2_T3_ --------------------------
	.section	.nv.shared._ZN3cub18CUB_300001_SM_10006detail19adjacent_difference40DeviceAdjacentDifferenceDifferenceKernelINS2_10policy_hubIPjLb1EE9Policy500ES5_S5_N4cuda3std3__45minusIjEEijLb1ELb1EEEvT0_PT4_T1_T2_T3_,"aw",@nobits
	.sectionflags	@""
	.align	16
.nv.shared._ZN3cub18CUB_300001_SM_10006detail19adjacent_difference40DeviceAdjacentDifferenceDifferenceKernelINS2_10policy_hubIPjLb1EE9Policy500ES5_S5_N4cuda3std3__45minusIjEEijLb1ELb1EEEvT0_PT4_T1_T2_T3_:
	.zero		4624


//--------------------- .nv.shared._ZN3cub18CUB_300001_SM_10006detail19adjacent_difference40DeviceAdjacentDifferenceDifferenceKernelINS2_10policy_hubIPjLb0EE9Policy500ES5_S5_N4cuda3std3__45minusIjEEljLb0ELb1EEEvT0_PT4_T1_T2_T3_ --------------------------
	.section	.nv.shared._ZN3cub18CUB_300001_SM_10006detail19adjacent_difference40DeviceAdjacentDifferenceDifferenceKernelINS2_10policy_hubIPjLb0EE9Policy500ES5_S5_N4cuda3std3__45minusIjEEljLb0ELb1EEEvT0_PT4_T1_T2_T3_,"aw",@nobits
	.sectionflags	@""
	.align	16
.nv.shared._ZN3cub18CUB_300001_SM_10006detail19adjacent_difference40DeviceAdjacentDifferenceDifferenceKernelINS2_10policy_hubIPjLb0EE9Policy500ES5_S5_N4cuda3std3__45minusIjEEljLb0ELb1EEEvT0_PT4_T1_T2_T3_:
	.zero		4624


//--------------------- .nv.shared._ZN3cub18CUB_300001_SM_10006detail19adjacent_difference40DeviceAdjacentDifferenceDifferenceKernelINS2_10policy_hubIPjLb0EE9Policy500ES5_S5_N4cuda3std3__45minusIjEEijLb0ELb1EEEvT0_PT4_T1_T2_T3_ --------------------------
	.section	.nv.shared._ZN3cub18CUB_300001_SM_10006detail19adjacent_difference40DeviceAdjacentDifferenceDifferenceKernelINS2_10policy_hubIPjLb0EE9Policy500ES5_S5_N4cuda3std3__45minusIjEEijLb0ELb1EEEvT0_PT4_T1_T2_T3_,"aw",@nobits
	.sectionflags	@""
	.align	16
.nv.shared._ZN3cub18CUB_300001_SM_10006detail19adjacent_difference40DeviceAdjacentDifferenceDifferenceKernelINS2_10policy_hubIPjLb0EE9Policy500ES5_S5_N4cuda3std3__45minusIjEEijLb0ELb1EEEvT0_PT4_T1_T2_T3_:
	.zero		4624


//--------------------- .nv.shared._ZN3cub18CUB_300001_SM_10006detail10radix_sort29DeviceRadixSortOnesweepKernelINS1_5radix10policy_hubIjNS0_8NullTypeEyE10Policy1000ELNS0_9SortOrderE0EjS6_yiiNS1_21identity_decomposer_tEEEvPT5_SC_PT3_PKSD_PT1_PKSH_PT2_PKSL_T4_iiT6_ --------------------------
	.section	.nv.shared._ZN3cub18CUB_300001_SM_10006detail10radix_sort29DeviceRadixSortOnesweepKernelINS1_5radix10policy_hubIjNS0_8NullTypeEyE10Policy1000ELNS0_9SortOrderE0EjS6_yiiNS1_21identity_decomposer_tEEEvPT5_SC_PT3_PKSD_PT1_PKSH_PT2_PKSL_T4_iiT6_,"aw",@nobits
	.sectionflags	@""
	.align	16
.nv.shared._ZN3cub18CUB_300001_SM_10006detail10radix_sort29DeviceRadixSortOnesweepKernelINS1_5radix10policy_hubIjNS0_8NullTypeEyE10Policy1000ELNS0_9SortOrderE0EjS6_yiiNS1_21identity_decomposer_tEEEvPT5_SC_PT3_PKSD_PT1_PKSH_PT2_PKSL_T4_iiT6_:
	.zero		32256


//--------------------- .nv.shared._ZN3cub18CUB_300001_SM_10006detail10radix_sort33DeviceRadixSortExclusiveSumKernelINS1_5radix10policy_hubIjNS0_8NullTypeEyE10Policy1000EyEEvPT0_ --------------------------
	.section	.nv.shared._ZN3cub18CUB_300001_SM_10006detail10radix_sort33DeviceRadixSortExclusiveSumKernelINS1_5radix10policy_hubIjNS0_8NullTypeEyE10Policy1000EyEEvPT0_,"aw",@nobits
	.sectionflags	@""
	.align	16
.nv.shared._ZN3cub18CUB_300001_SM_10006detail10radix_sort33DeviceRadixSortExclusiveSumKernelINS1_5radix10policy_hubIjNS0_8NullTypeEyE10Policy1000EyEEvPT0_:
	.zero		3360


//--------------------- .nv.shared._ZN3cub18CUB_300001_SM_10006detail10radix_sort30DeviceRadixSortHistogramKernelINS1_5radix10policy_hubIjNS0_8NullTypeEyE10Policy1000ELNS0_9SortOrderE0EjyNS1_21identity_decomposer_tEEEvPT2_PKT1_SB_iiT3_ --------------------------
	.section	.nv.shared._ZN3cub18CUB_300001_SM_10006detail10radix_sort30DeviceRadixSortHistogramKernelINS1_5radix10policy_hubIjNS0_8NullTypeEyE10Policy1000ELNS0_9SortOrderE0EjyNS1_21identity_decomposer_tEEEvPT2_PKT1_SB_iiT3_,"aw",@nobits
	.sectionflags	@""
	.align	4
.nv.shared._ZN3cub18CUB_300001_SM_10006detail10radix_sort30DeviceRadixSortHistogramKernelINS1_5radix10policy_hubIjNS0_8NullTypeEyE10Policy1000ELNS0_9SortOrderE0EjyNS1_21identity_decomposer_tEEEvPT2_PKT1_SB_iiT3_:
	.zero		5120


//--------------------- .nv.shared._ZN3cub18CUB_300001_SM_10006detail10radix_sort31DeviceRadixSortSingleTileKernelINS1_5radix10policy_hubIjNS0_8NullTypeEyE10Policy1000ELNS0_9SortOrderE0EjS6_yNS1_21identity_decomposer_tEEEvPKT1_PSB_PKT2_PSF_T3_iiT4_ --------------------------
	.section	.nv.shared._ZN3cub18CUB_300001_SM_10006detail10radix_sort31DeviceRadixSortSingleTileKernelINS1_5radix10policy_hubIjNS0_8NullTypeEyE10Policy1000ELNS0_9SortOrderE0EjS6_yNS1_21identity_decomposer_tEEEvPKT1_PSB_PKT2_PSF_T3_iiT4_,"aw",@nobits
	.sectionflags	@""
	.align	16
.nv.shared._ZN3cub18CUB_300001_SM_10006detail10radix_sort31DeviceRadixSortSingleTileKernelINS1_5radix10policy_hubIjNS0_8NullTypeEyE10Policy1000ELNS0_9SortOrderE0EjS6_yNS1_21identity_decomposer_tEEEvPKT1_PSB_PKT2_PSF_T3_iiT4_:
	.zero		34880


//--------------------- .nv.constant0._ZN3cub18CUB_300001_SM_10006detail19adjacent_difference40DeviceAdjacentDifferenceDifferenceKernelINS2_10policy_hubIPjLb1EE9Policy500ES5_S5_N4cuda3std3__45minusIjEEljLb1ELb1EEEvT0_PT4_T1_T2_T3_ --------------------------
	.section	.nv.constant0._ZN3cub18CUB_300001_SM_10006detail19adjacent_difference40DeviceAdjacentDifferenceDifferenceKernelINS2_10policy_hubIPjLb1EE9Policy500ES5_S5_N4cuda3std3__45minusIjEEljLb1ELb1EEEvT0_PT4_T1_T2_T3_,"a",@progbits
	.sectionflags	@""
	.align	4
.nv.constant0._ZN3cub18CUB_300001_SM_10006detail19adjacent_difference40DeviceAdjacentDifferenceDifferenceKernelINS2_10policy_hubIPjLb1EE9Policy500ES5_S5_N4cuda3std3__45minusIjEEljLb1ELb1EEEvT0_PT4_T1_T2_T3_:
	.zero		936


//--------------------- .nv.constant0._ZN3cub18CUB_300001_SM_10006detail19adjacent_difference34DeviceAdjacentDifferenceInitKernelINS2_19AgentDifferenceInitIPjjlLb1EEES5_jlEEvT0_PT1_T2_i --------------------------
	.section	.nv.constant0._ZN3cub18CUB_300001_SM_10006detail19adjacent_difference34DeviceAdjacentDifferenceInitKernelINS2_19AgentDifferenceInitIPjjlLb1EEES5_jlEEvT0_PT1_T2_i,"a",@progbits
	.sectionflags	@""
	.align	4
.nv.constant0._ZN3cub18CUB_300001_SM_10006detail19adjacent_difference34DeviceAdjacentDifferenceInitKernelINS2_19AgentDifferenceInitIPjjlLb1EEES5_jlEEvT0_PT1_T2_i:
	.zero		924


//--------------------- .nv.constant0._ZN3cub18CUB_300001_SM_10006detail19adjacent_difference40DeviceAdjacentDifferenceDifferenceKernelINS2_10policy_hubIPjLb1EE9Policy500ES5_S5_N4cuda3std3__45minusIjEEijLb1ELb1EEEvT0_PT4_T1_T2_T3_ --------------------------
	.section	.nv.constant0._ZN3cub18CUB_300001_SM_10006detail19adjacent_difference40DeviceAdjacentDifferenceDifferenceKernelINS2_10policy_hubIPjLb1EE9Policy500ES5_S5_N4cuda3std3__45minusIjEEijLb1ELb1EEEvT0_PT4_T1_T2_T3_,"a",@progbits
	.sectionflags	@""
	.align	4
.nv.constant0._ZN3cub18CUB_300001_SM_10006detail19adjacent_difference40DeviceAdjacentDifferenceDifferenceKernelINS2_10policy_hubIPjLb1EE9Policy500ES5_S5_N4cuda3std3__45minusIjEEijLb1ELb1EEEvT0_PT4_T1_T2_T3_:
	.zero		928


//--------------------- .nv.constant0._ZN3cub18CUB_300001_SM_10006detail19adjacent_difference34DeviceAdjacentDifferenceInitKernelINS2_19AgentDifferenceInitIPjjiLb1EEES5_jiEEvT0_PT1_T2_i --------------------------
	.section	.nv.constant0._ZN3cub18CUB_300001_SM_10006detail19adjacent_difference34DeviceAdjacentDifferenceInitKernelINS2_19AgentDifferenceInitIPjjiLb1EEES5_jiEEvT0_PT1_T2_i,"a",@progbits
	.sectionflags	@""
	.align	4
.nv.constant0._ZN3cub18CUB_300001_SM_10006detail19adjacent_difference34DeviceAdjacentDifferenceInitKernelINS2_19AgentDifferenceInitIPjjiLb1EEES5_jiEEvT0_PT1_T2_i:
	.zero		920


//--------------------- .nv.constant0._ZN3cub18CUB_300001_SM_10006detail19adjacent_difference40DeviceAdjacentDifferenceDifferenceKernelINS2_10policy_hubIPjLb0EE9Policy500ES5_S5_N4cuda3std3__45minusIjEEljLb0ELb1EEEvT0_PT4_T1_T2_T3_ --------------------------
	.section	.nv.constant0._ZN3cub18CUB_300001_SM_10006detail19adjacent_difference40DeviceAdjacentDifferenceDifferenceKernelINS2_10policy_hubIPjLb0EE9Policy500ES5_S5_N4cuda3std3__45minusIjEEljLb0ELb1EEEvT0_PT4_T1_T2_T3_,"a",@progbits
	.sectionflags	@""
	.align	4
.nv.constant0._ZN3cub18CUB_300001_SM_10006detail19adjacent_difference40DeviceAdjacentDifferenceDifferenceKernelINS2_10policy_hubIPjLb0EE9Policy500ES5_S5_N4cuda3std3__45minusIjEEljLb0ELb1EEEvT0_PT4_T1_T2_T3_:
	.zero		936


//--------------------- .nv.constant0._ZN3cub18CUB_300001_SM_10006detail19adjacent_difference40DeviceAdjacentDifferenceDifferenceKernelINS2_10policy_hubIPjLb0EE9Policy500ES5_S5_N4cuda3std3__45minusIjEEijLb0ELb1EEEvT0_PT4_T1_T2_T3_ --------------------------
	.section	.nv.constant0._ZN3cub18CUB_300001_SM_10006detail19adjacent_difference40DeviceAdjacentDifferenceDifferenceKernelINS2_10policy_hubIPjLb0EE9Policy500ES5_S5_N4cuda3std3__45minusIjEEijLb0ELb1EEEvT0_PT4_T1_T2_T3_,"a",@progbits
	.sectionflags	@""
	.align	4
.nv.constant0._ZN3cub18CUB_300001_SM_10006detail19adjacent_difference40DeviceAdjacentDifferenceDifferenceKernelINS2_10policy_hubIPjLb0EE9Policy500ES5_S5_N4cuda3std3__45minusIjEEijLb0ELb1EEEvT0_PT4_T1_T2_T3_:
	.zero		928


//--------------------- .nv.constant0._ZN3cub18CUB_300001_SM_10006detail10radix_sort29DeviceRadixSortOnesweepKernelINS1_5radix10policy_hubIjNS0_8NullTypeEyE10Policy1000ELNS0_9SortOrderE0EjS6_yiiNS1_21identity_decomposer_tEEEvPT5_SC_PT3_PKSD_PT1_PKSH_PT2_PKSL_T4_iiT6_ --------------------------
	.section	.nv.constant0._ZN3cub18CUB_300001_SM_10006detail10radix_sort29DeviceRadixSortOnesweepKernelINS1_5radix10policy_hubIjNS0_8NullTypeEyE10Policy1000ELNS0_9SortOrderE0EjS6_yiiNS1_21identity_decomposer_tEEEvPT5_SC_PT3_PKSD_PT1_PKSH_PT2_PKSL_T4_iiT6_,"a",@progbits
	.sectionflags	@""
	.align	4
.nv.constant0._ZN3cub18CUB_300001_SM_10006detail10radix_sort29DeviceRadixSortOnesweepKernelINS1_5radix10policy_hubIjNS0_8NullTypeEyE10Policy1000ELNS0_9SortOrderE0EjS6_yiiNS1_21identity_decomposer_tEEEvPT5_SC_PT3_PKSD_PT1_PKSH_PT2_PKSL_T4_iiT6_:
	.zero		973


//--------------------- .nv.constant0._ZN3cub18CUB_300001_SM_10006detail10radix_sort33DeviceRadixSortExclusiveSumKernelINS1_5radix10policy_hubIjNS0_8NullTypeEyE10Policy1000EyEEvPT0_ --------------------------
	.section	.nv.constant0._ZN3cub18CUB_300001_SM_10006detail10radix_sort33DeviceRadixSortExclusiveSumKernelINS1_5radix10policy_hubIjNS0_8NullTypeEyE10Policy1000EyEEvPT0_,"a",@progbits
	.sectionflags	@""
	.align	4
.nv.constant0._ZN3cub18CUB_300001_SM_10006detail10radix_sort33DeviceRadixSortExclusiveSumKernelINS1_5radix10policy_hubIjNS0_8NullTypeEyE10Policy1000EyEEvPT0_:
	.zero		904


//--------------------- .nv.constant0._ZN3cub18CUB_300001_SM_10006detail10radix_sort30DeviceRadixSortHistogramKernelINS1_5radix10policy_hubIjNS0_8NullTypeEyE10Policy1000ELNS0_9SortOrderE0EjyNS1_21identity_decomposer_tEEEvPT2_PKT1_SB_iiT3_ --------------------------
	.section	.nv.constant0._ZN3cub18CUB_300001_SM_10006detail10radix_sort30DeviceRadixSortHistogramKernelINS1_5radix10policy_hubIjNS0_8NullTypeEyE10Policy1000ELNS0_9SortOrderE0EjyNS1_21identity_decomposer_tEEEvPT2_PKT1_SB_iiT3_,"a",@progbits
	.sectionflags	@""
	.align	4
.nv.constant0._ZN3cub18CUB_300001_SM_10006detail10radix_sort30DeviceRadixSortHistogramKernelINS1_5radix10policy_hubIjNS0_8NullTypeEyE10Policy1000ELNS0_9SortOrderE0EjyNS1_21identity_decomposer_tEEEvPT2_PKT1_SB_iiT3_:
	.zero		929


//--------------------- .nv.constant0._ZN3cub18CUB_300001_SM_10006detail10radix_sort31DeviceRadixSortSingleTileKernelINS1_5radix10policy_hubIjNS0_8NullTypeEyE10Policy1000ELNS0_9SortOrderE0EjS6_yNS1_21identity_decomposer_tEEEvPKT1_PSB_PKT2_PSF_T3_iiT4_ --------------------------
	.section	.nv.constant0._ZN3cub18CUB_300001_SM_10006detail10radix_sort31DeviceRadixSortSingleTileKernelINS1_5radix10policy_hubIjNS0_8NullTypeEyE10Policy1000ELNS0_9SortOrderE0EjS6_yNS1_21identity_decomposer_tEEEvPKT1_PSB_PKT2_PSF_T3_iiT4_,"a",@progbits
	.sectionflags	@""
	.align	4
.nv.constant0._ZN3cub18CUB_300001_SM_10006detail10radix_sort31DeviceRadixSortSingleTileKernelINS1_5radix10policy_hubIjNS0_8NullTypeEyE10Policy1000ELNS0_9SortOrderE0EjS6_yNS1_21identity_decomposer_tEEEvPKT1_PSB_PKT2_PSF_T3_iiT4_:
	.zero		945


//--------------------- .nv.constant0._ZN3cub18CUB_300001_SM_10006detail8for_each13static_kernelINS2_12policy_hub_t12policy_500_tElNS2_12op_wrapper_tIlN6thrust24THRUST_300001_SM_1000_NS6system6detail7generic6detail21binary_search_functorINS8_10device_ptrIjEENSC_18binary_search_lessENSC_3ubfEEENS8_12zip_iteratorIN4cuda3std3__45tupleIJNS8_17counting_iteratorIjNS8_11use_defaultESP_SP_EENS8_6detail15normal_iteratorISF_EEEEEEEEEEEvT0_T1_ --------------------------
	.section	.nv.constant0._ZN3cub18CUB_300001_SM_10006detail8for_each13static_kernelINS2_12policy_hub_t12policy_500_tElNS2_12op_wrapper_tIlN6thrust24THRUST_300001_SM_1000_NS6system6detail7generic6detail21binary_search_functorINS8_10device_ptrIjEENSC_18binary_search_lessENSC_3ubfEEENS8_12zip_iteratorIN4cuda3std3__45tupleIJNS8_17counting_iteratorIjNS8_11use_defaultESP_SP_EENS8_6detail15normal_iteratorISF_EEEEEEEEEEEvT0_T1_,"a",@progbits
	.sectionflags	@""
	.align	4
.nv.constant0._ZN3cub18CUB_300001_SM_10006detail8for_each13static_kernelINS2_12policy_hub_t12policy_500_tElNS2_12op_wrapper_tIlN6thrust24THRUST_300001_SM_1000_NS6system6detail7generic6detail21binary_search_functorINS8_10device_ptrIjEENSC_18binary_search_lessENSC_3ubfEEENS8_12zip_iteratorIN4cuda3std3__45tupleIJNS8_17counting_iteratorIjNS8_11use_defaultESP_SP_EENS8_6detail15normal_iteratorISF_EEEEEEEEEEEvT0_T1_:
	.zero		944


//--------------------- .nv.constant0._ZN3cub18CUB_300001_SM_10006detail8for_each13static_kernelINS2_12policy_hub_t12policy_500_tEmN6thrust24THRUST_300001_SM_1000_NS8cuda_cub20__uninitialized_fill7functorINS7_10device_ptrIjEEjEEEEvT0_T1_ --------------------------
	.section	.nv.constant0._ZN3cub18CUB_300001_SM_10006detail8for_each13static_kernelINS2_12policy_hub_t12policy_500_tEmN6thrust24THRUST_300001_SM_1000_NS8cuda_cub20__uninitialized_fill7functorINS7_10device_ptrIjEEjEEEEvT0_T1_,"a",@progbits
	.sectionflags	@""
	.align	4
.nv.constant0._ZN3cub18CUB_300001_SM_10006detail8for_each13static_kernelINS2_12policy_hub_t12policy_500_tEmN6thrust24THRUST_300001_SM_1000_NS8cuda_cub20__uninitialized_fill7functorINS7_10device_ptrIjEEjEEEEvT0_T1_:
	.zero		920


//--------------------- .nv.constant0._ZN3cub18CUB_300001_SM_10006detail11EmptyKernelIvEEvv --------------------------
	.section	.nv.constant0._ZN3cub18CUB_300001_SM_10006detail11EmptyKernelIvEEvv,"a",@progbits
	.sectionflags	@""
	.align	4
.nv.constant0._ZN3cub18CUB_300001_SM_10006detail11EmptyKernelIvEEvv:
	.zero		896


//--------------------- .nv.constant0._Z20generate_uniform_intiPjiP17curandStateXORWOW --------------------------
	.section	.nv.constant0._Z20generate_uniform_intiPjiP17curandStateXORWOW,"a",@progbits
	.sectionflags	@""
	.align	4
.nv.constant0._Z20generate_uniform_intiPjiP17curandStateXORWOW:
	.zero		928


//--------------------- .nv.constant0._Z8initPRNGiP17curandStateXORWOW --------------------------
	.section	.nv.constant0._Z8initPRNGiP17curandStateXORWOW,"a",@progbits
	.sectionflags	@""
	.align	4
.nv.constant0._Z8initPRNGiP17curandStateXORWOW:
	.zero		912


//--------------------- SYMBOLS --------------------------

	.type		.nv.reservedSmem.offset0,@object
	.size		.nv.reservedSmem.offset0,0x4
	.type		.nv.reservedSmem.cap,@object
	.size		.nv.reservedSmem.cap,0x4
